//
// Generated by NVIDIA NVVM Compiler
//
// Compiler Build ID: CL-36424714
// Cuda compilation tools, release 13.0, V13.0.88
// Based on NVVM 20.0.0
//

.version 9.0
.target sm_100
.address_size 64

	// .globl	_Z7gemm_v1PfS_S_iii
// _ZZ7gemm_v2ILi16ELi16ELi16EEvPfS0_S0_iiiE2As has been demoted
// _ZZ7gemm_v2ILi16ELi16ELi16EEvPfS0_S0_iiiE2Bs has been demoted
// _ZZ7gemm_v3ILi128ELi8ELi128ELi8ELi8EEvPfS0_S0_iiiE2As has been demoted
// _ZZ7gemm_v3ILi128ELi8ELi128ELi8ELi8EEvPfS0_S0_iiiE2Bs has been demoted
// _ZZ7gemm_v4ILi128ELi8ELi128ELi8ELi8EEvPfS0_S0_iiiE2As has been demoted
// _ZZ7gemm_v4ILi128ELi8ELi128ELi8ELi8EEvPfS0_S0_iiiE2Bs has been demoted
// _ZZ7gemm_v5ILi128ELi8ELi128ELi8ELi8EEvPfS0_S0_iiiE2As has been demoted
// _ZZ7gemm_v5ILi128ELi8ELi128ELi8ELi8EEvPfS0_S0_iiiE2Bs has been demoted
// _ZZ7gemm_v6ILi128ELi8ELi128ELi8ELi8EEvPfS0_S0_iiiE2As has been demoted
// _ZZ7gemm_v6ILi128ELi8ELi128ELi8ELi8EEvPfS0_S0_iiiE2Bs has been demoted
// _ZZ7gemm_v7ILi128ELi8ELi128ELi8ELi8EEvPfS0_S0_iiiE2As has been demoted
// _ZZ7gemm_v7ILi128ELi8ELi128ELi8ELi8EEvPfS0_S0_iiiE2Bs has been demoted
// _ZZ7gemm_v8ILi128ELi8ELi128ELi8ELi8EEvPfS0_S0_iiiE2As has been demoted
// _ZZ7gemm_v8ILi128ELi8ELi128ELi8ELi8EEvPfS0_S0_iiiE2Bs has been demoted

.visible .entry _Z7gemm_v1PfS_S_iii(
	.param .u64 .ptr .align 1 _Z7gemm_v1PfS_S_iii_param_0,
	.param .u64 .ptr .align 1 _Z7gemm_v1PfS_S_iii_param_1,
	.param .u64 .ptr .align 1 _Z7gemm_v1PfS_S_iii_param_2,
	.param .u32 _Z7gemm_v1PfS_S_iii_param_3,
	.param .u32 _Z7gemm_v1PfS_S_iii_param_4,
	.param .u32 _Z7gemm_v1PfS_S_iii_param_5
)
{
	.reg .pred 	%p<13>;
	.reg .b32 	%r<41>;
	.reg .b32 	%f<68>;
	.reg .b64 	%rd<53>;

	ld.param.u64 	%rd7, [_Z7gemm_v1PfS_S_iii_param_0];
	ld.param.u64 	%rd8, [_Z7gemm_v1PfS_S_iii_param_1];
	ld.param.u64 	%rd6, [_Z7gemm_v1PfS_S_iii_param_2];
	ld.param.u32 	%r20, [_Z7gemm_v1PfS_S_iii_param_3];
	ld.param.u32 	%r18, [_Z7gemm_v1PfS_S_iii_param_4];
	ld.param.u32 	%r19, [_Z7gemm_v1PfS_S_iii_param_5];
	cvta.to.global.u64 	%rd1, %rd8;
	cvta.to.global.u64 	%rd2, %rd7;
	mov.u32 	%r21, %ctaid.y;
	mov.u32 	%r22, %ntid.y;
	mov.u32 	%r23, %tid.y;
	mad.lo.s32 	%r1, %r21, %r22, %r23;
	mov.u32 	%r24, %ctaid.x;
	mov.u32 	%r25, %ntid.x;
	mov.u32 	%r26, %tid.x;
	mad.lo.s32 	%r2, %r24, %r25, %r26;
	setp.ge.s32 	%p1, %r1, %r20;
	setp.ge.s32 	%p2, %r2, %r18;
	or.pred  	%p3, %p1, %p2;
	@%p3 bra 	$L__BB0_14;
	setp.lt.s32 	%p4, %r19, 1;
	mov.f32 	%f67, 0f00000000;
	@%p4 bra 	$L__BB0_13;
	mul.lo.s32 	%r3, %r19, %r1;
	and.b32  	%r4, %r19, 7;
	setp.lt.u32 	%p5, %r19, 8;
	mov.f32 	%f67, 0f00000000;
	mov.b32 	%r39, 0;
	@%p5 bra 	$L__BB0_5;
	and.b32  	%r39, %r19, 2147483640;
	neg.s32 	%r37, %r39;
	shl.b32 	%r7, %r18, 3;
	mul.wide.u32 	%rd9, %r3, 4;
	add.s64 	%rd10, %rd9, %rd2;
	add.s64 	%rd52, %rd10, 16;
	mov.f32 	%f67, 0f00000000;
	mul.wide.s32 	%rd13, %r18, 4;
	mov.u32 	%r36, %r2;
$L__BB0_4:
	.pragma "nounroll";
	ld.global.nc.f32 	%f17, [%rd52+-16];
	mul.wide.s32 	%rd11, %r36, 4;
	add.s64 	%rd12, %rd1, %rd11;
	ld.global.nc.f32 	%f18, [%rd12];
	fma.rn.f32 	%f19, %f17, %f18, %f67;
	ld.global.nc.f32 	%f20, [%rd52+-12];
	add.s64 	%rd14, %rd12, %rd13;
	ld.global.nc.f32 	%f21, [%rd14];
	fma.rn.f32 	%f22, %f20, %f21, %f19;
	ld.global.nc.f32 	%f23, [%rd52+-8];
	add.s64 	%rd15, %rd14, %rd13;
	ld.global.nc.f32 	%f24, [%rd15];
	fma.rn.f32 	%f25, %f23, %f24, %f22;
	ld.global.nc.f32 	%f26, [%rd52+-4];
	add.s64 	%rd16, %rd15, %rd13;
	ld.global.nc.f32 	%f27, [%rd16];
	fma.rn.f32 	%f28, %f26, %f27, %f25;
	ld.global.nc.f32 	%f29, [%rd52];
	add.s64 	%rd17, %rd16, %rd13;
	ld.global.nc.f32 	%f30, [%rd17];
	fma.rn.f32 	%f31, %f29, %f30, %f28;
	ld.global.nc.f32 	%f32, [%rd52+4];
	add.s64 	%rd18, %rd17, %rd13;
	ld.global.nc.f32 	%f33, [%rd18];
	fma.rn.f32 	%f34, %f32, %f33, %f31;
	ld.global.nc.f32 	%f35, [%rd52+8];
	add.s64 	%rd19, %rd18, %rd13;
	ld.global.nc.f32 	%f36, [%rd19];
	fma.rn.f32 	%f37, %f35, %f36, %f34;
	ld.global.nc.f32 	%f38, [%rd52+12];
	add.s64 	%rd20, %rd19, %rd13;
	ld.global.nc.f32 	%f39, [%rd20];
	fma.rn.f32 	%f67, %f38, %f39, %f37;
	add.s32 	%r37, %r37, 8;
	add.s32 	%r36, %r36, %r7;
	add.s64 	%rd52, %rd52, 32;
	setp.ne.s32 	%p6, %r37, 0;
	@%p6 bra 	$L__BB0_4;
$L__BB0_5:
	setp.eq.s32 	%p7, %r4, 0;
	@%p7 bra 	$L__BB0_13;
	and.b32  	%r13, %r19, 3;
	setp.lt.u32 	%p8, %r4, 4;
	@%p8 bra 	$L__BB0_8;
	add.s32 	%r28, %r39, %r3;
	mul.wide.u32 	%rd21, %r28, 4;
	add.s64 	%rd22, %rd2, %rd21;
	ld.global.nc.f32 	%f41, [%rd22];
	mad.lo.s32 	%r29, %r39, %r18, %r2;
	mul.wide.s32 	%rd23, %r29, 4;
	add.s64 	%rd24, %rd1, %rd23;
	ld.global.nc.f32 	%f42, [%rd24];
	fma.rn.f32 	%f43, %f41, %f42, %f67;
	cvt.u64.u32 	%rd25, %r3;
	cvt.u64.u32 	%rd26, %r39;
	add.s64 	%rd27, %rd26, %rd25;
	shl.b64 	%rd28, %rd27, 2;
	add.s64 	%rd29, %rd2, %rd28;
	ld.global.nc.f32 	%f44, [%rd29+4];
	mul.wide.s32 	%rd30, %r18, 4;
	add.s64 	%rd31, %rd24, %rd30;
	ld.global.nc.f32 	%f45, [%rd31];
	fma.rn.f32 	%f46, %f44, %f45, %f43;
	ld.global.nc.f32 	%f47, [%rd29+8];
	add.s64 	%rd32, %rd31, %rd30;
	ld.global.nc.f32 	%f48, [%rd32];
	fma.rn.f32 	%f49, %f47, %f48, %f46;
	ld.global.nc.f32 	%f50, [%rd29+12];
	add.s64 	%rd33, %rd32, %rd30;
	ld.global.nc.f32 	%f51, [%rd33];
	fma.rn.f32 	%f67, %f50, %f51, %f49;
	add.s32 	%r39, %r39, 4;
$L__BB0_8:
	setp.eq.s32 	%p9, %r13, 0;
	@%p9 bra 	$L__BB0_13;
	setp.eq.s32 	%p10, %r13, 1;
	@%p10 bra 	$L__BB0_11;
	add.s32 	%r30, %r39, %r3;
	mul.wide.u32 	%rd34, %r30, 4;
	add.s64 	%rd35, %rd2, %rd34;
	ld.global.nc.f32 	%f53, [%rd35];
	mad.lo.s32 	%r31, %r39, %r18, %r2;
	mul.wide.s32 	%rd36, %r31, 4;
	add.s64 	%rd37, %rd1, %rd36;
	ld.global.nc.f32 	%f54, [%rd37];
	fma.rn.f32 	%f55, %f53, %f54, %f67;
	cvt.u64.u32 	%rd38, %r3;
	cvt.u64.u32 	%rd39, %r39;
	add.s64 	%rd40, %rd39, %rd38;
	shl.b64 	%rd41, %rd40, 2;
	add.s64 	%rd42, %rd2, %rd41;
	ld.global.nc.f32 	%f56, [%rd42+4];
	mul.wide.s32 	%rd43, %r18, 4;
	add.s64 	%rd44, %rd37, %rd43;
	ld.global.nc.f32 	%f57, [%rd44];
	fma.rn.f32 	%f67, %f56, %f57, %f55;
	add.s32 	%r39, %r39, 2;
$L__BB0_11:
	and.b32  	%r32, %r19, 1;
	setp.eq.b32 	%p11, %r32, 1;
	not.pred 	%p12, %p11;
	@%p12 bra 	$L__BB0_13;
	add.s32 	%r33, %r39, %r3;
	mul.wide.u32 	%rd45, %r33, 4;
	add.s64 	%rd46, %rd2, %rd45;
	ld.global.nc.f32 	%f58, [%rd46];
	mad.lo.s32 	%r34, %r39, %r18, %r2;
	mul.wide.s32 	%rd47, %r34, 4;
	add.s64 	%rd48, %rd1, %rd47;
	ld.global.nc.f32 	%f59, [%rd48];
	fma.rn.f32 	%f67, %f58, %f59, %f67;
$L__BB0_13:
	mad.lo.s32 	%r35, %r18, %r1, %r2;
	cvta.to.global.u64 	%rd49, %rd6;
	mul.wide.s32 	%rd50, %r35, 4;
	add.s64 	%rd51, %rd49, %rd50;
	st.global.f32 	[%rd51], %f67;
$L__BB0_14:
	ret;

}
	// .globl	_Z13gemm_v1_alterILi128ELi8ELi128ELi8ELi8EEvPfS0_S0_iii
.visible .entry _Z13gemm_v1_alterILi128ELi8ELi128ELi8ELi8EEvPfS0_S0_iii(
	.param .u64 .ptr .align 1 _Z13gemm_v1_alterILi128ELi8ELi128ELi8ELi8EEvPfS0_S0_iii_param_0,
	.param .u64 .ptr .align 1 _Z13gemm_v1_alterILi128ELi8ELi128ELi8ELi8EEvPfS0_S0_iii_param_1,
	.param .u64 .ptr .align 1 _Z13gemm_v1_alterILi128ELi8ELi128ELi8ELi8EEvPfS0_S0_iii_param_2,
	.param .u32 _Z13gemm_v1_alterILi128ELi8ELi128ELi8ELi8EEvPfS0_S0_iii_param_3,
	.param .u32 _Z13gemm_v1_alterILi128ELi8ELi128ELi8ELi8EEvPfS0_S0_iii_param_4,
	.param .u32 _Z13gemm_v1_alterILi128ELi8ELi128ELi8ELi8EEvPfS0_S0_iii_param_5
)
{
	.reg .pred 	%p<3>;
	.reg .b32 	%r<65>;
	.reg .b32 	%f<899>;
	.reg .b64 	%rd<71>;

	ld.param.u64 	%rd11, [_Z13gemm_v1_alterILi128ELi8ELi128ELi8ELi8EEvPfS0_S0_iii_param_0];
	ld.param.u32 	%r34, [_Z13gemm_v1_alterILi128ELi8ELi128ELi8ELi8EEvPfS0_S0_iii_param_4];
	ld.param.u32 	%r35, [_Z13gemm_v1_alterILi128ELi8ELi128ELi8ELi8EEvPfS0_S0_iii_param_5];
	mov.u32 	%r1, %ctaid.x;
	mov.u32 	%r2, %ctaid.y;
	mov.u32 	%r3, %tid.x;
	mov.u32 	%r4, %tid.y;
	setp.lt.s32 	%p1, %r35, 1;
	mov.f32 	%f835, 0f00000000;
	mov.f32 	%f836, %f835;
	mov.f32 	%f837, %f835;
	mov.f32 	%f838, %f835;
	mov.f32 	%f839, %f835;
	mov.f32 	%f840, %f835;
	mov.f32 	%f841, %f835;
	mov.f32 	%f842, %f835;
	mov.f32 	%f843, %f835;
	mov.f32 	%f844, %f835;
	mov.f32 	%f845, %f835;
	mov.f32 	%f846, %f835;
	mov.f32 	%f847, %f835;
	mov.f32 	%f848, %f835;
	mov.f32 	%f849, %f835;
	mov.f32 	%f850, %f835;
	mov.f32 	%f851, %f835;
	mov.f32 	%f852, %f835;
	mov.f32 	%f853, %f835;
	mov.f32 	%f854, %f835;
	mov.f32 	%f855, %f835;
	mov.f32 	%f856, %f835;
	mov.f32 	%f857, %f835;
	mov.f32 	%f858, %f835;
	mov.f32 	%f859, %f835;
	mov.f32 	%f860, %f835;
	mov.f32 	%f861, %f835;
	mov.f32 	%f862, %f835;
	mov.f32 	%f863, %f835;
	mov.f32 	%f864, %f835;
	mov.f32 	%f865, %f835;
	mov.f32 	%f866, %f835;
	mov.f32 	%f867, %f835;
	mov.f32 	%f868, %f835;
	mov.f32 	%f869, %f835;
	mov.f32 	%f870, %f835;
	mov.f32 	%f871, %f835;
	mov.f32 	%f872, %f835;
	mov.f32 	%f873, %f835;
	mov.f32 	%f874, %f835;
	mov.f32 	%f875, %f835;
	mov.f32 	%f876, %f835;
	mov.f32 	%f877, %f835;
	mov.f32 	%f878, %f835;
	mov.f32 	%f879, %f835;
	mov.f32 	%f880, %f835;
	mov.f32 	%f881, %f835;
	mov.f32 	%f882, %f835;
	mov.f32 	%f883, %f835;
	mov.f32 	%f884, %f835;
	mov.f32 	%f885, %f835;
	mov.f32 	%f886, %f835;
	mov.f32 	%f887, %f835;
	mov.f32 	%f888, %f835;
	mov.f32 	%f889, %f835;
	mov.f32 	%f890, %f835;
	mov.f32 	%f891, %f835;
	mov.f32 	%f892, %f835;
	mov.f32 	%f893, %f835;
	mov.f32 	%f894, %f835;
	mov.f32 	%f895, %f835;
	mov.f32 	%f896, %f835;
	mov.f32 	%f897, %f835;
	mov.f32 	%f898, %f835;
	@%p1 bra 	$L__BB1_3;
	cvta.to.global.u64 	%rd1, %rd11;
	shl.b32 	%r37, %r2, 7;
	shl.b32 	%r38, %r4, 3;
	add.s32 	%r39, %r37, %r38;
	shl.b32 	%r40, %r1, 7;
	shl.b32 	%r41, %r3, 3;
	mul.lo.s32 	%r5, %r39, %r35;
	add.s32 	%r55, %r5, %r35;
	add.s32 	%r56, %r55, %r35;
	add.s32 	%r57, %r56, %r35;
	add.s32 	%r58, %r57, %r35;
	add.s32 	%r59, %r58, %r35;
	add.s32 	%r60, %r59, %r35;
	add.s32 	%r61, %r60, %r35;
	add.s32 	%r63, %r40, %r41;
	mul.wide.u32 	%rd14, %r61, 4;
	add.s64 	%rd2, %rd14, 28;
	mul.wide.u32 	%rd15, %r55, 4;
	add.s64 	%rd3, %rd15, 16;
	mul.wide.u32 	%rd16, %r60, 4;
	add.s64 	%rd4, %rd16, 28;
	mul.wide.u32 	%rd17, %r56, 4;
	add.s64 	%rd5, %rd17, 16;
	mul.wide.u32 	%rd18, %r57, 4;
	add.s64 	%rd6, %rd18, 16;
	mul.wide.u32 	%rd19, %r58, 4;
	add.s64 	%rd7, %rd19, 16;
	mul.wide.u32 	%rd20, %r59, 4;
	add.s64 	%rd8, %rd20, 28;
	mov.b32 	%r64, 0;
	mov.f32 	%f835, 0f00000000;
	mov.u64 	%rd70, %rd1;
	mov.u32 	%r62, %r5;
$L__BB1_2:
	ld.param.u64 	%rd68, [_Z13gemm_v1_alterILi128ELi8ELi128ELi8ELi8EEvPfS0_S0_iii_param_1];
	cvta.to.global.u64 	%rd21, %rd68;
	mul.wide.s32 	%rd22, %r63, 4;
	add.s64 	%rd23, %rd21, %rd22;
	mul.wide.u32 	%rd24, %r62, 4;
	add.s64 	%rd25, %rd1, %rd24;
	ld.global.nc.f32 	%f195, [%rd25];
	ld.global.nc.f32 	%f196, [%rd23];
	fma.rn.f32 	%f197, %f195, %f196, %f898;
	ld.global.nc.f32 	%f198, [%rd23+4];
	fma.rn.f32 	%f199, %f195, %f198, %f897;
	ld.global.nc.f32 	%f200, [%rd23+8];
	fma.rn.f32 	%f201, %f195, %f200, %f896;
	ld.global.nc.f32 	%f202, [%rd23+12];
	fma.rn.f32 	%f203, %f195, %f202, %f895;
	ld.global.nc.f32 	%f204, [%rd23+16];
	fma.rn.f32 	%f205, %f195, %f204, %f894;
	ld.global.nc.f32 	%f206, [%rd23+20];
	fma.rn.f32 	%f207, %f195, %f206, %f893;
	ld.global.nc.f32 	%f208, [%rd23+24];
	fma.rn.f32 	%f209, %f195, %f208, %f892;
	ld.global.nc.f32 	%f210, [%rd23+28];
	fma.rn.f32 	%f211, %f195, %f210, %f891;
	mul.wide.u32 	%rd26, %r55, 4;
	add.s64 	%rd27, %rd1, %rd26;
	ld.global.nc.f32 	%f212, [%rd27];
	fma.rn.f32 	%f213, %f212, %f196, %f890;
	fma.rn.f32 	%f214, %f212, %f198, %f889;
	fma.rn.f32 	%f215, %f212, %f200, %f888;
	fma.rn.f32 	%f216, %f212, %f202, %f887;
	fma.rn.f32 	%f217, %f212, %f204, %f886;
	fma.rn.f32 	%f218, %f212, %f206, %f885;
	fma.rn.f32 	%f219, %f212, %f208, %f884;
	fma.rn.f32 	%f220, %f212, %f210, %f883;
	mul.wide.u32 	%rd28, %r56, 4;
	add.s64 	%rd29, %rd1, %rd28;
	ld.global.nc.f32 	%f221, [%rd29];
	fma.rn.f32 	%f222, %f221, %f196, %f882;
	fma.rn.f32 	%f223, %f221, %f198, %f881;
	fma.rn.f32 	%f224, %f221, %f200, %f880;
	fma.rn.f32 	%f225, %f221, %f202, %f879;
	fma.rn.f32 	%f226, %f221, %f204, %f878;
	fma.rn.f32 	%f227, %f221, %f206, %f877;
	fma.rn.f32 	%f228, %f221, %f208, %f876;
	fma.rn.f32 	%f229, %f221, %f210, %f875;
	mul.wide.u32 	%rd30, %r57, 4;
	add.s64 	%rd31, %rd1, %rd30;
	ld.global.nc.f32 	%f230, [%rd31];
	fma.rn.f32 	%f231, %f230, %f196, %f874;
	fma.rn.f32 	%f232, %f230, %f198, %f873;
	fma.rn.f32 	%f233, %f230, %f200, %f872;
	fma.rn.f32 	%f234, %f230, %f202, %f871;
	fma.rn.f32 	%f235, %f230, %f204, %f870;
	fma.rn.f32 	%f236, %f230, %f206, %f869;
	fma.rn.f32 	%f237, %f230, %f208, %f868;
	fma.rn.f32 	%f238, %f230, %f210, %f867;
	mul.wide.u32 	%rd32, %r58, 4;
	add.s64 	%rd33, %rd1, %rd32;
	ld.global.nc.f32 	%f239, [%rd33];
	fma.rn.f32 	%f240, %f239, %f196, %f866;
	fma.rn.f32 	%f241, %f239, %f198, %f865;
	fma.rn.f32 	%f242, %f239, %f200, %f864;
	fma.rn.f32 	%f243, %f239, %f202, %f863;
	fma.rn.f32 	%f244, %f239, %f204, %f862;
	fma.rn.f32 	%f245, %f239, %f206, %f861;
	fma.rn.f32 	%f246, %f239, %f208, %f860;
	fma.rn.f32 	%f247, %f239, %f210, %f859;
	mul.wide.u32 	%rd34, %r59, 4;
	add.s64 	%rd35, %rd1, %rd34;
	ld.global.nc.f32 	%f248, [%rd35];
	fma.rn.f32 	%f249, %f248, %f196, %f858;
	fma.rn.f32 	%f250, %f248, %f198, %f857;
	fma.rn.f32 	%f251, %f248, %f200, %f856;
	fma.rn.f32 	%f252, %f248, %f202, %f855;
	fma.rn.f32 	%f253, %f248, %f204, %f854;
	fma.rn.f32 	%f254, %f248, %f206, %f853;
	fma.rn.f32 	%f255, %f248, %f208, %f852;
	fma.rn.f32 	%f256, %f248, %f210, %f851;
	mul.wide.u32 	%rd36, %r60, 4;
	add.s64 	%rd37, %rd1, %rd36;
	ld.global.nc.f32 	%f257, [%rd37];
	fma.rn.f32 	%f258, %f257, %f196, %f850;
	fma.rn.f32 	%f259, %f257, %f198, %f849;
	fma.rn.f32 	%f260, %f257, %f200, %f848;
	fma.rn.f32 	%f261, %f257, %f202, %f847;
	fma.rn.f32 	%f262, %f257, %f204, %f846;
	fma.rn.f32 	%f263, %f257, %f206, %f845;
	fma.rn.f32 	%f264, %f257, %f208, %f844;
	fma.rn.f32 	%f265, %f257, %f210, %f843;
	mul.wide.u32 	%rd38, %r61, 4;
	add.s64 	%rd39, %rd1, %rd38;
	ld.global.nc.f32 	%f266, [%rd39];
	fma.rn.f32 	%f267, %f266, %f196, %f842;
	fma.rn.f32 	%f268, %f266, %f198, %f841;
	fma.rn.f32 	%f269, %f266, %f200, %f840;
	fma.rn.f32 	%f270, %f266, %f202, %f839;
	fma.rn.f32 	%f271, %f266, %f204, %f838;
	fma.rn.f32 	%f272, %f266, %f206, %f837;
	fma.rn.f32 	%f273, %f266, %f208, %f836;
	fma.rn.f32 	%f274, %f266, %f210, %f835;
	mul.wide.s32 	%rd40, %r34, 4;
	add.s64 	%rd41, %rd23, %rd40;
	mul.wide.u32 	%rd42, %r5, 4;
	add.s64 	%rd43, %rd42, %rd70;
	ld.global.nc.f32 	%f275, [%rd43+4];
	ld.global.nc.f32 	%f276, [%rd41];
	fma.rn.f32 	%f277, %f275, %f276, %f197;
	ld.global.nc.f32 	%f278, [%rd41+4];
	fma.rn.f32 	%f279, %f275, %f278, %f199;
	ld.global.nc.f32 	%f280, [%rd41+8];
	fma.rn.f32 	%f281, %f275, %f280, %f201;
	ld.global.nc.f32 	%f282, [%rd41+12];
	fma.rn.f32 	%f283, %f275, %f282, %f203;
	ld.global.nc.f32 	%f284, [%rd41+16];
	fma.rn.f32 	%f285, %f275, %f284, %f205;
	ld.global.nc.f32 	%f286, [%rd41+20];
	fma.rn.f32 	%f287, %f275, %f286, %f207;
	ld.global.nc.f32 	%f288, [%rd41+24];
	fma.rn.f32 	%f289, %f275, %f288, %f209;
	ld.global.nc.f32 	%f290, [%rd41+28];
	fma.rn.f32 	%f291, %f275, %f290, %f211;
	add.s64 	%rd44, %rd70, %rd3;
	ld.global.nc.f32 	%f292, [%rd44+-12];
	fma.rn.f32 	%f293, %f292, %f276, %f213;
	fma.rn.f32 	%f294, %f292, %f278, %f214;
	fma.rn.f32 	%f295, %f292, %f280, %f215;
	fma.rn.f32 	%f296, %f292, %f282, %f216;
	fma.rn.f32 	%f297, %f292, %f284, %f217;
	fma.rn.f32 	%f298, %f292, %f286, %f218;
	fma.rn.f32 	%f299, %f292, %f288, %f219;
	fma.rn.f32 	%f300, %f292, %f290, %f220;
	add.s64 	%rd45, %rd70, %rd5;
	ld.global.nc.f32 	%f301, [%rd45+-12];
	fma.rn.f32 	%f302, %f301, %f276, %f222;
	fma.rn.f32 	%f303, %f301, %f278, %f223;
	fma.rn.f32 	%f304, %f301, %f280, %f224;
	fma.rn.f32 	%f305, %f301, %f282, %f225;
	fma.rn.f32 	%f306, %f301, %f284, %f226;
	fma.rn.f32 	%f307, %f301, %f286, %f227;
	fma.rn.f32 	%f308, %f301, %f288, %f228;
	fma.rn.f32 	%f309, %f301, %f290, %f229;
	add.s64 	%rd46, %rd70, %rd6;
	ld.global.nc.f32 	%f310, [%rd46+-12];
	fma.rn.f32 	%f311, %f310, %f276, %f231;
	fma.rn.f32 	%f312, %f310, %f278, %f232;
	fma.rn.f32 	%f313, %f310, %f280, %f233;
	fma.rn.f32 	%f314, %f310, %f282, %f234;
	fma.rn.f32 	%f315, %f310, %f284, %f235;
	fma.rn.f32 	%f316, %f310, %f286, %f236;
	fma.rn.f32 	%f317, %f310, %f288, %f237;
	fma.rn.f32 	%f318, %f310, %f290, %f238;
	add.s64 	%rd47, %rd70, %rd7;
	ld.global.nc.f32 	%f319, [%rd47+-12];
	fma.rn.f32 	%f320, %f319, %f276, %f240;
	fma.rn.f32 	%f321, %f319, %f278, %f241;
	fma.rn.f32 	%f322, %f319, %f280, %f242;
	fma.rn.f32 	%f323, %f319, %f282, %f243;
	fma.rn.f32 	%f324, %f319, %f284, %f244;
	fma.rn.f32 	%f325, %f319, %f286, %f245;
	fma.rn.f32 	%f326, %f319, %f288, %f246;
	fma.rn.f32 	%f327, %f319, %f290, %f247;
	add.s64 	%rd48, %rd70, %rd8;
	ld.global.nc.f32 	%f328, [%rd48+-24];
	fma.rn.f32 	%f329, %f328, %f276, %f249;
	fma.rn.f32 	%f330, %f328, %f278, %f250;
	fma.rn.f32 	%f331, %f328, %f280, %f251;
	fma.rn.f32 	%f332, %f328, %f282, %f252;
	fma.rn.f32 	%f333, %f328, %f284, %f253;
	fma.rn.f32 	%f334, %f328, %f286, %f254;
	fma.rn.f32 	%f335, %f328, %f288, %f255;
	fma.rn.f32 	%f336, %f328, %f290, %f256;
	add.s64 	%rd49, %rd70, %rd4;
	ld.global.nc.f32 	%f337, [%rd49+-24];
	fma.rn.f32 	%f338, %f337, %f276, %f258;
	fma.rn.f32 	%f339, %f337, %f278, %f259;
	fma.rn.f32 	%f340, %f337, %f280, %f260;
	fma.rn.f32 	%f341, %f337, %f282, %f261;
	fma.rn.f32 	%f342, %f337, %f284, %f262;
	fma.rn.f32 	%f343, %f337, %f286, %f263;
	fma.rn.f32 	%f344, %f337, %f288, %f264;
	fma.rn.f32 	%f345, %f337, %f290, %f265;
	add.s64 	%rd50, %rd70, %rd2;
	ld.global.nc.f32 	%f346, [%rd50+-24];
	fma.rn.f32 	%f347, %f346, %f276, %f267;
	fma.rn.f32 	%f348, %f346, %f278, %f268;
	fma.rn.f32 	%f349, %f346, %f280, %f269;
	fma.rn.f32 	%f350, %f346, %f282, %f270;
	fma.rn.f32 	%f351, %f346, %f284, %f271;
	fma.rn.f32 	%f352, %f346, %f286, %f272;
	fma.rn.f32 	%f353, %f346, %f288, %f273;
	fma.rn.f32 	%f354, %f346, %f290, %f274;
	add.s64 	%rd51, %rd41, %rd40;
	ld.global.nc.f32 	%f355, [%rd43+8];
	ld.global.nc.f32 	%f356, [%rd51];
	fma.rn.f32 	%f357, %f355, %f356, %f277;
	ld.global.nc.f32 	%f358, [%rd51+4];
	fma.rn.f32 	%f359, %f355, %f358, %f279;
	ld.global.nc.f32 	%f360, [%rd51+8];
	fma.rn.f32 	%f361, %f355, %f360, %f281;
	ld.global.nc.f32 	%f362, [%rd51+12];
	fma.rn.f32 	%f363, %f355, %f362, %f283;
	ld.global.nc.f32 	%f364, [%rd51+16];
	fma.rn.f32 	%f365, %f355, %f364, %f285;
	ld.global.nc.f32 	%f366, [%rd51+20];
	fma.rn.f32 	%f367, %f355, %f366, %f287;
	ld.global.nc.f32 	%f368, [%rd51+24];
	fma.rn.f32 	%f369, %f355, %f368, %f289;
	ld.global.nc.f32 	%f370, [%rd51+28];
	fma.rn.f32 	%f371, %f355, %f370, %f291;
	ld.global.nc.f32 	%f372, [%rd44+-8];
	fma.rn.f32 	%f373, %f372, %f356, %f293;
	fma.rn.f32 	%f374, %f372, %f358, %f294;
	fma.rn.f32 	%f375, %f372, %f360, %f295;
	fma.rn.f32 	%f376, %f372, %f362, %f296;
	fma.rn.f32 	%f377, %f372, %f364, %f297;
	fma.rn.f32 	%f378, %f372, %f366, %f298;
	fma.rn.f32 	%f379, %f372, %f368, %f299;
	fma.rn.f32 	%f380, %f372, %f370, %f300;
	ld.global.nc.f32 	%f381, [%rd45+-8];
	fma.rn.f32 	%f382, %f381, %f356, %f302;
	fma.rn.f32 	%f383, %f381, %f358, %f303;
	fma.rn.f32 	%f384, %f381, %f360, %f304;
	fma.rn.f32 	%f385, %f381, %f362, %f305;
	fma.rn.f32 	%f386, %f381, %f364, %f306;
	fma.rn.f32 	%f387, %f381, %f366, %f307;
	fma.rn.f32 	%f388, %f381, %f368, %f308;
	fma.rn.f32 	%f389, %f381, %f370, %f309;
	ld.global.nc.f32 	%f390, [%rd46+-8];
	fma.rn.f32 	%f391, %f390, %f356, %f311;
	fma.rn.f32 	%f392, %f390, %f358, %f312;
	fma.rn.f32 	%f393, %f390, %f360, %f313;
	fma.rn.f32 	%f394, %f390, %f362, %f314;
	fma.rn.f32 	%f395, %f390, %f364, %f315;
	fma.rn.f32 	%f396, %f390, %f366, %f316;
	fma.rn.f32 	%f397, %f390, %f368, %f317;
	fma.rn.f32 	%f398, %f390, %f370, %f318;
	ld.global.nc.f32 	%f399, [%rd47+-8];
	fma.rn.f32 	%f400, %f399, %f356, %f320;
	fma.rn.f32 	%f401, %f399, %f358, %f321;
	fma.rn.f32 	%f402, %f399, %f360, %f322;
	fma.rn.f32 	%f403, %f399, %f362, %f323;
	fma.rn.f32 	%f404, %f399, %f364, %f324;
	fma.rn.f32 	%f405, %f399, %f366, %f325;
	fma.rn.f32 	%f406, %f399, %f368, %f326;
	fma.rn.f32 	%f407, %f399, %f370, %f327;
	ld.global.nc.f32 	%f408, [%rd48+-20];
	fma.rn.f32 	%f409, %f408, %f356, %f329;
	fma.rn.f32 	%f410, %f408, %f358, %f330;
	fma.rn.f32 	%f411, %f408, %f360, %f331;
	fma.rn.f32 	%f412, %f408, %f362, %f332;
	fma.rn.f32 	%f413, %f408, %f364, %f333;
	fma.rn.f32 	%f414, %f408, %f366, %f334;
	fma.rn.f32 	%f415, %f408, %f368, %f335;
	fma.rn.f32 	%f416, %f408, %f370, %f336;
	ld.global.nc.f32 	%f417, [%rd49+-20];
	fma.rn.f32 	%f418, %f417, %f356, %f338;
	fma.rn.f32 	%f419, %f417, %f358, %f339;
	fma.rn.f32 	%f420, %f417, %f360, %f340;
	fma.rn.f32 	%f421, %f417, %f362, %f341;
	fma.rn.f32 	%f422, %f417, %f364, %f342;
	fma.rn.f32 	%f423, %f417, %f366, %f343;
	fma.rn.f32 	%f424, %f417, %f368, %f344;
	fma.rn.f32 	%f425, %f417, %f370, %f345;
	ld.global.nc.f32 	%f426, [%rd50+-20];
	fma.rn.f32 	%f427, %f426, %f356, %f347;
	fma.rn.f32 	%f428, %f426, %f358, %f348;
	fma.rn.f32 	%f429, %f426, %f360, %f349;
	fma.rn.f32 	%f430, %f426, %f362, %f350;
	fma.rn.f32 	%f431, %f426, %f364, %f351;
	fma.rn.f32 	%f432, %f426, %f366, %f352;
	fma.rn.f32 	%f433, %f426, %f368, %f353;
	fma.rn.f32 	%f434, %f426, %f370, %f354;
	add.s64 	%rd52, %rd51, %rd40;
	ld.global.nc.f32 	%f435, [%rd43+12];
	ld.global.nc.f32 	%f436, [%rd52];
	fma.rn.f32 	%f437, %f435, %f436, %f357;
	ld.global.nc.f32 	%f438, [%rd52+4];
	fma.rn.f32 	%f439, %f435, %f438, %f359;
	ld.global.nc.f32 	%f440, [%rd52+8];
	fma.rn.f32 	%f441, %f435, %f440, %f361;
	ld.global.nc.f32 	%f442, [%rd52+12];
	fma.rn.f32 	%f443, %f435, %f442, %f363;
	ld.global.nc.f32 	%f444, [%rd52+16];
	fma.rn.f32 	%f445, %f435, %f444, %f365;
	ld.global.nc.f32 	%f446, [%rd52+20];
	fma.rn.f32 	%f447, %f435, %f446, %f367;
	ld.global.nc.f32 	%f448, [%rd52+24];
	fma.rn.f32 	%f449, %f435, %f448, %f369;
	ld.global.nc.f32 	%f450, [%rd52+28];
	fma.rn.f32 	%f451, %f435, %f450, %f371;
	ld.global.nc.f32 	%f452, [%rd44+-4];
	fma.rn.f32 	%f453, %f452, %f436, %f373;
	fma.rn.f32 	%f454, %f452, %f438, %f374;
	fma.rn.f32 	%f455, %f452, %f440, %f375;
	fma.rn.f32 	%f456, %f452, %f442, %f376;
	fma.rn.f32 	%f457, %f452, %f444, %f377;
	fma.rn.f32 	%f458, %f452, %f446, %f378;
	fma.rn.f32 	%f459, %f452, %f448, %f379;
	fma.rn.f32 	%f460, %f452, %f450, %f380;
	ld.global.nc.f32 	%f461, [%rd45+-4];
	fma.rn.f32 	%f462, %f461, %f436, %f382;
	fma.rn.f32 	%f463, %f461, %f438, %f383;
	fma.rn.f32 	%f464, %f461, %f440, %f384;
	fma.rn.f32 	%f465, %f461, %f442, %f385;
	fma.rn.f32 	%f466, %f461, %f444, %f386;
	fma.rn.f32 	%f467, %f461, %f446, %f387;
	fma.rn.f32 	%f468, %f461, %f448, %f388;
	fma.rn.f32 	%f469, %f461, %f450, %f389;
	ld.global.nc.f32 	%f470, [%rd46+-4];
	fma.rn.f32 	%f471, %f470, %f436, %f391;
	fma.rn.f32 	%f472, %f470, %f438, %f392;
	fma.rn.f32 	%f473, %f470, %f440, %f393;
	fma.rn.f32 	%f474, %f470, %f442, %f394;
	fma.rn.f32 	%f475, %f470, %f444, %f395;
	fma.rn.f32 	%f476, %f470, %f446, %f396;
	fma.rn.f32 	%f477, %f470, %f448, %f397;
	fma.rn.f32 	%f478, %f470, %f450, %f398;
	ld.global.nc.f32 	%f479, [%rd47+-4];
	fma.rn.f32 	%f480, %f479, %f436, %f400;
	fma.rn.f32 	%f481, %f479, %f438, %f401;
	fma.rn.f32 	%f482, %f479, %f440, %f402;
	fma.rn.f32 	%f483, %f479, %f442, %f403;
	fma.rn.f32 	%f484, %f479, %f444, %f404;
	fma.rn.f32 	%f485, %f479, %f446, %f405;
	fma.rn.f32 	%f486, %f479, %f448, %f406;
	fma.rn.f32 	%f487, %f479, %f450, %f407;
	ld.global.nc.f32 	%f488, [%rd48+-16];
	fma.rn.f32 	%f489, %f488, %f436, %f409;
	fma.rn.f32 	%f490, %f488, %f438, %f410;
	fma.rn.f32 	%f491, %f488, %f440, %f411;
	fma.rn.f32 	%f492, %f488, %f442, %f412;
	fma.rn.f32 	%f493, %f488, %f444, %f413;
	fma.rn.f32 	%f494, %f488, %f446, %f414;
	fma.rn.f32 	%f495, %f488, %f448, %f415;
	fma.rn.f32 	%f496, %f488, %f450, %f416;
	ld.global.nc.f32 	%f497, [%rd49+-16];
	fma.rn.f32 	%f498, %f497, %f436, %f418;
	fma.rn.f32 	%f499, %f497, %f438, %f419;
	fma.rn.f32 	%f500, %f497, %f440, %f420;
	fma.rn.f32 	%f501, %f497, %f442, %f421;
	fma.rn.f32 	%f502, %f497, %f444, %f422;
	fma.rn.f32 	%f503, %f497, %f446, %f423;
	fma.rn.f32 	%f504, %f497, %f448, %f424;
	fma.rn.f32 	%f505, %f497, %f450, %f425;
	ld.global.nc.f32 	%f506, [%rd50+-16];
	fma.rn.f32 	%f507, %f506, %f436, %f427;
	fma.rn.f32 	%f508, %f506, %f438, %f428;
	fma.rn.f32 	%f509, %f506, %f440, %f429;
	fma.rn.f32 	%f510, %f506, %f442, %f430;
	fma.rn.f32 	%f511, %f506, %f444, %f431;
	fma.rn.f32 	%f512, %f506, %f446, %f432;
	fma.rn.f32 	%f513, %f506, %f448, %f433;
	fma.rn.f32 	%f514, %f506, %f450, %f434;
	add.s64 	%rd53, %rd52, %rd40;
	ld.global.nc.f32 	%f515, [%rd43+16];
	ld.global.nc.f32 	%f516, [%rd53];
	fma.rn.f32 	%f517, %f515, %f516, %f437;
	ld.global.nc.f32 	%f518, [%rd53+4];
	fma.rn.f32 	%f519, %f515, %f518, %f439;
	ld.global.nc.f32 	%f520, [%rd53+8];
	fma.rn.f32 	%f521, %f515, %f520, %f441;
	ld.global.nc.f32 	%f522, [%rd53+12];
	fma.rn.f32 	%f523, %f515, %f522, %f443;
	ld.global.nc.f32 	%f524, [%rd53+16];
	fma.rn.f32 	%f525, %f515, %f524, %f445;
	ld.global.nc.f32 	%f526, [%rd53+20];
	fma.rn.f32 	%f527, %f515, %f526, %f447;
	ld.global.nc.f32 	%f528, [%rd53+24];
	fma.rn.f32 	%f529, %f515, %f528, %f449;
	ld.global.nc.f32 	%f530, [%rd53+28];
	fma.rn.f32 	%f531, %f515, %f530, %f451;
	ld.global.nc.f32 	%f532, [%rd44];
	fma.rn.f32 	%f533, %f532, %f516, %f453;
	fma.rn.f32 	%f534, %f532, %f518, %f454;
	fma.rn.f32 	%f535, %f532, %f520, %f455;
	fma.rn.f32 	%f536, %f532, %f522, %f456;
	fma.rn.f32 	%f537, %f532, %f524, %f457;
	fma.rn.f32 	%f538, %f532, %f526, %f458;
	fma.rn.f32 	%f539, %f532, %f528, %f459;
	fma.rn.f32 	%f540, %f532, %f530, %f460;
	ld.global.nc.f32 	%f541, [%rd45];
	fma.rn.f32 	%f542, %f541, %f516, %f462;
	fma.rn.f32 	%f543, %f541, %f518, %f463;
	fma.rn.f32 	%f544, %f541, %f520, %f464;
	fma.rn.f32 	%f545, %f541, %f522, %f465;
	fma.rn.f32 	%f546, %f541, %f524, %f466;
	fma.rn.f32 	%f547, %f541, %f526, %f467;
	fma.rn.f32 	%f548, %f541, %f528, %f468;
	fma.rn.f32 	%f549, %f541, %f530, %f469;
	ld.global.nc.f32 	%f550, [%rd46];
	fma.rn.f32 	%f551, %f550, %f516, %f471;
	fma.rn.f32 	%f552, %f550, %f518, %f472;
	fma.rn.f32 	%f553, %f550, %f520, %f473;
	fma.rn.f32 	%f554, %f550, %f522, %f474;
	fma.rn.f32 	%f555, %f550, %f524, %f475;
	fma.rn.f32 	%f556, %f550, %f526, %f476;
	fma.rn.f32 	%f557, %f550, %f528, %f477;
	fma.rn.f32 	%f558, %f550, %f530, %f478;
	ld.global.nc.f32 	%f559, [%rd47];
	fma.rn.f32 	%f560, %f559, %f516, %f480;
	fma.rn.f32 	%f561, %f559, %f518, %f481;
	fma.rn.f32 	%f562, %f559, %f520, %f482;
	fma.rn.f32 	%f563, %f559, %f522, %f483;
	fma.rn.f32 	%f564, %f559, %f524, %f484;
	fma.rn.f32 	%f565, %f559, %f526, %f485;
	fma.rn.f32 	%f566, %f559, %f528, %f486;
	fma.rn.f32 	%f567, %f559, %f530, %f487;
	ld.global.nc.f32 	%f568, [%rd48+-12];
	fma.rn.f32 	%f569, %f568, %f516, %f489;
	fma.rn.f32 	%f570, %f568, %f518, %f490;
	fma.rn.f32 	%f571, %f568, %f520, %f491;
	fma.rn.f32 	%f572, %f568, %f522, %f492;
	fma.rn.f32 	%f573, %f568, %f524, %f493;
	fma.rn.f32 	%f574, %f568, %f526, %f494;
	fma.rn.f32 	%f575, %f568, %f528, %f495;
	fma.rn.f32 	%f576, %f568, %f530, %f496;
	ld.global.nc.f32 	%f577, [%rd49+-12];
	fma.rn.f32 	%f578, %f577, %f516, %f498;
	fma.rn.f32 	%f579, %f577, %f518, %f499;
	fma.rn.f32 	%f580, %f577, %f520, %f500;
	fma.rn.f32 	%f581, %f577, %f522, %f501;
	fma.rn.f32 	%f582, %f577, %f524, %f502;
	fma.rn.f32 	%f583, %f577, %f526, %f503;
	fma.rn.f32 	%f584, %f577, %f528, %f504;
	fma.rn.f32 	%f585, %f577, %f530, %f505;
	ld.global.nc.f32 	%f586, [%rd50+-12];
	fma.rn.f32 	%f587, %f586, %f516, %f507;
	fma.rn.f32 	%f588, %f586, %f518, %f508;
	fma.rn.f32 	%f589, %f586, %f520, %f509;
	fma.rn.f32 	%f590, %f586, %f522, %f510;
	fma.rn.f32 	%f591, %f586, %f524, %f511;
	fma.rn.f32 	%f592, %f586, %f526, %f512;
	fma.rn.f32 	%f593, %f586, %f528, %f513;
	fma.rn.f32 	%f594, %f586, %f530, %f514;
	add.s64 	%rd54, %rd53, %rd40;
	ld.global.nc.f32 	%f595, [%rd43+20];
	ld.global.nc.f32 	%f596, [%rd54];
	fma.rn.f32 	%f597, %f595, %f596, %f517;
	ld.global.nc.f32 	%f598, [%rd54+4];
	fma.rn.f32 	%f599, %f595, %f598, %f519;
	ld.global.nc.f32 	%f600, [%rd54+8];
	fma.rn.f32 	%f601, %f595, %f600, %f521;
	ld.global.nc.f32 	%f602, [%rd54+12];
	fma.rn.f32 	%f603, %f595, %f602, %f523;
	ld.global.nc.f32 	%f604, [%rd54+16];
	fma.rn.f32 	%f605, %f595, %f604, %f525;
	ld.global.nc.f32 	%f606, [%rd54+20];
	fma.rn.f32 	%f607, %f595, %f606, %f527;
	ld.global.nc.f32 	%f608, [%rd54+24];
	fma.rn.f32 	%f609, %f595, %f608, %f529;
	ld.global.nc.f32 	%f610, [%rd54+28];
	fma.rn.f32 	%f611, %f595, %f610, %f531;
	ld.global.nc.f32 	%f612, [%rd44+4];
	fma.rn.f32 	%f613, %f612, %f596, %f533;
	fma.rn.f32 	%f614, %f612, %f598, %f534;
	fma.rn.f32 	%f615, %f612, %f600, %f535;
	fma.rn.f32 	%f616, %f612, %f602, %f536;
	fma.rn.f32 	%f617, %f612, %f604, %f537;
	fma.rn.f32 	%f618, %f612, %f606, %f538;
	fma.rn.f32 	%f619, %f612, %f608, %f539;
	fma.rn.f32 	%f620, %f612, %f610, %f540;
	ld.global.nc.f32 	%f621, [%rd45+4];
	fma.rn.f32 	%f622, %f621, %f596, %f542;
	fma.rn.f32 	%f623, %f621, %f598, %f543;
	fma.rn.f32 	%f624, %f621, %f600, %f544;
	fma.rn.f32 	%f625, %f621, %f602, %f545;
	fma.rn.f32 	%f626, %f621, %f604, %f546;
	fma.rn.f32 	%f627, %f621, %f606, %f547;
	fma.rn.f32 	%f628, %f621, %f608, %f548;
	fma.rn.f32 	%f629, %f621, %f610, %f549;
	ld.global.nc.f32 	%f630, [%rd46+4];
	fma.rn.f32 	%f631, %f630, %f596, %f551;
	fma.rn.f32 	%f632, %f630, %f598, %f552;
	fma.rn.f32 	%f633, %f630, %f600, %f553;
	fma.rn.f32 	%f634, %f630, %f602, %f554;
	fma.rn.f32 	%f635, %f630, %f604, %f555;
	fma.rn.f32 	%f636, %f630, %f606, %f556;
	fma.rn.f32 	%f637, %f630, %f608, %f557;
	fma.rn.f32 	%f638, %f630, %f610, %f558;
	ld.global.nc.f32 	%f639, [%rd47+4];
	fma.rn.f32 	%f640, %f639, %f596, %f560;
	fma.rn.f32 	%f641, %f639, %f598, %f561;
	fma.rn.f32 	%f642, %f639, %f600, %f562;
	fma.rn.f32 	%f643, %f639, %f602, %f563;
	fma.rn.f32 	%f644, %f639, %f604, %f564;
	fma.rn.f32 	%f645, %f639, %f606, %f565;
	fma.rn.f32 	%f646, %f639, %f608, %f566;
	fma.rn.f32 	%f647, %f639, %f610, %f567;
	ld.global.nc.f32 	%f648, [%rd48+-8];
	fma.rn.f32 	%f649, %f648, %f596, %f569;
	fma.rn.f32 	%f650, %f648, %f598, %f570;
	fma.rn.f32 	%f651, %f648, %f600, %f571;
	fma.rn.f32 	%f652, %f648, %f602, %f572;
	fma.rn.f32 	%f653, %f648, %f604, %f573;
	fma.rn.f32 	%f654, %f648, %f606, %f574;
	fma.rn.f32 	%f655, %f648, %f608, %f575;
	fma.rn.f32 	%f656, %f648, %f610, %f576;
	ld.global.nc.f32 	%f657, [%rd49+-8];
	fma.rn.f32 	%f658, %f657, %f596, %f578;
	fma.rn.f32 	%f659, %f657, %f598, %f579;
	fma.rn.f32 	%f660, %f657, %f600, %f580;
	fma.rn.f32 	%f661, %f657, %f602, %f581;
	fma.rn.f32 	%f662, %f657, %f604, %f582;
	fma.rn.f32 	%f663, %f657, %f606, %f583;
	fma.rn.f32 	%f664, %f657, %f608, %f584;
	fma.rn.f32 	%f665, %f657, %f610, %f585;
	ld.global.nc.f32 	%f666, [%rd50+-8];
	fma.rn.f32 	%f667, %f666, %f596, %f587;
	fma.rn.f32 	%f668, %f666, %f598, %f588;
	fma.rn.f32 	%f669, %f666, %f600, %f589;
	fma.rn.f32 	%f670, %f666, %f602, %f590;
	fma.rn.f32 	%f671, %f666, %f604, %f591;
	fma.rn.f32 	%f672, %f666, %f606, %f592;
	fma.rn.f32 	%f673, %f666, %f608, %f593;
	fma.rn.f32 	%f674, %f666, %f610, %f594;
	add.s64 	%rd55, %rd54, %rd40;
	ld.global.nc.f32 	%f675, [%rd43+24];
	ld.global.nc.f32 	%f676, [%rd55];
	fma.rn.f32 	%f677, %f675, %f676, %f597;
	ld.global.nc.f32 	%f678, [%rd55+4];
	fma.rn.f32 	%f679, %f675, %f678, %f599;
	ld.global.nc.f32 	%f680, [%rd55+8];
	fma.rn.f32 	%f681, %f675, %f680, %f601;
	ld.global.nc.f32 	%f682, [%rd55+12];
	fma.rn.f32 	%f683, %f675, %f682, %f603;
	ld.global.nc.f32 	%f684, [%rd55+16];
	fma.rn.f32 	%f685, %f675, %f684, %f605;
	ld.global.nc.f32 	%f686, [%rd55+20];
	fma.rn.f32 	%f687, %f675, %f686, %f607;
	ld.global.nc.f32 	%f688, [%rd55+24];
	fma.rn.f32 	%f689, %f675, %f688, %f609;
	ld.global.nc.f32 	%f690, [%rd55+28];
	fma.rn.f32 	%f691, %f675, %f690, %f611;
	ld.global.nc.f32 	%f692, [%rd44+8];
	fma.rn.f32 	%f693, %f692, %f676, %f613;
	fma.rn.f32 	%f694, %f692, %f678, %f614;
	fma.rn.f32 	%f695, %f692, %f680, %f615;
	fma.rn.f32 	%f696, %f692, %f682, %f616;
	fma.rn.f32 	%f697, %f692, %f684, %f617;
	fma.rn.f32 	%f698, %f692, %f686, %f618;
	fma.rn.f32 	%f699, %f692, %f688, %f619;
	fma.rn.f32 	%f700, %f692, %f690, %f620;
	ld.global.nc.f32 	%f701, [%rd45+8];
	fma.rn.f32 	%f702, %f701, %f676, %f622;
	fma.rn.f32 	%f703, %f701, %f678, %f623;
	fma.rn.f32 	%f704, %f701, %f680, %f624;
	fma.rn.f32 	%f705, %f701, %f682, %f625;
	fma.rn.f32 	%f706, %f701, %f684, %f626;
	fma.rn.f32 	%f707, %f701, %f686, %f627;
	fma.rn.f32 	%f708, %f701, %f688, %f628;
	fma.rn.f32 	%f709, %f701, %f690, %f629;
	ld.global.nc.f32 	%f710, [%rd46+8];
	fma.rn.f32 	%f711, %f710, %f676, %f631;
	fma.rn.f32 	%f712, %f710, %f678, %f632;
	fma.rn.f32 	%f713, %f710, %f680, %f633;
	fma.rn.f32 	%f714, %f710, %f682, %f634;
	fma.rn.f32 	%f715, %f710, %f684, %f635;
	fma.rn.f32 	%f716, %f710, %f686, %f636;
	fma.rn.f32 	%f717, %f710, %f688, %f637;
	fma.rn.f32 	%f718, %f710, %f690, %f638;
	ld.global.nc.f32 	%f719, [%rd47+8];
	fma.rn.f32 	%f720, %f719, %f676, %f640;
	fma.rn.f32 	%f721, %f719, %f678, %f641;
	fma.rn.f32 	%f722, %f719, %f680, %f642;
	fma.rn.f32 	%f723, %f719, %f682, %f643;
	fma.rn.f32 	%f724, %f719, %f684, %f644;
	fma.rn.f32 	%f725, %f719, %f686, %f645;
	fma.rn.f32 	%f726, %f719, %f688, %f646;
	fma.rn.f32 	%f727, %f719, %f690, %f647;
	ld.global.nc.f32 	%f728, [%rd48+-4];
	fma.rn.f32 	%f729, %f728, %f676, %f649;
	fma.rn.f32 	%f730, %f728, %f678, %f650;
	fma.rn.f32 	%f731, %f728, %f680, %f651;
	fma.rn.f32 	%f732, %f728, %f682, %f652;
	fma.rn.f32 	%f733, %f728, %f684, %f653;
	fma.rn.f32 	%f734, %f728, %f686, %f654;
	fma.rn.f32 	%f735, %f728, %f688, %f655;
	fma.rn.f32 	%f736, %f728, %f690, %f656;
	ld.global.nc.f32 	%f737, [%rd49+-4];
	fma.rn.f32 	%f738, %f737, %f676, %f658;
	fma.rn.f32 	%f739, %f737, %f678, %f659;
	fma.rn.f32 	%f740, %f737, %f680, %f660;
	fma.rn.f32 	%f741, %f737, %f682, %f661;
	fma.rn.f32 	%f742, %f737, %f684, %f662;
	fma.rn.f32 	%f743, %f737, %f686, %f663;
	fma.rn.f32 	%f744, %f737, %f688, %f664;
	fma.rn.f32 	%f745, %f737, %f690, %f665;
	ld.global.nc.f32 	%f746, [%rd50+-4];
	fma.rn.f32 	%f747, %f746, %f676, %f667;
	fma.rn.f32 	%f748, %f746, %f678, %f668;
	fma.rn.f32 	%f749, %f746, %f680, %f669;
	fma.rn.f32 	%f750, %f746, %f682, %f670;
	fma.rn.f32 	%f751, %f746, %f684, %f671;
	fma.rn.f32 	%f752, %f746, %f686, %f672;
	fma.rn.f32 	%f753, %f746, %f688, %f673;
	fma.rn.f32 	%f754, %f746, %f690, %f674;
	add.s64 	%rd56, %rd55, %rd40;
	ld.global.nc.f32 	%f755, [%rd43+28];
	ld.global.nc.f32 	%f756, [%rd56];
	fma.rn.f32 	%f898, %f755, %f756, %f677;
	ld.global.nc.f32 	%f757, [%rd56+4];
	fma.rn.f32 	%f897, %f755, %f757, %f679;
	ld.global.nc.f32 	%f758, [%rd56+8];
	fma.rn.f32 	%f896, %f755, %f758, %f681;
	ld.global.nc.f32 	%f759, [%rd56+12];
	fma.rn.f32 	%f895, %f755, %f759, %f683;
	ld.global.nc.f32 	%f760, [%rd56+16];
	fma.rn.f32 	%f894, %f755, %f760, %f685;
	ld.global.nc.f32 	%f761, [%rd56+20];
	fma.rn.f32 	%f893, %f755, %f761, %f687;
	ld.global.nc.f32 	%f762, [%rd56+24];
	fma.rn.f32 	%f892, %f755, %f762, %f689;
	ld.global.nc.f32 	%f763, [%rd56+28];
	fma.rn.f32 	%f891, %f755, %f763, %f691;
	ld.global.nc.f32 	%f764, [%rd44+12];
	fma.rn.f32 	%f890, %f764, %f756, %f693;
	fma.rn.f32 	%f889, %f764, %f757, %f694;
	fma.rn.f32 	%f888, %f764, %f758, %f695;
	fma.rn.f32 	%f887, %f764, %f759, %f696;
	fma.rn.f32 	%f886, %f764, %f760, %f697;
	fma.rn.f32 	%f885, %f764, %f761, %f698;
	fma.rn.f32 	%f884, %f764, %f762, %f699;
	fma.rn.f32 	%f883, %f764, %f763, %f700;
	ld.global.nc.f32 	%f765, [%rd45+12];
	fma.rn.f32 	%f882, %f765, %f756, %f702;
	fma.rn.f32 	%f881, %f765, %f757, %f703;
	fma.rn.f32 	%f880, %f765, %f758, %f704;
	fma.rn.f32 	%f879, %f765, %f759, %f705;
	fma.rn.f32 	%f878, %f765, %f760, %f706;
	fma.rn.f32 	%f877, %f765, %f761, %f707;
	fma.rn.f32 	%f876, %f765, %f762, %f708;
	fma.rn.f32 	%f875, %f765, %f763, %f709;
	ld.global.nc.f32 	%f766, [%rd46+12];
	fma.rn.f32 	%f874, %f766, %f756, %f711;
	fma.rn.f32 	%f873, %f766, %f757, %f712;
	fma.rn.f32 	%f872, %f766, %f758, %f713;
	fma.rn.f32 	%f871, %f766, %f759, %f714;
	fma.rn.f32 	%f870, %f766, %f760, %f715;
	fma.rn.f32 	%f869, %f766, %f761, %f716;
	fma.rn.f32 	%f868, %f766, %f762, %f717;
	fma.rn.f32 	%f867, %f766, %f763, %f718;
	ld.global.nc.f32 	%f767, [%rd47+12];
	fma.rn.f32 	%f866, %f767, %f756, %f720;
	fma.rn.f32 	%f865, %f767, %f757, %f721;
	fma.rn.f32 	%f864, %f767, %f758, %f722;
	fma.rn.f32 	%f863, %f767, %f759, %f723;
	fma.rn.f32 	%f862, %f767, %f760, %f724;
	fma.rn.f32 	%f861, %f767, %f761, %f725;
	fma.rn.f32 	%f860, %f767, %f762, %f726;
	fma.rn.f32 	%f859, %f767, %f763, %f727;
	ld.global.nc.f32 	%f768, [%rd48];
	fma.rn.f32 	%f858, %f768, %f756, %f729;
	fma.rn.f32 	%f857, %f768, %f757, %f730;
	fma.rn.f32 	%f856, %f768, %f758, %f731;
	fma.rn.f32 	%f855, %f768, %f759, %f732;
	fma.rn.f32 	%f854, %f768, %f760, %f733;
	fma.rn.f32 	%f853, %f768, %f761, %f734;
	fma.rn.f32 	%f852, %f768, %f762, %f735;
	fma.rn.f32 	%f851, %f768, %f763, %f736;
	ld.global.nc.f32 	%f769, [%rd49];
	fma.rn.f32 	%f850, %f769, %f756, %f738;
	fma.rn.f32 	%f849, %f769, %f757, %f739;
	fma.rn.f32 	%f848, %f769, %f758, %f740;
	fma.rn.f32 	%f847, %f769, %f759, %f741;
	fma.rn.f32 	%f846, %f769, %f760, %f742;
	fma.rn.f32 	%f845, %f769, %f761, %f743;
	fma.rn.f32 	%f844, %f769, %f762, %f744;
	fma.rn.f32 	%f843, %f769, %f763, %f745;
	ld.global.nc.f32 	%f770, [%rd50];
	fma.rn.f32 	%f842, %f770, %f756, %f747;
	fma.rn.f32 	%f841, %f770, %f757, %f748;
	fma.rn.f32 	%f840, %f770, %f758, %f749;
	fma.rn.f32 	%f839, %f770, %f759, %f750;
	fma.rn.f32 	%f838, %f770, %f760, %f751;
	fma.rn.f32 	%f837, %f770, %f761, %f752;
	fma.rn.f32 	%f836, %f770, %f762, %f753;
	fma.rn.f32 	%f835, %f770, %f763, %f754;
	add.s32 	%r64, %r64, 8;
	shl.b32 	%r46, %r34, 3;
	add.s32 	%r63, %r63, %r46;
	add.s32 	%r62, %r62, 8;
	add.s32 	%r61, %r61, 8;
	add.s32 	%r60, %r60, 8;
	add.s32 	%r59, %r59, 8;
	add.s64 	%rd70, %rd70, 32;
	add.s32 	%r58, %r58, 8;
	add.s32 	%r57, %r57, 8;
	add.s32 	%r56, %r56, 8;
	add.s32 	%r55, %r55, 8;
	setp.lt.s32 	%p2, %r64, %r35;
	@%p2 bra 	$L__BB1_2;
$L__BB1_3:
	ld.param.u64 	%rd69, [_Z13gemm_v1_alterILi128ELi8ELi128ELi8ELi8EEvPfS0_S0_iii_param_2];
	cvta.to.global.u64 	%rd57, %rd69;
	shl.b32 	%r47, %r2, 7;
	shl.b32 	%r48, %r4, 3;
	add.s32 	%r49, %r47, %r48;
	mov.u32 	%r50, %ctaid.x;
	shl.b32 	%r51, %r50, 7;
	shl.b32 	%r52, %r3, 3;
	add.s32 	%r53, %r51, %r52;
	mad.lo.s32 	%r54, %r49, %r34, %r53;
	mul.wide.s32 	%rd58, %r54, 4;
	add.s64 	%rd59, %rd57, %rd58;
	st.global.f32 	[%rd59], %f898;
	st.global.f32 	[%rd59+4], %f897;
	st.global.f32 	[%rd59+8], %f896;
	st.global.f32 	[%rd59+12], %f895;
	st.global.f32 	[%rd59+16], %f894;
	st.global.f32 	[%rd59+20], %f893;
	st.global.f32 	[%rd59+24], %f892;
	st.global.f32 	[%rd59+28], %f891;
	mul.wide.s32 	%rd60, %r34, 4;
	add.s64 	%rd61, %rd59, %rd60;
	st.global.f32 	[%rd61], %f890;
	st.global.f32 	[%rd61+4], %f889;
	st.global.f32 	[%rd61+8], %f888;
	st.global.f32 	[%rd61+12], %f887;
	st.global.f32 	[%rd61+16], %f886;
	st.global.f32 	[%rd61+20], %f885;
	st.global.f32 	[%rd61+24], %f884;
	st.global.f32 	[%rd61+28], %f883;
	add.s64 	%rd62, %rd61, %rd60;
	st.global.f32 	[%rd62], %f882;
	st.global.f32 	[%rd62+4], %f881;
	st.global.f32 	[%rd62+8], %f880;
	st.global.f32 	[%rd62+12], %f879;
	st.global.f32 	[%rd62+16], %f878;
	st.global.f32 	[%rd62+20], %f877;
	st.global.f32 	[%rd62+24], %f876;
	st.global.f32 	[%rd62+28], %f875;
	add.s64 	%rd63, %rd62, %rd60;
	st.global.f32 	[%rd63], %f874;
	st.global.f32 	[%rd63+4], %f873;
	st.global.f32 	[%rd63+8], %f872;
	st.global.f32 	[%rd63+12], %f871;
	st.global.f32 	[%rd63+16], %f870;
	st.global.f32 	[%rd63+20], %f869;
	st.global.f32 	[%rd63+24], %f868;
	st.global.f32 	[%rd63+28], %f867;
	add.s64 	%rd64, %rd63, %rd60;
	st.global.f32 	[%rd64], %f866;
	st.global.f32 	[%rd64+4], %f865;
	st.global.f32 	[%rd64+8], %f864;
	st.global.f32 	[%rd64+12], %f863;
	st.global.f32 	[%rd64+16], %f862;
	st.global.f32 	[%rd64+20], %f861;
	st.global.f32 	[%rd64+24], %f860;
	st.global.f32 	[%rd64+28], %f859;
	add.s64 	%rd65, %rd64, %rd60;
	st.global.f32 	[%rd65], %f858;
	st.global.f32 	[%rd65+4], %f857;
	st.global.f32 	[%rd65+8], %f856;
	st.global.f32 	[%rd65+12], %f855;
	st.global.f32 	[%rd65+16], %f854;
	st.global.f32 	[%rd65+20], %f853;
	st.global.f32 	[%rd65+24], %f852;
	st.global.f32 	[%rd65+28], %f851;
	add.s64 	%rd66, %rd65, %rd60;
	st.global.f32 	[%rd66], %f850;
	st.global.f32 	[%rd66+4], %f849;
	st.global.f32 	[%rd66+8], %f848;
	st.global.f32 	[%rd66+12], %f847;
	st.global.f32 	[%rd66+16], %f846;
	st.global.f32 	[%rd66+20], %f845;
	st.global.f32 	[%rd66+24], %f844;
	st.global.f32 	[%rd66+28], %f843;
	add.s64 	%rd67, %rd66, %rd60;
	st.global.f32 	[%rd67], %f842;
	st.global.f32 	[%rd67+4], %f841;
	st.global.f32 	[%rd67+8], %f840;
	st.global.f32 	[%rd67+12], %f839;
	st.global.f32 	[%rd67+16], %f838;
	st.global.f32 	[%rd67+20], %f837;
	st.global.f32 	[%rd67+24], %f836;
	st.global.f32 	[%rd67+28], %f835;
	ret;

}
	// .globl	_Z7gemm_v2ILi16ELi16ELi16EEvPfS0_S0_iii
.visible .entry _Z7gemm_v2ILi16ELi16ELi16EEvPfS0_S0_iii(
	.param .u64 .ptr .align 1 _Z7gemm_v2ILi16ELi16ELi16EEvPfS0_S0_iii_param_0,
	.param .u64 .ptr .align 1 _Z7gemm_v2ILi16ELi16ELi16EEvPfS0_S0_iii_param_1,
	.param .u64 .ptr .align 1 _Z7gemm_v2ILi16ELi16ELi16EEvPfS0_S0_iii_param_2,
	.param .u32 _Z7gemm_v2ILi16ELi16ELi16EEvPfS0_S0_iii_param_3,
	.param .u32 _Z7gemm_v2ILi16ELi16ELi16EEvPfS0_S0_iii_param_4,
	.param .u32 _Z7gemm_v2ILi16ELi16ELi16EEvPfS0_S0_iii_param_5
)
{
	.reg .pred 	%p<7>;
	.reg .b32 	%r<114>;
	.reg .b32 	%f<370>;
	.reg .b64 	%rd<68>;
	// demoted variable
	.shared .align 4 .b8 _ZZ7gemm_v2ILi16ELi16ELi16EEvPfS0_S0_iiiE2As[1024];
	// demoted variable
	.shared .align 4 .b8 _ZZ7gemm_v2ILi16ELi16ELi16EEvPfS0_S0_iiiE2Bs[1024];
	ld.param.u64 	%rd6, [_Z7gemm_v2ILi16ELi16ELi16EEvPfS0_S0_iii_param_0];
	ld.param.u64 	%rd7, [_Z7gemm_v2ILi16ELi16ELi16EEvPfS0_S0_iii_param_1];
	ld.param.u32 	%r46, [_Z7gemm_v2ILi16ELi16ELi16EEvPfS0_S0_iii_param_3];
	ld.param.u32 	%r47, [_Z7gemm_v2ILi16ELi16ELi16EEvPfS0_S0_iii_param_4];
	ld.param.u32 	%r48, [_Z7gemm_v2ILi16ELi16ELi16EEvPfS0_S0_iii_param_5];
	cvta.to.global.u64 	%rd1, %rd6;
	cvta.to.global.u64 	%rd2, %rd7;
	mov.u32 	%r49, %ctaid.x;
	mov.u32 	%r50, %ctaid.y;
	mov.u32 	%r1, %tid.x;
	mov.u32 	%r2, %tid.y;
	shr.u32 	%r51, %r1, 4;
	add.s32 	%r3, %r51, %r2;
	and.b32  	%r4, %r1, 15;
	shl.b32 	%r5, %r50, 4;
	mul.lo.s32 	%r52, %r48, %r5;
	cvt.s64.s32 	%rd3, %r52;
	shl.b32 	%r53, %r49, 4;
	cvt.u64.u32 	%rd4, %r53;
	setp.lt.s32 	%p1, %r48, 1;
	mov.f32 	%f369, 0f00000000;
	@%p1 bra 	$L__BB2_9;
	mad.lo.s32 	%r6, %r46, %r3, %r4;
	add.s32 	%r7, %r48, -1;
	shr.u32 	%r55, %r7, 4;
	add.s32 	%r8, %r55, 1;
	setp.lt.u32 	%p2, %r48, 49;
	mov.f32 	%f369, 0f00000000;
	mov.b32 	%r112, 0;
	@%p2 bra 	$L__BB2_4;
	add.s32 	%r57, %r3, 16;
	mad.lo.s32 	%r110, %r47, %r57, %r4;
	add.s32 	%r58, %r3, 32;
	mad.lo.s32 	%r109, %r47, %r58, %r4;
	add.s32 	%r59, %r3, 48;
	mad.lo.s32 	%r108, %r47, %r59, %r4;
	mad.lo.s32 	%r107, %r47, %r3, %r4;
	add.s32 	%r106, %r6, 16;
	add.s32 	%r105, %r6, 32;
	add.s32 	%r104, %r6, 48;
	and.b32  	%r60, %r8, 536870908;
	neg.s32 	%r102, %r60;
	mov.f32 	%f369, 0f00000000;
	mov.b32 	%r112, 0;
	mov.u32 	%r103, %r6;
$L__BB2_3:
	.pragma "nounroll";
	cvt.s64.s32 	%rd8, %r106;
	add.s64 	%rd9, %rd3, %rd8;
	shl.b64 	%rd10, %rd9, 2;
	add.s64 	%rd11, %rd1, %rd10;
	cvt.s64.s32 	%rd12, %r105;
	add.s64 	%rd13, %rd3, %rd12;
	shl.b64 	%rd14, %rd13, 2;
	add.s64 	%rd15, %rd1, %rd14;
	cvt.s64.s32 	%rd16, %r104;
	add.s64 	%rd17, %rd3, %rd16;
	shl.b64 	%rd18, %rd17, 2;
	add.s64 	%rd19, %rd1, %rd18;
	cvt.s64.s32 	%rd20, %r103;
	add.s64 	%rd21, %rd3, %rd20;
	shl.b64 	%rd22, %rd21, 2;
	add.s64 	%rd23, %rd1, %rd22;
	ld.global.nc.f32 	%f14, [%rd23];
	shr.u32 	%r61, %r1, 4;
	add.s32 	%r62, %r61, %r2;
	shl.b32 	%r63, %r62, 6;
	mov.u32 	%r64, _ZZ7gemm_v2ILi16ELi16ELi16EEvPfS0_S0_iiiE2As;
	add.s32 	%r65, %r64, %r63;
	shl.b32 	%r66, %r1, 2;
	and.b32  	%r67, %r66, 60;
	add.s32 	%r68, %r65, %r67;
	st.shared.f32 	[%r68], %f14;
	cvt.s64.s32 	%rd24, %r107;
	add.s64 	%rd25, %rd24, %rd4;
	shl.b64 	%rd26, %rd25, 2;
	add.s64 	%rd27, %rd2, %rd26;
	ld.global.nc.f32 	%f15, [%rd27];
	mov.u32 	%r69, _ZZ7gemm_v2ILi16ELi16ELi16EEvPfS0_S0_iiiE2Bs;
	add.s32 	%r70, %r69, %r63;
	add.s32 	%r71, %r70, %r67;
	st.shared.f32 	[%r71], %f15;
	bar.sync 	0;
	shl.b32 	%r72, %r2, 6;
	add.s32 	%r73, %r64, %r72;
	ld.shared.f32 	%f16, [%r73];
	add.s32 	%r74, %r69, %r66;
	ld.shared.f32 	%f17, [%r74];
	fma.rn.f32 	%f18, %f16, %f17, %f369;
	ld.shared.f32 	%f19, [%r73+4];
	ld.shared.f32 	%f20, [%r74+64];
	fma.rn.f32 	%f21, %f19, %f20, %f18;
	ld.shared.f32 	%f22, [%r73+8];
	ld.shared.f32 	%f23, [%r74+128];
	fma.rn.f32 	%f24, %f22, %f23, %f21;
	ld.shared.f32 	%f25, [%r73+12];
	ld.shared.f32 	%f26, [%r74+192];
	fma.rn.f32 	%f27, %f25, %f26, %f24;
	ld.shared.f32 	%f28, [%r73+16];
	ld.shared.f32 	%f29, [%r74+256];
	fma.rn.f32 	%f30, %f28, %f29, %f27;
	ld.shared.f32 	%f31, [%r73+20];
	ld.shared.f32 	%f32, [%r74+320];
	fma.rn.f32 	%f33, %f31, %f32, %f30;
	ld.shared.f32 	%f34, [%r73+24];
	ld.shared.f32 	%f35, [%r74+384];
	fma.rn.f32 	%f36, %f34, %f35, %f33;
	ld.shared.f32 	%f37, [%r73+28];
	ld.shared.f32 	%f38, [%r74+448];
	fma.rn.f32 	%f39, %f37, %f38, %f36;
	ld.shared.f32 	%f40, [%r73+32];
	ld.shared.f32 	%f41, [%r74+512];
	fma.rn.f32 	%f42, %f40, %f41, %f39;
	ld.shared.f32 	%f43, [%r73+36];
	ld.shared.f32 	%f44, [%r74+576];
	fma.rn.f32 	%f45, %f43, %f44, %f42;
	ld.shared.f32 	%f46, [%r73+40];
	ld.shared.f32 	%f47, [%r74+640];
	fma.rn.f32 	%f48, %f46, %f47, %f45;
	ld.shared.f32 	%f49, [%r73+44];
	ld.shared.f32 	%f50, [%r74+704];
	fma.rn.f32 	%f51, %f49, %f50, %f48;
	ld.shared.f32 	%f52, [%r73+48];
	ld.shared.f32 	%f53, [%r74+768];
	fma.rn.f32 	%f54, %f52, %f53, %f51;
	ld.shared.f32 	%f55, [%r73+52];
	ld.shared.f32 	%f56, [%r74+832];
	fma.rn.f32 	%f57, %f55, %f56, %f54;
	ld.shared.f32 	%f58, [%r73+56];
	ld.shared.f32 	%f59, [%r74+896];
	fma.rn.f32 	%f60, %f58, %f59, %f57;
	ld.shared.f32 	%f61, [%r73+60];
	ld.shared.f32 	%f62, [%r74+960];
	fma.rn.f32 	%f63, %f61, %f62, %f60;
	ld.global.nc.f32 	%f64, [%rd11];
	st.shared.f32 	[%r68], %f64;
	cvt.s64.s32 	%rd28, %r110;
	add.s64 	%rd29, %rd28, %rd4;
	shl.b64 	%rd30, %rd29, 2;
	add.s64 	%rd31, %rd2, %rd30;
	ld.global.nc.f32 	%f65, [%rd31];
	st.shared.f32 	[%r71], %f65;
	bar.sync 	0;
	ld.shared.f32 	%f66, [%r73];
	ld.shared.f32 	%f67, [%r74];
	fma.rn.f32 	%f68, %f66, %f67, %f63;
	ld.shared.f32 	%f69, [%r73+4];
	ld.shared.f32 	%f70, [%r74+64];
	fma.rn.f32 	%f71, %f69, %f70, %f68;
	ld.shared.f32 	%f72, [%r73+8];
	ld.shared.f32 	%f73, [%r74+128];
	fma.rn.f32 	%f74, %f72, %f73, %f71;
	ld.shared.f32 	%f75, [%r73+12];
	ld.shared.f32 	%f76, [%r74+192];
	fma.rn.f32 	%f77, %f75, %f76, %f74;
	ld.shared.f32 	%f78, [%r73+16];
	ld.shared.f32 	%f79, [%r74+256];
	fma.rn.f32 	%f80, %f78, %f79, %f77;
	ld.shared.f32 	%f81, [%r73+20];
	ld.shared.f32 	%f82, [%r74+320];
	fma.rn.f32 	%f83, %f81, %f82, %f80;
	ld.shared.f32 	%f84, [%r73+24];
	ld.shared.f32 	%f85, [%r74+384];
	fma.rn.f32 	%f86, %f84, %f85, %f83;
	ld.shared.f32 	%f87, [%r73+28];
	ld.shared.f32 	%f88, [%r74+448];
	fma.rn.f32 	%f89, %f87, %f88, %f86;
	ld.shared.f32 	%f90, [%r73+32];
	ld.shared.f32 	%f91, [%r74+512];
	fma.rn.f32 	%f92, %f90, %f91, %f89;
	ld.shared.f32 	%f93, [%r73+36];
	ld.shared.f32 	%f94, [%r74+576];
	fma.rn.f32 	%f95, %f93, %f94, %f92;
	ld.shared.f32 	%f96, [%r73+40];
	ld.shared.f32 	%f97, [%r74+640];
	fma.rn.f32 	%f98, %f96, %f97, %f95;
	ld.shared.f32 	%f99, [%r73+44];
	ld.shared.f32 	%f100, [%r74+704];
	fma.rn.f32 	%f101, %f99, %f100, %f98;
	ld.shared.f32 	%f102, [%r73+48];
	ld.shared.f32 	%f103, [%r74+768];
	fma.rn.f32 	%f104, %f102, %f103, %f101;
	ld.shared.f32 	%f105, [%r73+52];
	ld.shared.f32 	%f106, [%r74+832];
	fma.rn.f32 	%f107, %f105, %f106, %f104;
	ld.shared.f32 	%f108, [%r73+56];
	ld.shared.f32 	%f109, [%r74+896];
	fma.rn.f32 	%f110, %f108, %f109, %f107;
	ld.shared.f32 	%f111, [%r73+60];
	ld.shared.f32 	%f112, [%r74+960];
	fma.rn.f32 	%f113, %f111, %f112, %f110;
	ld.global.nc.f32 	%f114, [%rd15];
	st.shared.f32 	[%r68], %f114;
	cvt.s64.s32 	%rd32, %r109;
	add.s64 	%rd33, %rd32, %rd4;
	shl.b64 	%rd34, %rd33, 2;
	add.s64 	%rd35, %rd2, %rd34;
	ld.global.nc.f32 	%f115, [%rd35];
	st.shared.f32 	[%r71], %f115;
	bar.sync 	0;
	ld.shared.f32 	%f116, [%r73];
	ld.shared.f32 	%f117, [%r74];
	fma.rn.f32 	%f118, %f116, %f117, %f113;
	ld.shared.f32 	%f119, [%r73+4];
	ld.shared.f32 	%f120, [%r74+64];
	fma.rn.f32 	%f121, %f119, %f120, %f118;
	ld.shared.f32 	%f122, [%r73+8];
	ld.shared.f32 	%f123, [%r74+128];
	fma.rn.f32 	%f124, %f122, %f123, %f121;
	ld.shared.f32 	%f125, [%r73+12];
	ld.shared.f32 	%f126, [%r74+192];
	fma.rn.f32 	%f127, %f125, %f126, %f124;
	ld.shared.f32 	%f128, [%r73+16];
	ld.shared.f32 	%f129, [%r74+256];
	fma.rn.f32 	%f130, %f128, %f129, %f127;
	ld.shared.f32 	%f131, [%r73+20];
	ld.shared.f32 	%f132, [%r74+320];
	fma.rn.f32 	%f133, %f131, %f132, %f130;
	ld.shared.f32 	%f134, [%r73+24];
	ld.shared.f32 	%f135, [%r74+384];
	fma.rn.f32 	%f136, %f134, %f135, %f133;
	ld.shared.f32 	%f137, [%r73+28];
	ld.shared.f32 	%f138, [%r74+448];
	fma.rn.f32 	%f139, %f137, %f138, %f136;
	ld.shared.f32 	%f140, [%r73+32];
	ld.shared.f32 	%f141, [%r74+512];
	fma.rn.f32 	%f142, %f140, %f141, %f139;
	ld.shared.f32 	%f143, [%r73+36];
	ld.shared.f32 	%f144, [%r74+576];
	fma.rn.f32 	%f145, %f143, %f144, %f142;
	ld.shared.f32 	%f146, [%r73+40];
	ld.shared.f32 	%f147, [%r74+640];
	fma.rn.f32 	%f148, %f146, %f147, %f145;
	ld.shared.f32 	%f149, [%r73+44];
	ld.shared.f32 	%f150, [%r74+704];
	fma.rn.f32 	%f151, %f149, %f150, %f148;
	ld.shared.f32 	%f152, [%r73+48];
	ld.shared.f32 	%f153, [%r74+768];
	fma.rn.f32 	%f154, %f152, %f153, %f151;
	ld.shared.f32 	%f155, [%r73+52];
	ld.shared.f32 	%f156, [%r74+832];
	fma.rn.f32 	%f157, %f155, %f156, %f154;
	ld.shared.f32 	%f158, [%r73+56];
	ld.shared.f32 	%f159, [%r74+896];
	fma.rn.f32 	%f160, %f158, %f159, %f157;
	ld.shared.f32 	%f161, [%r73+60];
	ld.shared.f32 	%f162, [%r74+960];
	fma.rn.f32 	%f163, %f161, %f162, %f160;
	ld.global.nc.f32 	%f164, [%rd19];
	st.shared.f32 	[%r68], %f164;
	cvt.s64.s32 	%rd36, %r108;
	add.s64 	%rd37, %rd36, %rd4;
	shl.b64 	%rd38, %rd37, 2;
	add.s64 	%rd39, %rd2, %rd38;
	ld.global.nc.f32 	%f165, [%rd39];
	st.shared.f32 	[%r71], %f165;
	bar.sync 	0;
	ld.shared.f32 	%f166, [%r73];
	ld.shared.f32 	%f167, [%r74];
	fma.rn.f32 	%f168, %f166, %f167, %f163;
	ld.shared.f32 	%f169, [%r73+4];
	ld.shared.f32 	%f170, [%r74+64];
	fma.rn.f32 	%f171, %f169, %f170, %f168;
	ld.shared.f32 	%f172, [%r73+8];
	ld.shared.f32 	%f173, [%r74+128];
	fma.rn.f32 	%f174, %f172, %f173, %f171;
	ld.shared.f32 	%f175, [%r73+12];
	ld.shared.f32 	%f176, [%r74+192];
	fma.rn.f32 	%f177, %f175, %f176, %f174;
	ld.shared.f32 	%f178, [%r73+16];
	ld.shared.f32 	%f179, [%r74+256];
	fma.rn.f32 	%f180, %f178, %f179, %f177;
	ld.shared.f32 	%f181, [%r73+20];
	ld.shared.f32 	%f182, [%r74+320];
	fma.rn.f32 	%f183, %f181, %f182, %f180;
	ld.shared.f32 	%f184, [%r73+24];
	ld.shared.f32 	%f185, [%r74+384];
	fma.rn.f32 	%f186, %f184, %f185, %f183;
	ld.shared.f32 	%f187, [%r73+28];
	ld.shared.f32 	%f188, [%r74+448];
	fma.rn.f32 	%f189, %f187, %f188, %f186;
	ld.shared.f32 	%f190, [%r73+32];
	ld.shared.f32 	%f191, [%r74+512];
	fma.rn.f32 	%f192, %f190, %f191, %f189;
	ld.shared.f32 	%f193, [%r73+36];
	ld.shared.f32 	%f194, [%r74+576];
	fma.rn.f32 	%f195, %f193, %f194, %f192;
	ld.shared.f32 	%f196, [%r73+40];
	ld.shared.f32 	%f197, [%r74+640];
	fma.rn.f32 	%f198, %f196, %f197, %f195;
	ld.shared.f32 	%f199, [%r73+44];
	ld.shared.f32 	%f200, [%r74+704];
	fma.rn.f32 	%f201, %f199, %f200, %f198;
	ld.shared.f32 	%f202, [%r73+48];
	ld.shared.f32 	%f203, [%r74+768];
	fma.rn.f32 	%f204, %f202, %f203, %f201;
	ld.shared.f32 	%f205, [%r73+52];
	ld.shared.f32 	%f206, [%r74+832];
	fma.rn.f32 	%f207, %f205, %f206, %f204;
	ld.shared.f32 	%f208, [%r73+56];
	ld.shared.f32 	%f209, [%r74+896];
	fma.rn.f32 	%f210, %f208, %f209, %f207;
	ld.shared.f32 	%f211, [%r73+60];
	ld.shared.f32 	%f212, [%r74+960];
	fma.rn.f32 	%f369, %f211, %f212, %f210;
	add.s32 	%r112, %r112, 64;
	shl.b32 	%r75, %r47, 6;
	add.s32 	%r110, %r110, %r75;
	add.s32 	%r109, %r109, %r75;
	add.s32 	%r108, %r108, %r75;
	add.s32 	%r107, %r107, %r75;
	add.s32 	%r106, %r106, 64;
	add.s32 	%r105, %r105, 64;
	add.s32 	%r104, %r104, 64;
	add.s32 	%r103, %r103, 64;
	add.s32 	%r102, %r102, 4;
	setp.ne.s32 	%p3, %r102, 0;
	@%p3 bra 	$L__BB2_3;
$L__BB2_4:
	shr.u32 	%r77, %r1, 4;
	add.s32 	%r40, %r77, %r2;
	shl.b32 	%r78, %r40, 6;
	mov.u32 	%r79, _ZZ7gemm_v2ILi16ELi16ELi16EEvPfS0_S0_iiiE2As;
	add.s32 	%r80, %r79, %r78;
	and.b32  	%r43, %r1, 15;
	shl.b32 	%r81, %r1, 2;
	and.b32  	%r82, %r81, 60;
	add.s32 	%r38, %r80, %r82;
	mov.u32 	%r83, _ZZ7gemm_v2ILi16ELi16ELi16EEvPfS0_S0_iiiE2Bs;
	add.s32 	%r84, %r83, %r78;
	add.s32 	%r39, %r84, %r82;
	add.s32 	%r41, %r83, %r81;
	shl.b32 	%r85, %r2, 6;
	add.s32 	%r42, %r79, %r85;
	shr.u32 	%r86, %r7, 4;
	add.s32 	%r87, %r86, 1;
	and.b32  	%r76, %r87, 3;
	setp.eq.s32 	%p4, %r76, 0;
	@%p4 bra 	$L__BB2_9;
	setp.eq.s32 	%p5, %r76, 1;
	@%p5 bra 	$L__BB2_7;
	add.s32 	%r88, %r6, %r112;
	cvt.s64.s32 	%rd40, %r88;
	add.s64 	%rd41, %rd40, %rd3;
	shl.b64 	%rd42, %rd41, 2;
	add.s64 	%rd43, %rd1, %rd42;
	ld.global.nc.f32 	%f214, [%rd43];
	st.shared.f32 	[%r38], %f214;
	add.s32 	%r89, %r112, %r40;
	mad.lo.s32 	%r90, %r89, %r47, %r43;
	cvt.s64.s32 	%rd44, %r90;
	add.s64 	%rd45, %rd44, %rd4;
	shl.b64 	%rd46, %rd45, 2;
	add.s64 	%rd47, %rd2, %rd46;
	ld.global.nc.f32 	%f215, [%rd47];
	st.shared.f32 	[%r39], %f215;
	bar.sync 	0;
	ld.shared.f32 	%f216, [%r42];
	ld.shared.f32 	%f217, [%r41];
	fma.rn.f32 	%f218, %f216, %f217, %f369;
	ld.shared.f32 	%f219, [%r42+4];
	ld.shared.f32 	%f220, [%r41+64];
	fma.rn.f32 	%f221, %f219, %f220, %f218;
	ld.shared.f32 	%f222, [%r42+8];
	ld.shared.f32 	%f223, [%r41+128];
	fma.rn.f32 	%f224, %f222, %f223, %f221;
	ld.shared.f32 	%f225, [%r42+12];
	ld.shared.f32 	%f226, [%r41+192];
	fma.rn.f32 	%f227, %f225, %f226, %f224;
	ld.shared.f32 	%f228, [%r42+16];
	ld.shared.f32 	%f229, [%r41+256];
	fma.rn.f32 	%f230, %f228, %f229, %f227;
	ld.shared.f32 	%f231, [%r42+20];
	ld.shared.f32 	%f232, [%r41+320];
	fma.rn.f32 	%f233, %f231, %f232, %f230;
	ld.shared.f32 	%f234, [%r42+24];
	ld.shared.f32 	%f235, [%r41+384];
	fma.rn.f32 	%f236, %f234, %f235, %f233;
	ld.shared.f32 	%f237, [%r42+28];
	ld.shared.f32 	%f238, [%r41+448];
	fma.rn.f32 	%f239, %f237, %f238, %f236;
	ld.shared.f32 	%f240, [%r42+32];
	ld.shared.f32 	%f241, [%r41+512];
	fma.rn.f32 	%f242, %f240, %f241, %f239;
	ld.shared.f32 	%f243, [%r42+36];
	ld.shared.f32 	%f244, [%r41+576];
	fma.rn.f32 	%f245, %f243, %f244, %f242;
	ld.shared.f32 	%f246, [%r42+40];
	ld.shared.f32 	%f247, [%r41+640];
	fma.rn.f32 	%f248, %f246, %f247, %f245;
	ld.shared.f32 	%f249, [%r42+44];
	ld.shared.f32 	%f250, [%r41+704];
	fma.rn.f32 	%f251, %f249, %f250, %f248;
	ld.shared.f32 	%f252, [%r42+48];
	ld.shared.f32 	%f253, [%r41+768];
	fma.rn.f32 	%f254, %f252, %f253, %f251;
	ld.shared.f32 	%f255, [%r42+52];
	ld.shared.f32 	%f256, [%r41+832];
	fma.rn.f32 	%f257, %f255, %f256, %f254;
	ld.shared.f32 	%f258, [%r42+56];
	ld.shared.f32 	%f259, [%r41+896];
	fma.rn.f32 	%f260, %f258, %f259, %f257;
	ld.shared.f32 	%f261, [%r42+60];
	ld.shared.f32 	%f262, [%r41+960];
	fma.rn.f32 	%f263, %f261, %f262, %f260;
	add.s32 	%r91, %r88, 16;
	cvt.s64.s32 	%rd48, %r91;
	add.s64 	%rd49, %rd48, %rd3;
	shl.b64 	%rd50, %rd49, 2;
	add.s64 	%rd51, %rd1, %rd50;
	ld.global.nc.f32 	%f264, [%rd51];
	st.shared.f32 	[%r38], %f264;
	add.s32 	%r92, %r89, 16;
	mad.lo.s32 	%r93, %r92, %r47, %r43;
	cvt.s64.s32 	%rd52, %r93;
	add.s64 	%rd53, %rd52, %rd4;
	shl.b64 	%rd54, %rd53, 2;
	add.s64 	%rd55, %rd2, %rd54;
	ld.global.nc.f32 	%f265, [%rd55];
	st.shared.f32 	[%r39], %f265;
	bar.sync 	0;
	ld.shared.f32 	%f266, [%r42];
	ld.shared.f32 	%f267, [%r41];
	fma.rn.f32 	%f268, %f266, %f267, %f263;
	ld.shared.f32 	%f269, [%r42+4];
	ld.shared.f32 	%f270, [%r41+64];
	fma.rn.f32 	%f271, %f269, %f270, %f268;
	ld.shared.f32 	%f272, [%r42+8];
	ld.shared.f32 	%f273, [%r41+128];
	fma.rn.f32 	%f274, %f272, %f273, %f271;
	ld.shared.f32 	%f275, [%r42+12];
	ld.shared.f32 	%f276, [%r41+192];
	fma.rn.f32 	%f277, %f275, %f276, %f274;
	ld.shared.f32 	%f278, [%r42+16];
	ld.shared.f32 	%f279, [%r41+256];
	fma.rn.f32 	%f280, %f278, %f279, %f277;
	ld.shared.f32 	%f281, [%r42+20];
	ld.shared.f32 	%f282, [%r41+320];
	fma.rn.f32 	%f283, %f281, %f282, %f280;
	ld.shared.f32 	%f284, [%r42+24];
	ld.shared.f32 	%f285, [%r41+384];
	fma.rn.f32 	%f286, %f284, %f285, %f283;
	ld.shared.f32 	%f287, [%r42+28];
	ld.shared.f32 	%f288, [%r41+448];
	fma.rn.f32 	%f289, %f287, %f288, %f286;
	ld.shared.f32 	%f290, [%r42+32];
	ld.shared.f32 	%f291, [%r41+512];
	fma.rn.f32 	%f292, %f290, %f291, %f289;
	ld.shared.f32 	%f293, [%r42+36];
	ld.shared.f32 	%f294, [%r41+576];
	fma.rn.f32 	%f295, %f293, %f294, %f292;
	ld.shared.f32 	%f296, [%r42+40];
	ld.shared.f32 	%f297, [%r41+640];
	fma.rn.f32 	%f298, %f296, %f297, %f295;
	ld.shared.f32 	%f299, [%r42+44];
	ld.shared.f32 	%f300, [%r41+704];
	fma.rn.f32 	%f301, %f299, %f300, %f298;
	ld.shared.f32 	%f302, [%r42+48];
	ld.shared.f32 	%f303, [%r41+768];
	fma.rn.f32 	%f304, %f302, %f303, %f301;
	ld.shared.f32 	%f305, [%r42+52];
	ld.shared.f32 	%f306, [%r41+832];
	fma.rn.f32 	%f307, %f305, %f306, %f304;
	ld.shared.f32 	%f308, [%r42+56];
	ld.shared.f32 	%f309, [%r41+896];
	fma.rn.f32 	%f310, %f308, %f309, %f307;
	ld.shared.f32 	%f311, [%r42+60];
	ld.shared.f32 	%f312, [%r41+960];
	fma.rn.f32 	%f369, %f311, %f312, %f310;
	add.s32 	%r112, %r112, 32;
$L__BB2_7:
	and.b32  	%r94, %r7, 16;
	setp.ne.s32 	%p6, %r94, 0;
	@%p6 bra 	$L__BB2_9;
	add.s32 	%r95, %r6, %r112;
	cvt.s64.s32 	%rd56, %r95;
	add.s64 	%rd57, %rd56, %rd3;
	shl.b64 	%rd58, %rd57, 2;
	add.s64 	%rd59, %rd1, %rd58;
	ld.global.nc.f32 	%f313, [%rd59];
	st.shared.f32 	[%r38], %f313;
	add.s32 	%r96, %r112, %r40;
	mad.lo.s32 	%r97, %r96, %r47, %r43;
	cvt.s64.s32 	%rd60, %r97;
	add.s64 	%rd61, %rd60, %rd4;
	shl.b64 	%rd62, %rd61, 2;
	add.s64 	%rd63, %rd2, %rd62;
	ld.global.nc.f32 	%f314, [%rd63];
	st.shared.f32 	[%r39], %f314;
	bar.sync 	0;
	ld.shared.f32 	%f315, [%r42];
	ld.shared.f32 	%f316, [%r41];
	fma.rn.f32 	%f317, %f315, %f316, %f369;
	ld.shared.f32 	%f318, [%r42+4];
	ld.shared.f32 	%f319, [%r41+64];
	fma.rn.f32 	%f320, %f318, %f319, %f317;
	ld.shared.f32 	%f321, [%r42+8];
	ld.shared.f32 	%f322, [%r41+128];
	fma.rn.f32 	%f323, %f321, %f322, %f320;
	ld.shared.f32 	%f324, [%r42+12];
	ld.shared.f32 	%f325, [%r41+192];
	fma.rn.f32 	%f326, %f324, %f325, %f323;
	ld.shared.f32 	%f327, [%r42+16];
	ld.shared.f32 	%f328, [%r41+256];
	fma.rn.f32 	%f329, %f327, %f328, %f326;
	ld.shared.f32 	%f330, [%r42+20];
	ld.shared.f32 	%f331, [%r41+320];
	fma.rn.f32 	%f332, %f330, %f331, %f329;
	ld.shared.f32 	%f333, [%r42+24];
	ld.shared.f32 	%f334, [%r41+384];
	fma.rn.f32 	%f335, %f333, %f334, %f332;
	ld.shared.f32 	%f336, [%r42+28];
	ld.shared.f32 	%f337, [%r41+448];
	fma.rn.f32 	%f338, %f336, %f337, %f335;
	ld.shared.f32 	%f339, [%r42+32];
	ld.shared.f32 	%f340, [%r41+512];
	fma.rn.f32 	%f341, %f339, %f340, %f338;
	ld.shared.f32 	%f342, [%r42+36];
	ld.shared.f32 	%f343, [%r41+576];
	fma.rn.f32 	%f344, %f342, %f343, %f341;
	ld.shared.f32 	%f345, [%r42+40];
	ld.shared.f32 	%f346, [%r41+640];
	fma.rn.f32 	%f347, %f345, %f346, %f344;
	ld.shared.f32 	%f348, [%r42+44];
	ld.shared.f32 	%f349, [%r41+704];
	fma.rn.f32 	%f350, %f348, %f349, %f347;
	ld.shared.f32 	%f351, [%r42+48];
	ld.shared.f32 	%f352, [%r41+768];
	fma.rn.f32 	%f353, %f351, %f352, %f350;
	ld.shared.f32 	%f354, [%r42+52];
	ld.shared.f32 	%f355, [%r41+832];
	fma.rn.f32 	%f356, %f354, %f355, %f353;
	ld.shared.f32 	%f357, [%r42+56];
	ld.shared.f32 	%f358, [%r41+896];
	fma.rn.f32 	%f359, %f357, %f358, %f356;
	ld.shared.f32 	%f360, [%r42+60];
	ld.shared.f32 	%f361, [%r41+960];
	fma.rn.f32 	%f369, %f360, %f361, %f359;
$L__BB2_9:
	ld.param.u64 	%rd67, [_Z7gemm_v2ILi16ELi16ELi16EEvPfS0_S0_iii_param_2];
	cvt.u32.u64 	%r98, %rd4;
	cvta.to.global.u64 	%rd64, %rd67;
	add.s32 	%r99, %r5, %r2;
	add.s32 	%r100, %r98, %r1;
	mad.lo.s32 	%r101, %r47, %r99, %r100;
	mul.wide.s32 	%rd65, %r101, 4;
	add.s64 	%rd66, %rd64, %rd65;
	ld.global.f32 	%f362, [%rd66];
	add.f32 	%f363, %f369, %f362;
	st.global.f32 	[%rd66], %f363;
	ret;

}
	// .globl	_Z7gemm_v3ILi128ELi8ELi128ELi8ELi8EEvPfS0_S0_iii
.visible .entry _Z7gemm_v3ILi128ELi8ELi128ELi8ELi8EEvPfS0_S0_iii(
	.param .u64 .ptr .align 1 _Z7gemm_v3ILi128ELi8ELi128ELi8ELi8EEvPfS0_S0_iii_param_0,
	.param .u64 .ptr .align 1 _Z7gemm_v3ILi128ELi8ELi128ELi8ELi8EEvPfS0_S0_iii_param_1,
	.param .u64 .ptr .align 1 _Z7gemm_v3ILi128ELi8ELi128ELi8ELi8EEvPfS0_S0_iii_param_2,
	.param .u32 _Z7gemm_v3ILi128ELi8ELi128ELi8ELi8EEvPfS0_S0_iii_param_3,
	.param .u32 _Z7gemm_v3ILi128ELi8ELi128ELi8ELi8EEvPfS0_S0_iii_param_4,
	.param .u32 _Z7gemm_v3ILi128ELi8ELi128ELi8ELi8EEvPfS0_S0_iii_param_5
)
{
	.reg .pred 	%p<3>;
	.reg .b16 	%rs<9>;
	.reg .b32 	%r<65>;
	.reg .b32 	%f<907>;
	.reg .b64 	%rd<30>;
	// demoted variable
	.shared .align 4 .b8 _ZZ7gemm_v3ILi128ELi8ELi128ELi8ELi8EEvPfS0_S0_iiiE2As[4096];
	// demoted variable
	.shared .align 4 .b8 _ZZ7gemm_v3ILi128ELi8ELi128ELi8ELi8EEvPfS0_S0_iiiE2Bs[4096];
	ld.param.u32 	%r12, [_Z7gemm_v3ILi128ELi8ELi128ELi8ELi8EEvPfS0_S0_iii_param_5];
	mov.u32 	%r1, %tid.x;
	mov.u32 	%r2, %tid.y;
	setp.lt.s32 	%p1, %r12, 1;
	mov.f32 	%f843, 0f00000000;
	mov.f32 	%f844, %f843;
	mov.f32 	%f845, %f843;
	mov.f32 	%f846, %f843;
	mov.f32 	%f847, %f843;
	mov.f32 	%f848, %f843;
	mov.f32 	%f849, %f843;
	mov.f32 	%f850, %f843;
	mov.f32 	%f851, %f843;
	mov.f32 	%f852, %f843;
	mov.f32 	%f853, %f843;
	mov.f32 	%f854, %f843;
	mov.f32 	%f855, %f843;
	mov.f32 	%f856, %f843;
	mov.f32 	%f857, %f843;
	mov.f32 	%f858, %f843;
	mov.f32 	%f859, %f843;
	mov.f32 	%f860, %f843;
	mov.f32 	%f861, %f843;
	mov.f32 	%f862, %f843;
	mov.f32 	%f863, %f843;
	mov.f32 	%f864, %f843;
	mov.f32 	%f865, %f843;
	mov.f32 	%f866, %f843;
	mov.f32 	%f867, %f843;
	mov.f32 	%f868, %f843;
	mov.f32 	%f869, %f843;
	mov.f32 	%f870, %f843;
	mov.f32 	%f871, %f843;
	mov.f32 	%f872, %f843;
	mov.f32 	%f873, %f843;
	mov.f32 	%f874, %f843;
	mov.f32 	%f875, %f843;
	mov.f32 	%f876, %f843;
	mov.f32 	%f877, %f843;
	mov.f32 	%f878, %f843;
	mov.f32 	%f879, %f843;
	mov.f32 	%f880, %f843;
	mov.f32 	%f881, %f843;
	mov.f32 	%f882, %f843;
	mov.f32 	%f883, %f843;
	mov.f32 	%f884, %f843;
	mov.f32 	%f885, %f843;
	mov.f32 	%f886, %f843;
	mov.f32 	%f887, %f843;
	mov.f32 	%f888, %f843;
	mov.f32 	%f889, %f843;
	mov.f32 	%f890, %f843;
	mov.f32 	%f891, %f843;
	mov.f32 	%f892, %f843;
	mov.f32 	%f893, %f843;
	mov.f32 	%f894, %f843;
	mov.f32 	%f895, %f843;
	mov.f32 	%f896, %f843;
	mov.f32 	%f897, %f843;
	mov.f32 	%f898, %f843;
	mov.f32 	%f899, %f843;
	mov.f32 	%f900, %f843;
	mov.f32 	%f901, %f843;
	mov.f32 	%f902, %f843;
	mov.f32 	%f903, %f843;
	mov.f32 	%f904, %f843;
	mov.f32 	%f905, %f843;
	mov.f32 	%f906, %f843;
	@%p1 bra 	$L__BB3_3;
	ld.param.u32 	%r59, [_Z7gemm_v3ILi128ELi8ELi128ELi8ELi8EEvPfS0_S0_iii_param_4];
	shl.b32 	%r14, %r2, 4;
	add.s32 	%r15, %r14, %r1;
	shr.u32 	%r16, %r15, 5;
	shl.b32 	%r17, %r15, 2;
	and.b32  	%r18, %r17, 124;
	shl.b32 	%r19, %r1, 2;
	and.b32  	%r20, %r19, 4;
	cvt.u16.u32 	%rs1, %r1;
	cvt.u16.u32 	%rs2, %r14;
	add.s16 	%rs3, %rs2, %rs1;
	shr.u16 	%rs4, %rs3, 1;
	cvt.u32.u16 	%r21, %rs4;
	mad.lo.s32 	%r63, %r59, %r16, %r18;
	mad.lo.s32 	%r62, %r12, %r21, %r20;
	mov.b32 	%r64, 0;
	mov.f32 	%f843, 0f00000000;
$L__BB3_2:
	ld.param.u32 	%r60, [_Z7gemm_v3ILi128ELi8ELi128ELi8ELi8EEvPfS0_S0_iii_param_4];
	ld.param.u64 	%rd28, [_Z7gemm_v3ILi128ELi8ELi128ELi8ELi8EEvPfS0_S0_iii_param_1];
	ld.param.u64 	%rd27, [_Z7gemm_v3ILi128ELi8ELi128ELi8ELi8EEvPfS0_S0_iii_param_0];
	cvt.s64.s32 	%rd4, %r62;
	mov.u32 	%r22, %ctaid.y;
	mul.lo.s32 	%r23, %r22, %r12;
	shl.b32 	%r24, %r23, 7;
	cvt.s64.s32 	%rd5, %r24;
	add.s64 	%rd6, %rd5, %rd4;
	shl.b64 	%rd7, %rd6, 2;
	cvta.to.global.u64 	%rd8, %rd27;
	add.s64 	%rd9, %rd8, %rd7;
	ld.global.nc.v4.f32 	{%f195, %f196, %f197, %f198}, [%rd9];
	mov.u32 	%r25, %tid.y;
	shl.b32 	%r26, %r25, 4;
	mov.u32 	%r27, %tid.x;
	add.s32 	%r28, %r26, %r27;
	cvt.u16.u32 	%rs5, %r27;
	cvt.u16.u32 	%rs6, %r26;
	add.s16 	%rs7, %rs6, %rs5;
	shr.u16 	%rs8, %rs7, 1;
	mul.wide.u16 	%r29, %rs8, 32;
	mov.u32 	%r30, _ZZ7gemm_v3ILi128ELi8ELi128ELi8ELi8EEvPfS0_S0_iiiE2As;
	add.s32 	%r31, %r30, %r29;
	shl.b32 	%r32, %r27, 4;
	and.b32  	%r33, %r32, 16;
	add.s32 	%r34, %r31, %r33;
	st.shared.v4.f32 	[%r34], {%f195, %f196, %f197, %f198};
	cvt.s64.s32 	%rd10, %r63;
	mov.u32 	%r35, %ctaid.x;
	shl.b32 	%r36, %r35, 7;
	cvt.u64.u32 	%rd11, %r36;
	add.s64 	%rd12, %rd10, %rd11;
	cvta.to.global.u64 	%rd13, %rd28;
	shl.b64 	%rd14, %rd12, 2;
	add.s64 	%rd15, %rd13, %rd14;
	ld.global.nc.v4.f32 	{%f199, %f200, %f201, %f202}, [%rd15];
	shl.b32 	%r37, %r28, 4;
	and.b32  	%r38, %r37, 523776;
	mov.u32 	%r39, _ZZ7gemm_v3ILi128ELi8ELi128ELi8ELi8EEvPfS0_S0_iiiE2Bs;
	add.s32 	%r40, %r39, %r38;
	and.b32  	%r41, %r37, 496;
	add.s32 	%r42, %r40, %r41;
	st.shared.v4.f32 	[%r42], {%f199, %f200, %f201, %f202};
	bar.sync 	0;
	shl.b32 	%r43, %r25, 8;
	add.s32 	%r44, %r30, %r43;
	ld.shared.f32 	%f203, [%r44];
	shl.b32 	%r45, %r27, 5;
	add.s32 	%r46, %r39, %r45;
	ld.shared.f32 	%f204, [%r46];
	fma.rn.f32 	%f205, %f203, %f204, %f906;
	ld.shared.f32 	%f206, [%r46+4];
	fma.rn.f32 	%f207, %f203, %f206, %f905;
	ld.shared.f32 	%f208, [%r46+8];
	fma.rn.f32 	%f209, %f203, %f208, %f904;
	ld.shared.f32 	%f210, [%r46+12];
	fma.rn.f32 	%f211, %f203, %f210, %f903;
	ld.shared.f32 	%f212, [%r46+16];
	fma.rn.f32 	%f213, %f203, %f212, %f902;
	ld.shared.f32 	%f214, [%r46+20];
	fma.rn.f32 	%f215, %f203, %f214, %f901;
	ld.shared.f32 	%f216, [%r46+24];
	fma.rn.f32 	%f217, %f203, %f216, %f900;
	ld.shared.f32 	%f218, [%r46+28];
	fma.rn.f32 	%f219, %f203, %f218, %f899;
	ld.shared.f32 	%f220, [%r44+32];
	fma.rn.f32 	%f221, %f220, %f204, %f898;
	fma.rn.f32 	%f222, %f220, %f206, %f897;
	fma.rn.f32 	%f223, %f220, %f208, %f896;
	fma.rn.f32 	%f224, %f220, %f210, %f895;
	fma.rn.f32 	%f225, %f220, %f212, %f894;
	fma.rn.f32 	%f226, %f220, %f214, %f893;
	fma.rn.f32 	%f227, %f220, %f216, %f892;
	fma.rn.f32 	%f228, %f220, %f218, %f891;
	ld.shared.f32 	%f229, [%r44+64];
	fma.rn.f32 	%f230, %f229, %f204, %f890;
	fma.rn.f32 	%f231, %f229, %f206, %f889;
	fma.rn.f32 	%f232, %f229, %f208, %f888;
	fma.rn.f32 	%f233, %f229, %f210, %f887;
	fma.rn.f32 	%f234, %f229, %f212, %f886;
	fma.rn.f32 	%f235, %f229, %f214, %f885;
	fma.rn.f32 	%f236, %f229, %f216, %f884;
	fma.rn.f32 	%f237, %f229, %f218, %f883;
	ld.shared.f32 	%f238, [%r44+96];
	fma.rn.f32 	%f239, %f238, %f204, %f882;
	fma.rn.f32 	%f240, %f238, %f206, %f881;
	fma.rn.f32 	%f241, %f238, %f208, %f880;
	fma.rn.f32 	%f242, %f238, %f210, %f879;
	fma.rn.f32 	%f243, %f238, %f212, %f878;
	fma.rn.f32 	%f244, %f238, %f214, %f877;
	fma.rn.f32 	%f245, %f238, %f216, %f876;
	fma.rn.f32 	%f246, %f238, %f218, %f875;
	ld.shared.f32 	%f247, [%r44+128];
	fma.rn.f32 	%f248, %f247, %f204, %f874;
	fma.rn.f32 	%f249, %f247, %f206, %f873;
	fma.rn.f32 	%f250, %f247, %f208, %f872;
	fma.rn.f32 	%f251, %f247, %f210, %f871;
	fma.rn.f32 	%f252, %f247, %f212, %f870;
	fma.rn.f32 	%f253, %f247, %f214, %f869;
	fma.rn.f32 	%f254, %f247, %f216, %f868;
	fma.rn.f32 	%f255, %f247, %f218, %f867;
	ld.shared.f32 	%f256, [%r44+160];
	fma.rn.f32 	%f257, %f256, %f204, %f866;
	fma.rn.f32 	%f258, %f256, %f206, %f865;
	fma.rn.f32 	%f259, %f256, %f208, %f864;
	fma.rn.f32 	%f260, %f256, %f210, %f863;
	fma.rn.f32 	%f261, %f256, %f212, %f862;
	fma.rn.f32 	%f262, %f256, %f214, %f861;
	fma.rn.f32 	%f263, %f256, %f216, %f860;
	fma.rn.f32 	%f264, %f256, %f218, %f859;
	ld.shared.f32 	%f265, [%r44+192];
	fma.rn.f32 	%f266, %f265, %f204, %f858;
	fma.rn.f32 	%f267, %f265, %f206, %f857;
	fma.rn.f32 	%f268, %f265, %f208, %f856;
	fma.rn.f32 	%f269, %f265, %f210, %f855;
	fma.rn.f32 	%f270, %f265, %f212, %f854;
	fma.rn.f32 	%f271, %f265, %f214, %f853;
	fma.rn.f32 	%f272, %f265, %f216, %f852;
	fma.rn.f32 	%f273, %f265, %f218, %f851;
	ld.shared.f32 	%f274, [%r44+224];
	fma.rn.f32 	%f275, %f274, %f204, %f850;
	fma.rn.f32 	%f276, %f274, %f206, %f849;
	fma.rn.f32 	%f277, %f274, %f208, %f848;
	fma.rn.f32 	%f278, %f274, %f210, %f847;
	fma.rn.f32 	%f279, %f274, %f212, %f846;
	fma.rn.f32 	%f280, %f274, %f214, %f845;
	fma.rn.f32 	%f281, %f274, %f216, %f844;
	fma.rn.f32 	%f282, %f274, %f218, %f843;
	ld.shared.f32 	%f283, [%r44+4];
	ld.shared.f32 	%f284, [%r46+512];
	fma.rn.f32 	%f285, %f283, %f284, %f205;
	ld.shared.f32 	%f286, [%r46+516];
	fma.rn.f32 	%f287, %f283, %f286, %f207;
	ld.shared.f32 	%f288, [%r46+520];
	fma.rn.f32 	%f289, %f283, %f288, %f209;
	ld.shared.f32 	%f290, [%r46+524];
	fma.rn.f32 	%f291, %f283, %f290, %f211;
	ld.shared.f32 	%f292, [%r46+528];
	fma.rn.f32 	%f293, %f283, %f292, %f213;
	ld.shared.f32 	%f294, [%r46+532];
	fma.rn.f32 	%f295, %f283, %f294, %f215;
	ld.shared.f32 	%f296, [%r46+536];
	fma.rn.f32 	%f297, %f283, %f296, %f217;
	ld.shared.f32 	%f298, [%r46+540];
	fma.rn.f32 	%f299, %f283, %f298, %f219;
	ld.shared.f32 	%f300, [%r44+36];
	fma.rn.f32 	%f301, %f300, %f284, %f221;
	fma.rn.f32 	%f302, %f300, %f286, %f222;
	fma.rn.f32 	%f303, %f300, %f288, %f223;
	fma.rn.f32 	%f304, %f300, %f290, %f224;
	fma.rn.f32 	%f305, %f300, %f292, %f225;
	fma.rn.f32 	%f306, %f300, %f294, %f226;
	fma.rn.f32 	%f307, %f300, %f296, %f227;
	fma.rn.f32 	%f308, %f300, %f298, %f228;
	ld.shared.f32 	%f309, [%r44+68];
	fma.rn.f32 	%f310, %f309, %f284, %f230;
	fma.rn.f32 	%f311, %f309, %f286, %f231;
	fma.rn.f32 	%f312, %f309, %f288, %f232;
	fma.rn.f32 	%f313, %f309, %f290, %f233;
	fma.rn.f32 	%f314, %f309, %f292, %f234;
	fma.rn.f32 	%f315, %f309, %f294, %f235;
	fma.rn.f32 	%f316, %f309, %f296, %f236;
	fma.rn.f32 	%f317, %f309, %f298, %f237;
	ld.shared.f32 	%f318, [%r44+100];
	fma.rn.f32 	%f319, %f318, %f284, %f239;
	fma.rn.f32 	%f320, %f318, %f286, %f240;
	fma.rn.f32 	%f321, %f318, %f288, %f241;
	fma.rn.f32 	%f322, %f318, %f290, %f242;
	fma.rn.f32 	%f323, %f318, %f292, %f243;
	fma.rn.f32 	%f324, %f318, %f294, %f244;
	fma.rn.f32 	%f325, %f318, %f296, %f245;
	fma.rn.f32 	%f326, %f318, %f298, %f246;
	ld.shared.f32 	%f327, [%r44+132];
	fma.rn.f32 	%f328, %f327, %f284, %f248;
	fma.rn.f32 	%f329, %f327, %f286, %f249;
	fma.rn.f32 	%f330, %f327, %f288, %f250;
	fma.rn.f32 	%f331, %f327, %f290, %f251;
	fma.rn.f32 	%f332, %f327, %f292, %f252;
	fma.rn.f32 	%f333, %f327, %f294, %f253;
	fma.rn.f32 	%f334, %f327, %f296, %f254;
	fma.rn.f32 	%f335, %f327, %f298, %f255;
	ld.shared.f32 	%f336, [%r44+164];
	fma.rn.f32 	%f337, %f336, %f284, %f257;
	fma.rn.f32 	%f338, %f336, %f286, %f258;
	fma.rn.f32 	%f339, %f336, %f288, %f259;
	fma.rn.f32 	%f340, %f336, %f290, %f260;
	fma.rn.f32 	%f341, %f336, %f292, %f261;
	fma.rn.f32 	%f342, %f336, %f294, %f262;
	fma.rn.f32 	%f343, %f336, %f296, %f263;
	fma.rn.f32 	%f344, %f336, %f298, %f264;
	ld.shared.f32 	%f345, [%r44+196];
	fma.rn.f32 	%f346, %f345, %f284, %f266;
	fma.rn.f32 	%f347, %f345, %f286, %f267;
	fma.rn.f32 	%f348, %f345, %f288, %f268;
	fma.rn.f32 	%f349, %f345, %f290, %f269;
	fma.rn.f32 	%f350, %f345, %f292, %f270;
	fma.rn.f32 	%f351, %f345, %f294, %f271;
	fma.rn.f32 	%f352, %f345, %f296, %f272;
	fma.rn.f32 	%f353, %f345, %f298, %f273;
	ld.shared.f32 	%f354, [%r44+228];
	fma.rn.f32 	%f355, %f354, %f284, %f275;
	fma.rn.f32 	%f356, %f354, %f286, %f276;
	fma.rn.f32 	%f357, %f354, %f288, %f277;
	fma.rn.f32 	%f358, %f354, %f290, %f278;
	fma.rn.f32 	%f359, %f354, %f292, %f279;
	fma.rn.f32 	%f360, %f354, %f294, %f280;
	fma.rn.f32 	%f361, %f354, %f296, %f281;
	fma.rn.f32 	%f362, %f354, %f298, %f282;
	ld.shared.f32 	%f363, [%r44+8];
	ld.shared.f32 	%f364, [%r46+1024];
	fma.rn.f32 	%f365, %f363, %f364, %f285;
	ld.shared.f32 	%f366, [%r46+1028];
	fma.rn.f32 	%f367, %f363, %f366, %f287;
	ld.shared.f32 	%f368, [%r46+1032];
	fma.rn.f32 	%f369, %f363, %f368, %f289;
	ld.shared.f32 	%f370, [%r46+1036];
	fma.rn.f32 	%f371, %f363, %f370, %f291;
	ld.shared.f32 	%f372, [%r46+1040];
	fma.rn.f32 	%f373, %f363, %f372, %f293;
	ld.shared.f32 	%f374, [%r46+1044];
	fma.rn.f32 	%f375, %f363, %f374, %f295;
	ld.shared.f32 	%f376, [%r46+1048];
	fma.rn.f32 	%f377, %f363, %f376, %f297;
	ld.shared.f32 	%f378, [%r46+1052];
	fma.rn.f32 	%f379, %f363, %f378, %f299;
	ld.shared.f32 	%f380, [%r44+40];
	fma.rn.f32 	%f381, %f380, %f364, %f301;
	fma.rn.f32 	%f382, %f380, %f366, %f302;
	fma.rn.f32 	%f383, %f380, %f368, %f303;
	fma.rn.f32 	%f384, %f380, %f370, %f304;
	fma.rn.f32 	%f385, %f380, %f372, %f305;
	fma.rn.f32 	%f386, %f380, %f374, %f306;
	fma.rn.f32 	%f387, %f380, %f376, %f307;
	fma.rn.f32 	%f388, %f380, %f378, %f308;
	ld.shared.f32 	%f389, [%r44+72];
	fma.rn.f32 	%f390, %f389, %f364, %f310;
	fma.rn.f32 	%f391, %f389, %f366, %f311;
	fma.rn.f32 	%f392, %f389, %f368, %f312;
	fma.rn.f32 	%f393, %f389, %f370, %f313;
	fma.rn.f32 	%f394, %f389, %f372, %f314;
	fma.rn.f32 	%f395, %f389, %f374, %f315;
	fma.rn.f32 	%f396, %f389, %f376, %f316;
	fma.rn.f32 	%f397, %f389, %f378, %f317;
	ld.shared.f32 	%f398, [%r44+104];
	fma.rn.f32 	%f399, %f398, %f364, %f319;
	fma.rn.f32 	%f400, %f398, %f366, %f320;
	fma.rn.f32 	%f401, %f398, %f368, %f321;
	fma.rn.f32 	%f402, %f398, %f370, %f322;
	fma.rn.f32 	%f403, %f398, %f372, %f323;
	fma.rn.f32 	%f404, %f398, %f374, %f324;
	fma.rn.f32 	%f405, %f398, %f376, %f325;
	fma.rn.f32 	%f406, %f398, %f378, %f326;
	ld.shared.f32 	%f407, [%r44+136];
	fma.rn.f32 	%f408, %f407, %f364, %f328;
	fma.rn.f32 	%f409, %f407, %f366, %f329;
	fma.rn.f32 	%f410, %f407, %f368, %f330;
	fma.rn.f32 	%f411, %f407, %f370, %f331;
	fma.rn.f32 	%f412, %f407, %f372, %f332;
	fma.rn.f32 	%f413, %f407, %f374, %f333;
	fma.rn.f32 	%f414, %f407, %f376, %f334;
	fma.rn.f32 	%f415, %f407, %f378, %f335;
	ld.shared.f32 	%f416, [%r44+168];
	fma.rn.f32 	%f417, %f416, %f364, %f337;
	fma.rn.f32 	%f418, %f416, %f366, %f338;
	fma.rn.f32 	%f419, %f416, %f368, %f339;
	fma.rn.f32 	%f420, %f416, %f370, %f340;
	fma.rn.f32 	%f421, %f416, %f372, %f341;
	fma.rn.f32 	%f422, %f416, %f374, %f342;
	fma.rn.f32 	%f423, %f416, %f376, %f343;
	fma.rn.f32 	%f424, %f416, %f378, %f344;
	ld.shared.f32 	%f425, [%r44+200];
	fma.rn.f32 	%f426, %f425, %f364, %f346;
	fma.rn.f32 	%f427, %f425, %f366, %f347;
	fma.rn.f32 	%f428, %f425, %f368, %f348;
	fma.rn.f32 	%f429, %f425, %f370, %f349;
	fma.rn.f32 	%f430, %f425, %f372, %f350;
	fma.rn.f32 	%f431, %f425, %f374, %f351;
	fma.rn.f32 	%f432, %f425, %f376, %f352;
	fma.rn.f32 	%f433, %f425, %f378, %f353;
	ld.shared.f32 	%f434, [%r44+232];
	fma.rn.f32 	%f435, %f434, %f364, %f355;
	fma.rn.f32 	%f436, %f434, %f366, %f356;
	fma.rn.f32 	%f437, %f434, %f368, %f357;
	fma.rn.f32 	%f438, %f434, %f370, %f358;
	fma.rn.f32 	%f439, %f434, %f372, %f359;
	fma.rn.f32 	%f440, %f434, %f374, %f360;
	fma.rn.f32 	%f441, %f434, %f376, %f361;
	fma.rn.f32 	%f442, %f434, %f378, %f362;
	ld.shared.f32 	%f443, [%r44+12];
	ld.shared.f32 	%f444, [%r46+1536];
	fma.rn.f32 	%f445, %f443, %f444, %f365;
	ld.shared.f32 	%f446, [%r46+1540];
	fma.rn.f32 	%f447, %f443, %f446, %f367;
	ld.shared.f32 	%f448, [%r46+1544];
	fma.rn.f32 	%f449, %f443, %f448, %f369;
	ld.shared.f32 	%f450, [%r46+1548];
	fma.rn.f32 	%f451, %f443, %f450, %f371;
	ld.shared.f32 	%f452, [%r46+1552];
	fma.rn.f32 	%f453, %f443, %f452, %f373;
	ld.shared.f32 	%f454, [%r46+1556];
	fma.rn.f32 	%f455, %f443, %f454, %f375;
	ld.shared.f32 	%f456, [%r46+1560];
	fma.rn.f32 	%f457, %f443, %f456, %f377;
	ld.shared.f32 	%f458, [%r46+1564];
	fma.rn.f32 	%f459, %f443, %f458, %f379;
	ld.shared.f32 	%f460, [%r44+44];
	fma.rn.f32 	%f461, %f460, %f444, %f381;
	fma.rn.f32 	%f462, %f460, %f446, %f382;
	fma.rn.f32 	%f463, %f460, %f448, %f383;
	fma.rn.f32 	%f464, %f460, %f450, %f384;
	fma.rn.f32 	%f465, %f460, %f452, %f385;
	fma.rn.f32 	%f466, %f460, %f454, %f386;
	fma.rn.f32 	%f467, %f460, %f456, %f387;
	fma.rn.f32 	%f468, %f460, %f458, %f388;
	ld.shared.f32 	%f469, [%r44+76];
	fma.rn.f32 	%f470, %f469, %f444, %f390;
	fma.rn.f32 	%f471, %f469, %f446, %f391;
	fma.rn.f32 	%f472, %f469, %f448, %f392;
	fma.rn.f32 	%f473, %f469, %f450, %f393;
	fma.rn.f32 	%f474, %f469, %f452, %f394;
	fma.rn.f32 	%f475, %f469, %f454, %f395;
	fma.rn.f32 	%f476, %f469, %f456, %f396;
	fma.rn.f32 	%f477, %f469, %f458, %f397;
	ld.shared.f32 	%f478, [%r44+108];
	fma.rn.f32 	%f479, %f478, %f444, %f399;
	fma.rn.f32 	%f480, %f478, %f446, %f400;
	fma.rn.f32 	%f481, %f478, %f448, %f401;
	fma.rn.f32 	%f482, %f478, %f450, %f402;
	fma.rn.f32 	%f483, %f478, %f452, %f403;
	fma.rn.f32 	%f484, %f478, %f454, %f404;
	fma.rn.f32 	%f485, %f478, %f456, %f405;
	fma.rn.f32 	%f486, %f478, %f458, %f406;
	ld.shared.f32 	%f487, [%r44+140];
	fma.rn.f32 	%f488, %f487, %f444, %f408;
	fma.rn.f32 	%f489, %f487, %f446, %f409;
	fma.rn.f32 	%f490, %f487, %f448, %f410;
	fma.rn.f32 	%f491, %f487, %f450, %f411;
	fma.rn.f32 	%f492, %f487, %f452, %f412;
	fma.rn.f32 	%f493, %f487, %f454, %f413;
	fma.rn.f32 	%f494, %f487, %f456, %f414;
	fma.rn.f32 	%f495, %f487, %f458, %f415;
	ld.shared.f32 	%f496, [%r44+172];
	fma.rn.f32 	%f497, %f496, %f444, %f417;
	fma.rn.f32 	%f498, %f496, %f446, %f418;
	fma.rn.f32 	%f499, %f496, %f448, %f419;
	fma.rn.f32 	%f500, %f496, %f450, %f420;
	fma.rn.f32 	%f501, %f496, %f452, %f421;
	fma.rn.f32 	%f502, %f496, %f454, %f422;
	fma.rn.f32 	%f503, %f496, %f456, %f423;
	fma.rn.f32 	%f504, %f496, %f458, %f424;
	ld.shared.f32 	%f505, [%r44+204];
	fma.rn.f32 	%f506, %f505, %f444, %f426;
	fma.rn.f32 	%f507, %f505, %f446, %f427;
	fma.rn.f32 	%f508, %f505, %f448, %f428;
	fma.rn.f32 	%f509, %f505, %f450, %f429;
	fma.rn.f32 	%f510, %f505, %f452, %f430;
	fma.rn.f32 	%f511, %f505, %f454, %f431;
	fma.rn.f32 	%f512, %f505, %f456, %f432;
	fma.rn.f32 	%f513, %f505, %f458, %f433;
	ld.shared.f32 	%f514, [%r44+236];
	fma.rn.f32 	%f515, %f514, %f444, %f435;
	fma.rn.f32 	%f516, %f514, %f446, %f436;
	fma.rn.f32 	%f517, %f514, %f448, %f437;
	fma.rn.f32 	%f518, %f514, %f450, %f438;
	fma.rn.f32 	%f519, %f514, %f452, %f439;
	fma.rn.f32 	%f520, %f514, %f454, %f440;
	fma.rn.f32 	%f521, %f514, %f456, %f441;
	fma.rn.f32 	%f522, %f514, %f458, %f442;
	ld.shared.f32 	%f523, [%r44+16];
	ld.shared.f32 	%f524, [%r46+2048];
	fma.rn.f32 	%f525, %f523, %f524, %f445;
	ld.shared.f32 	%f526, [%r46+2052];
	fma.rn.f32 	%f527, %f523, %f526, %f447;
	ld.shared.f32 	%f528, [%r46+2056];
	fma.rn.f32 	%f529, %f523, %f528, %f449;
	ld.shared.f32 	%f530, [%r46+2060];
	fma.rn.f32 	%f531, %f523, %f530, %f451;
	ld.shared.f32 	%f532, [%r46+2064];
	fma.rn.f32 	%f533, %f523, %f532, %f453;
	ld.shared.f32 	%f534, [%r46+2068];
	fma.rn.f32 	%f535, %f523, %f534, %f455;
	ld.shared.f32 	%f536, [%r46+2072];
	fma.rn.f32 	%f537, %f523, %f536, %f457;
	ld.shared.f32 	%f538, [%r46+2076];
	fma.rn.f32 	%f539, %f523, %f538, %f459;
	ld.shared.f32 	%f540, [%r44+48];
	fma.rn.f32 	%f541, %f540, %f524, %f461;
	fma.rn.f32 	%f542, %f540, %f526, %f462;
	fma.rn.f32 	%f543, %f540, %f528, %f463;
	fma.rn.f32 	%f544, %f540, %f530, %f464;
	fma.rn.f32 	%f545, %f540, %f532, %f465;
	fma.rn.f32 	%f546, %f540, %f534, %f466;
	fma.rn.f32 	%f547, %f540, %f536, %f467;
	fma.rn.f32 	%f548, %f540, %f538, %f468;
	ld.shared.f32 	%f549, [%r44+80];
	fma.rn.f32 	%f550, %f549, %f524, %f470;
	fma.rn.f32 	%f551, %f549, %f526, %f471;
	fma.rn.f32 	%f552, %f549, %f528, %f472;
	fma.rn.f32 	%f553, %f549, %f530, %f473;
	fma.rn.f32 	%f554, %f549, %f532, %f474;
	fma.rn.f32 	%f555, %f549, %f534, %f475;
	fma.rn.f32 	%f556, %f549, %f536, %f476;
	fma.rn.f32 	%f557, %f549, %f538, %f477;
	ld.shared.f32 	%f558, [%r44+112];
	fma.rn.f32 	%f559, %f558, %f524, %f479;
	fma.rn.f32 	%f560, %f558, %f526, %f480;
	fma.rn.f32 	%f561, %f558, %f528, %f481;
	fma.rn.f32 	%f562, %f558, %f530, %f482;
	fma.rn.f32 	%f563, %f558, %f532, %f483;
	fma.rn.f32 	%f564, %f558, %f534, %f484;
	fma.rn.f32 	%f565, %f558, %f536, %f485;
	fma.rn.f32 	%f566, %f558, %f538, %f486;
	ld.shared.f32 	%f567, [%r44+144];
	fma.rn.f32 	%f568, %f567, %f524, %f488;
	fma.rn.f32 	%f569, %f567, %f526, %f489;
	fma.rn.f32 	%f570, %f567, %f528, %f490;
	fma.rn.f32 	%f571, %f567, %f530, %f491;
	fma.rn.f32 	%f572, %f567, %f532, %f492;
	fma.rn.f32 	%f573, %f567, %f534, %f493;
	fma.rn.f32 	%f574, %f567, %f536, %f494;
	fma.rn.f32 	%f575, %f567, %f538, %f495;
	ld.shared.f32 	%f576, [%r44+176];
	fma.rn.f32 	%f577, %f576, %f524, %f497;
	fma.rn.f32 	%f578, %f576, %f526, %f498;
	fma.rn.f32 	%f579, %f576, %f528, %f499;
	fma.rn.f32 	%f580, %f576, %f530, %f500;
	fma.rn.f32 	%f581, %f576, %f532, %f501;
	fma.rn.f32 	%f582, %f576, %f534, %f502;
	fma.rn.f32 	%f583, %f576, %f536, %f503;
	fma.rn.f32 	%f584, %f576, %f538, %f504;
	ld.shared.f32 	%f585, [%r44+208];
	fma.rn.f32 	%f586, %f585, %f524, %f506;
	fma.rn.f32 	%f587, %f585, %f526, %f507;
	fma.rn.f32 	%f588, %f585, %f528, %f508;
	fma.rn.f32 	%f589, %f585, %f530, %f509;
	fma.rn.f32 	%f590, %f585, %f532, %f510;
	fma.rn.f32 	%f591, %f585, %f534, %f511;
	fma.rn.f32 	%f592, %f585, %f536, %f512;
	fma.rn.f32 	%f593, %f585, %f538, %f513;
	ld.shared.f32 	%f594, [%r44+240];
	fma.rn.f32 	%f595, %f594, %f524, %f515;
	fma.rn.f32 	%f596, %f594, %f526, %f516;
	fma.rn.f32 	%f597, %f594, %f528, %f517;
	fma.rn.f32 	%f598, %f594, %f530, %f518;
	fma.rn.f32 	%f599, %f594, %f532, %f519;
	fma.rn.f32 	%f600, %f594, %f534, %f520;
	fma.rn.f32 	%f601, %f594, %f536, %f521;
	fma.rn.f32 	%f602, %f594, %f538, %f522;
	ld.shared.f32 	%f603, [%r44+20];
	ld.shared.f32 	%f604, [%r46+2560];
	fma.rn.f32 	%f605, %f603, %f604, %f525;
	ld.shared.f32 	%f606, [%r46+2564];
	fma.rn.f32 	%f607, %f603, %f606, %f527;
	ld.shared.f32 	%f608, [%r46+2568];
	fma.rn.f32 	%f609, %f603, %f608, %f529;
	ld.shared.f32 	%f610, [%r46+2572];
	fma.rn.f32 	%f611, %f603, %f610, %f531;
	ld.shared.f32 	%f612, [%r46+2576];
	fma.rn.f32 	%f613, %f603, %f612, %f533;
	ld.shared.f32 	%f614, [%r46+2580];
	fma.rn.f32 	%f615, %f603, %f614, %f535;
	ld.shared.f32 	%f616, [%r46+2584];
	fma.rn.f32 	%f617, %f603, %f616, %f537;
	ld.shared.f32 	%f618, [%r46+2588];
	fma.rn.f32 	%f619, %f603, %f618, %f539;
	ld.shared.f32 	%f620, [%r44+52];
	fma.rn.f32 	%f621, %f620, %f604, %f541;
	fma.rn.f32 	%f622, %f620, %f606, %f542;
	fma.rn.f32 	%f623, %f620, %f608, %f543;
	fma.rn.f32 	%f624, %f620, %f610, %f544;
	fma.rn.f32 	%f625, %f620, %f612, %f545;
	fma.rn.f32 	%f626, %f620, %f614, %f546;
	fma.rn.f32 	%f627, %f620, %f616, %f547;
	fma.rn.f32 	%f628, %f620, %f618, %f548;
	ld.shared.f32 	%f629, [%r44+84];
	fma.rn.f32 	%f630, %f629, %f604, %f550;
	fma.rn.f32 	%f631, %f629, %f606, %f551;
	fma.rn.f32 	%f632, %f629, %f608, %f552;
	fma.rn.f32 	%f633, %f629, %f610, %f553;
	fma.rn.f32 	%f634, %f629, %f612, %f554;
	fma.rn.f32 	%f635, %f629, %f614, %f555;
	fma.rn.f32 	%f636, %f629, %f616, %f556;
	fma.rn.f32 	%f637, %f629, %f618, %f557;
	ld.shared.f32 	%f638, [%r44+116];
	fma.rn.f32 	%f639, %f638, %f604, %f559;
	fma.rn.f32 	%f640, %f638, %f606, %f560;
	fma.rn.f32 	%f641, %f638, %f608, %f561;
	fma.rn.f32 	%f642, %f638, %f610, %f562;
	fma.rn.f32 	%f643, %f638, %f612, %f563;
	fma.rn.f32 	%f644, %f638, %f614, %f564;
	fma.rn.f32 	%f645, %f638, %f616, %f565;
	fma.rn.f32 	%f646, %f638, %f618, %f566;
	ld.shared.f32 	%f647, [%r44+148];
	fma.rn.f32 	%f648, %f647, %f604, %f568;
	fma.rn.f32 	%f649, %f647, %f606, %f569;
	fma.rn.f32 	%f650, %f647, %f608, %f570;
	fma.rn.f32 	%f651, %f647, %f610, %f571;
	fma.rn.f32 	%f652, %f647, %f612, %f572;
	fma.rn.f32 	%f653, %f647, %f614, %f573;
	fma.rn.f32 	%f654, %f647, %f616, %f574;
	fma.rn.f32 	%f655, %f647, %f618, %f575;
	ld.shared.f32 	%f656, [%r44+180];
	fma.rn.f32 	%f657, %f656, %f604, %f577;
	fma.rn.f32 	%f658, %f656, %f606, %f578;
	fma.rn.f32 	%f659, %f656, %f608, %f579;
	fma.rn.f32 	%f660, %f656, %f610, %f580;
	fma.rn.f32 	%f661, %f656, %f612, %f581;
	fma.rn.f32 	%f662, %f656, %f614, %f582;
	fma.rn.f32 	%f663, %f656, %f616, %f583;
	fma.rn.f32 	%f664, %f656, %f618, %f584;
	ld.shared.f32 	%f665, [%r44+212];
	fma.rn.f32 	%f666, %f665, %f604, %f586;
	fma.rn.f32 	%f667, %f665, %f606, %f587;
	fma.rn.f32 	%f668, %f665, %f608, %f588;
	fma.rn.f32 	%f669, %f665, %f610, %f589;
	fma.rn.f32 	%f670, %f665, %f612, %f590;
	fma.rn.f32 	%f671, %f665, %f614, %f591;
	fma.rn.f32 	%f672, %f665, %f616, %f592;
	fma.rn.f32 	%f673, %f665, %f618, %f593;
	ld.shared.f32 	%f674, [%r44+244];
	fma.rn.f32 	%f675, %f674, %f604, %f595;
	fma.rn.f32 	%f676, %f674, %f606, %f596;
	fma.rn.f32 	%f677, %f674, %f608, %f597;
	fma.rn.f32 	%f678, %f674, %f610, %f598;
	fma.rn.f32 	%f679, %f674, %f612, %f599;
	fma.rn.f32 	%f680, %f674, %f614, %f600;
	fma.rn.f32 	%f681, %f674, %f616, %f601;
	fma.rn.f32 	%f682, %f674, %f618, %f602;
	ld.shared.f32 	%f683, [%r44+24];
	ld.shared.f32 	%f684, [%r46+3072];
	fma.rn.f32 	%f685, %f683, %f684, %f605;
	ld.shared.f32 	%f686, [%r46+3076];
	fma.rn.f32 	%f687, %f683, %f686, %f607;
	ld.shared.f32 	%f688, [%r46+3080];
	fma.rn.f32 	%f689, %f683, %f688, %f609;
	ld.shared.f32 	%f690, [%r46+3084];
	fma.rn.f32 	%f691, %f683, %f690, %f611;
	ld.shared.f32 	%f692, [%r46+3088];
	fma.rn.f32 	%f693, %f683, %f692, %f613;
	ld.shared.f32 	%f694, [%r46+3092];
	fma.rn.f32 	%f695, %f683, %f694, %f615;
	ld.shared.f32 	%f696, [%r46+3096];
	fma.rn.f32 	%f697, %f683, %f696, %f617;
	ld.shared.f32 	%f698, [%r46+3100];
	fma.rn.f32 	%f699, %f683, %f698, %f619;
	ld.shared.f32 	%f700, [%r44+56];
	fma.rn.f32 	%f701, %f700, %f684, %f621;
	fma.rn.f32 	%f702, %f700, %f686, %f622;
	fma.rn.f32 	%f703, %f700, %f688, %f623;
	fma.rn.f32 	%f704, %f700, %f690, %f624;
	fma.rn.f32 	%f705, %f700, %f692, %f625;
	fma.rn.f32 	%f706, %f700, %f694, %f626;
	fma.rn.f32 	%f707, %f700, %f696, %f627;
	fma.rn.f32 	%f708, %f700, %f698, %f628;
	ld.shared.f32 	%f709, [%r44+88];
	fma.rn.f32 	%f710, %f709, %f684, %f630;
	fma.rn.f32 	%f711, %f709, %f686, %f631;
	fma.rn.f32 	%f712, %f709, %f688, %f632;
	fma.rn.f32 	%f713, %f709, %f690, %f633;
	fma.rn.f32 	%f714, %f709, %f692, %f634;
	fma.rn.f32 	%f715, %f709, %f694, %f635;
	fma.rn.f32 	%f716, %f709, %f696, %f636;
	fma.rn.f32 	%f717, %f709, %f698, %f637;
	ld.shared.f32 	%f718, [%r44+120];
	fma.rn.f32 	%f719, %f718, %f684, %f639;
	fma.rn.f32 	%f720, %f718, %f686, %f640;
	fma.rn.f32 	%f721, %f718, %f688, %f641;
	fma.rn.f32 	%f722, %f718, %f690, %f642;
	fma.rn.f32 	%f723, %f718, %f692, %f643;
	fma.rn.f32 	%f724, %f718, %f694, %f644;
	fma.rn.f32 	%f725, %f718, %f696, %f645;
	fma.rn.f32 	%f726, %f718, %f698, %f646;
	ld.shared.f32 	%f727, [%r44+152];
	fma.rn.f32 	%f728, %f727, %f684, %f648;
	fma.rn.f32 	%f729, %f727, %f686, %f649;
	fma.rn.f32 	%f730, %f727, %f688, %f650;
	fma.rn.f32 	%f731, %f727, %f690, %f651;
	fma.rn.f32 	%f732, %f727, %f692, %f652;
	fma.rn.f32 	%f733, %f727, %f694, %f653;
	fma.rn.f32 	%f734, %f727, %f696, %f654;
	fma.rn.f32 	%f735, %f727, %f698, %f655;
	ld.shared.f32 	%f736, [%r44+184];
	fma.rn.f32 	%f737, %f736, %f684, %f657;
	fma.rn.f32 	%f738, %f736, %f686, %f658;
	fma.rn.f32 	%f739, %f736, %f688, %f659;
	fma.rn.f32 	%f740, %f736, %f690, %f660;
	fma.rn.f32 	%f741, %f736, %f692, %f661;
	fma.rn.f32 	%f742, %f736, %f694, %f662;
	fma.rn.f32 	%f743, %f736, %f696, %f663;
	fma.rn.f32 	%f744, %f736, %f698, %f664;
	ld.shared.f32 	%f745, [%r44+216];
	fma.rn.f32 	%f746, %f745, %f684, %f666;
	fma.rn.f32 	%f747, %f745, %f686, %f667;
	fma.rn.f32 	%f748, %f745, %f688, %f668;
	fma.rn.f32 	%f749, %f745, %f690, %f669;
	fma.rn.f32 	%f750, %f745, %f692, %f670;
	fma.rn.f32 	%f751, %f745, %f694, %f671;
	fma.rn.f32 	%f752, %f745, %f696, %f672;
	fma.rn.f32 	%f753, %f745, %f698, %f673;
	ld.shared.f32 	%f754, [%r44+248];
	fma.rn.f32 	%f755, %f754, %f684, %f675;
	fma.rn.f32 	%f756, %f754, %f686, %f676;
	fma.rn.f32 	%f757, %f754, %f688, %f677;
	fma.rn.f32 	%f758, %f754, %f690, %f678;
	fma.rn.f32 	%f759, %f754, %f692, %f679;
	fma.rn.f32 	%f760, %f754, %f694, %f680;
	fma.rn.f32 	%f761, %f754, %f696, %f681;
	fma.rn.f32 	%f762, %f754, %f698, %f682;
	ld.shared.f32 	%f763, [%r44+28];
	ld.shared.f32 	%f764, [%r46+3584];
	fma.rn.f32 	%f906, %f763, %f764, %f685;
	ld.shared.f32 	%f765, [%r46+3588];
	fma.rn.f32 	%f905, %f763, %f765, %f687;
	ld.shared.f32 	%f766, [%r46+3592];
	fma.rn.f32 	%f904, %f763, %f766, %f689;
	ld.shared.f32 	%f767, [%r46+3596];
	fma.rn.f32 	%f903, %f763, %f767, %f691;
	ld.shared.f32 	%f768, [%r46+3600];
	fma.rn.f32 	%f902, %f763, %f768, %f693;
	ld.shared.f32 	%f769, [%r46+3604];
	fma.rn.f32 	%f901, %f763, %f769, %f695;
	ld.shared.f32 	%f770, [%r46+3608];
	fma.rn.f32 	%f900, %f763, %f770, %f697;
	ld.shared.f32 	%f771, [%r46+3612];
	fma.rn.f32 	%f899, %f763, %f771, %f699;
	ld.shared.f32 	%f772, [%r44+60];
	fma.rn.f32 	%f898, %f772, %f764, %f701;
	fma.rn.f32 	%f897, %f772, %f765, %f702;
	fma.rn.f32 	%f896, %f772, %f766, %f703;
	fma.rn.f32 	%f895, %f772, %f767, %f704;
	fma.rn.f32 	%f894, %f772, %f768, %f705;
	fma.rn.f32 	%f893, %f772, %f769, %f706;
	fma.rn.f32 	%f892, %f772, %f770, %f707;
	fma.rn.f32 	%f891, %f772, %f771, %f708;
	ld.shared.f32 	%f773, [%r44+92];
	fma.rn.f32 	%f890, %f773, %f764, %f710;
	fma.rn.f32 	%f889, %f773, %f765, %f711;
	fma.rn.f32 	%f888, %f773, %f766, %f712;
	fma.rn.f32 	%f887, %f773, %f767, %f713;
	fma.rn.f32 	%f886, %f773, %f768, %f714;
	fma.rn.f32 	%f885, %f773, %f769, %f715;
	fma.rn.f32 	%f884, %f773, %f770, %f716;
	fma.rn.f32 	%f883, %f773, %f771, %f717;
	ld.shared.f32 	%f774, [%r44+124];
	fma.rn.f32 	%f882, %f774, %f764, %f719;
	fma.rn.f32 	%f881, %f774, %f765, %f720;
	fma.rn.f32 	%f880, %f774, %f766, %f721;
	fma.rn.f32 	%f879, %f774, %f767, %f722;
	fma.rn.f32 	%f878, %f774, %f768, %f723;
	fma.rn.f32 	%f877, %f774, %f769, %f724;
	fma.rn.f32 	%f876, %f774, %f770, %f725;
	fma.rn.f32 	%f875, %f774, %f771, %f726;
	ld.shared.f32 	%f775, [%r44+156];
	fma.rn.f32 	%f874, %f775, %f764, %f728;
	fma.rn.f32 	%f873, %f775, %f765, %f729;
	fma.rn.f32 	%f872, %f775, %f766, %f730;
	fma.rn.f32 	%f871, %f775, %f767, %f731;
	fma.rn.f32 	%f870, %f775, %f768, %f732;
	fma.rn.f32 	%f869, %f775, %f769, %f733;
	fma.rn.f32 	%f868, %f775, %f770, %f734;
	fma.rn.f32 	%f867, %f775, %f771, %f735;
	ld.shared.f32 	%f776, [%r44+188];
	fma.rn.f32 	%f866, %f776, %f764, %f737;
	fma.rn.f32 	%f865, %f776, %f765, %f738;
	fma.rn.f32 	%f864, %f776, %f766, %f739;
	fma.rn.f32 	%f863, %f776, %f767, %f740;
	fma.rn.f32 	%f862, %f776, %f768, %f741;
	fma.rn.f32 	%f861, %f776, %f769, %f742;
	fma.rn.f32 	%f860, %f776, %f770, %f743;
	fma.rn.f32 	%f859, %f776, %f771, %f744;
	ld.shared.f32 	%f777, [%r44+220];
	fma.rn.f32 	%f858, %f777, %f764, %f746;
	fma.rn.f32 	%f857, %f777, %f765, %f747;
	fma.rn.f32 	%f856, %f777, %f766, %f748;
	fma.rn.f32 	%f855, %f777, %f767, %f749;
	fma.rn.f32 	%f854, %f777, %f768, %f750;
	fma.rn.f32 	%f853, %f777, %f769, %f751;
	fma.rn.f32 	%f852, %f777, %f770, %f752;
	fma.rn.f32 	%f851, %f777, %f771, %f753;
	ld.shared.f32 	%f778, [%r44+252];
	fma.rn.f32 	%f850, %f778, %f764, %f755;
	fma.rn.f32 	%f849, %f778, %f765, %f756;
	fma.rn.f32 	%f848, %f778, %f766, %f757;
	fma.rn.f32 	%f847, %f778, %f767, %f758;
	fma.rn.f32 	%f846, %f778, %f768, %f759;
	fma.rn.f32 	%f845, %f778, %f769, %f760;
	fma.rn.f32 	%f844, %f778, %f770, %f761;
	fma.rn.f32 	%f843, %f778, %f771, %f762;
	add.s32 	%r64, %r64, 8;
	shl.b32 	%r47, %r60, 3;
	add.s32 	%r63, %r63, %r47;
	add.s32 	%r62, %r62, 8;
	setp.lt.s32 	%p2, %r64, %r12;
	@%p2 bra 	$L__BB3_2;
$L__BB3_3:
	ld.param.u32 	%r61, [_Z7gemm_v3ILi128ELi8ELi128ELi8ELi8EEvPfS0_S0_iii_param_4];
	ld.param.u64 	%rd29, [_Z7gemm_v3ILi128ELi8ELi128ELi8ELi8EEvPfS0_S0_iii_param_2];
	mov.u32 	%r48, %ctaid.x;
	shl.b32 	%r49, %r48, 7;
	cvta.to.global.u64 	%rd16, %rd29;
	mov.u32 	%r50, %tid.y;
	shl.b32 	%r51, %r50, 3;
	mov.u32 	%r52, %ctaid.y;
	shl.b32 	%r53, %r52, 7;
	add.s32 	%r54, %r53, %r51;
	mov.u32 	%r55, %tid.x;
	shl.b32 	%r56, %r55, 3;
	add.s32 	%r57, %r49, %r56;
	mad.lo.s32 	%r58, %r54, %r61, %r57;
	mul.wide.s32 	%rd17, %r58, 4;
	add.s64 	%rd18, %rd16, %rd17;
	st.global.v4.f32 	[%rd18], {%f906, %f905, %f904, %f903};
	st.global.v4.f32 	[%rd18+16], {%f902, %f901, %f900, %f899};
	mul.wide.s32 	%rd19, %r61, 4;
	add.s64 	%rd20, %rd18, %rd19;
	st.global.v4.f32 	[%rd20], {%f898, %f897, %f896, %f895};
	st.global.v4.f32 	[%rd20+16], {%f894, %f893, %f892, %f891};
	add.s64 	%rd21, %rd20, %rd19;
	st.global.v4.f32 	[%rd21], {%f890, %f889, %f888, %f887};
	st.global.v4.f32 	[%rd21+16], {%f886, %f885, %f884, %f883};
	add.s64 	%rd22, %rd21, %rd19;
	st.global.v4.f32 	[%rd22], {%f882, %f881, %f880, %f879};
	st.global.v4.f32 	[%rd22+16], {%f878, %f877, %f876, %f875};
	add.s64 	%rd23, %rd22, %rd19;
	st.global.v4.f32 	[%rd23], {%f874, %f873, %f872, %f871};
	st.global.v4.f32 	[%rd23+16], {%f870, %f869, %f868, %f867};
	add.s64 	%rd24, %rd23, %rd19;
	st.global.v4.f32 	[%rd24], {%f866, %f865, %f864, %f863};
	st.global.v4.f32 	[%rd24+16], {%f862, %f861, %f860, %f859};
	add.s64 	%rd25, %rd24, %rd19;
	st.global.v4.f32 	[%rd25], {%f858, %f857, %f856, %f855};
	st.global.v4.f32 	[%rd25+16], {%f854, %f853, %f852, %f851};
	add.s64 	%rd26, %rd25, %rd19;
	st.global.v4.f32 	[%rd26], {%f850, %f849, %f848, %f847};
	st.global.v4.f32 	[%rd26+16], {%f846, %f845, %f844, %f843};
	ret;

}
	// .globl	_Z7gemm_v4ILi128ELi8ELi128ELi8ELi8EEvPfS0_S0_iii
.visible .entry _Z7gemm_v4ILi128ELi8ELi128ELi8ELi8EEvPfS0_S0_iii(
	.param .u64 .ptr .align 1 _Z7gemm_v4ILi128ELi8ELi128ELi8ELi8EEvPfS0_S0_iii_param_0,
	.param .u64 .ptr .align 1 _Z7gemm_v4ILi128ELi8ELi128ELi8ELi8EEvPfS0_S0_iii_param_1,
	.param .u64 .ptr .align 1 _Z7gemm_v4ILi128ELi8ELi128ELi8ELi8EEvPfS0_S0_iii_param_2,
	.param .u32 _Z7gemm_v4ILi128ELi8ELi128ELi8ELi8EEvPfS0_S0_iii_param_3,
	.param .u32 _Z7gemm_v4ILi128ELi8ELi128ELi8ELi8EEvPfS0_S0_iii_param_4,
	.param .u32 _Z7gemm_v4ILi128ELi8ELi128ELi8ELi8EEvPfS0_S0_iii_param_5
)
{
	.reg .pred 	%p<3>;
	.reg .b16 	%rs<9>;
	.reg .b32 	%r<65>;
	.reg .b32 	%f<907>;
	.reg .b64 	%rd<30>;
	// demoted variable
	.shared .align 4 .b8 _ZZ7gemm_v4ILi128ELi8ELi128ELi8ELi8EEvPfS0_S0_iiiE2As[4096];
	// demoted variable
	.shared .align 4 .b8 _ZZ7gemm_v4ILi128ELi8ELi128ELi8ELi8EEvPfS0_S0_iiiE2Bs[4096];
	ld.param.u32 	%r12, [_Z7gemm_v4ILi128ELi8ELi128ELi8ELi8EEvPfS0_S0_iii_param_5];
	mov.u32 	%r1, %tid.x;
	mov.u32 	%r2, %tid.y;
	setp.lt.s32 	%p1, %r12, 1;
	mov.f32 	%f843, 0f00000000;
	mov.f32 	%f844, %f843;
	mov.f32 	%f845, %f843;
	mov.f32 	%f846, %f843;
	mov.f32 	%f847, %f843;
	mov.f32 	%f848, %f843;
	mov.f32 	%f849, %f843;
	mov.f32 	%f850, %f843;
	mov.f32 	%f851, %f843;
	mov.f32 	%f852, %f843;
	mov.f32 	%f853, %f843;
	mov.f32 	%f854, %f843;
	mov.f32 	%f855, %f843;
	mov.f32 	%f856, %f843;
	mov.f32 	%f857, %f843;
	mov.f32 	%f858, %f843;
	mov.f32 	%f859, %f843;
	mov.f32 	%f860, %f843;
	mov.f32 	%f861, %f843;
	mov.f32 	%f862, %f843;
	mov.f32 	%f863, %f843;
	mov.f32 	%f864, %f843;
	mov.f32 	%f865, %f843;
	mov.f32 	%f866, %f843;
	mov.f32 	%f867, %f843;
	mov.f32 	%f868, %f843;
	mov.f32 	%f869, %f843;
	mov.f32 	%f870, %f843;
	mov.f32 	%f871, %f843;
	mov.f32 	%f872, %f843;
	mov.f32 	%f873, %f843;
	mov.f32 	%f874, %f843;
	mov.f32 	%f875, %f843;
	mov.f32 	%f876, %f843;
	mov.f32 	%f877, %f843;
	mov.f32 	%f878, %f843;
	mov.f32 	%f879, %f843;
	mov.f32 	%f880, %f843;
	mov.f32 	%f881, %f843;
	mov.f32 	%f882, %f843;
	mov.f32 	%f883, %f843;
	mov.f32 	%f884, %f843;
	mov.f32 	%f885, %f843;
	mov.f32 	%f886, %f843;
	mov.f32 	%f887, %f843;
	mov.f32 	%f888, %f843;
	mov.f32 	%f889, %f843;
	mov.f32 	%f890, %f843;
	mov.f32 	%f891, %f843;
	mov.f32 	%f892, %f843;
	mov.f32 	%f893, %f843;
	mov.f32 	%f894, %f843;
	mov.f32 	%f895, %f843;
	mov.f32 	%f896, %f843;
	mov.f32 	%f897, %f843;
	mov.f32 	%f898, %f843;
	mov.f32 	%f899, %f843;
	mov.f32 	%f900, %f843;
	mov.f32 	%f901, %f843;
	mov.f32 	%f902, %f843;
	mov.f32 	%f903, %f843;
	mov.f32 	%f904, %f843;
	mov.f32 	%f905, %f843;
	mov.f32 	%f906, %f843;
	@%p1 bra 	$L__BB4_3;
	ld.param.u32 	%r59, [_Z7gemm_v4ILi128ELi8ELi128ELi8ELi8EEvPfS0_S0_iii_param_4];
	shl.b32 	%r14, %r2, 4;
	add.s32 	%r15, %r14, %r1;
	shr.u32 	%r16, %r15, 5;
	shl.b32 	%r17, %r15, 2;
	and.b32  	%r18, %r17, 124;
	shl.b32 	%r19, %r1, 2;
	and.b32  	%r20, %r19, 4;
	cvt.u16.u32 	%rs1, %r1;
	cvt.u16.u32 	%rs2, %r14;
	add.s16 	%rs3, %rs2, %rs1;
	shr.u16 	%rs4, %rs3, 1;
	cvt.u32.u16 	%r21, %rs4;
	mad.lo.s32 	%r63, %r59, %r16, %r18;
	mad.lo.s32 	%r62, %r12, %r21, %r20;
	mov.b32 	%r64, 0;
	mov.f32 	%f843, 0f00000000;
$L__BB4_2:
	ld.param.u32 	%r60, [_Z7gemm_v4ILi128ELi8ELi128ELi8ELi8EEvPfS0_S0_iii_param_4];
	ld.param.u64 	%rd28, [_Z7gemm_v4ILi128ELi8ELi128ELi8ELi8EEvPfS0_S0_iii_param_1];
	ld.param.u64 	%rd27, [_Z7gemm_v4ILi128ELi8ELi128ELi8ELi8EEvPfS0_S0_iii_param_0];
	cvt.s64.s32 	%rd4, %r62;
	mov.u32 	%r22, %ctaid.y;
	mul.lo.s32 	%r23, %r22, %r12;
	shl.b32 	%r24, %r23, 7;
	cvt.s64.s32 	%rd5, %r24;
	add.s64 	%rd6, %rd5, %rd4;
	shl.b64 	%rd7, %rd6, 2;
	cvta.to.global.u64 	%rd8, %rd27;
	add.s64 	%rd9, %rd8, %rd7;
	ld.global.nc.v4.f32 	{%f195, %f196, %f197, %f198}, [%rd9];
	mov.u32 	%r25, %tid.x;
	shl.b32 	%r26, %r25, 11;
	and.b32  	%r27, %r26, 2048;
	mov.u32 	%r28, _ZZ7gemm_v4ILi128ELi8ELi128ELi8ELi8EEvPfS0_S0_iiiE2As;
	add.s32 	%r29, %r28, %r27;
	mov.u32 	%r30, %tid.y;
	shl.b32 	%r31, %r30, 4;
	add.s32 	%r32, %r31, %r25;
	cvt.u16.u32 	%rs5, %r25;
	cvt.u16.u32 	%rs6, %r31;
	add.s16 	%rs7, %rs6, %rs5;
	shr.u16 	%rs8, %rs7, 1;
	mul.wide.u16 	%r33, %rs8, 4;
	add.s32 	%r34, %r29, %r33;
	st.shared.f32 	[%r34], %f195;
	st.shared.f32 	[%r34+512], %f196;
	st.shared.f32 	[%r34+1024], %f197;
	st.shared.f32 	[%r34+1536], %f198;
	cvt.s64.s32 	%rd10, %r63;
	mov.u32 	%r35, %ctaid.x;
	shl.b32 	%r36, %r35, 7;
	cvt.u64.u32 	%rd11, %r36;
	add.s64 	%rd12, %rd10, %rd11;
	cvta.to.global.u64 	%rd13, %rd28;
	shl.b64 	%rd14, %rd12, 2;
	add.s64 	%rd15, %rd13, %rd14;
	ld.global.nc.v4.f32 	{%f199, %f200, %f201, %f202}, [%rd15];
	shl.b32 	%r37, %r32, 4;
	and.b32  	%r38, %r37, 523776;
	mov.u32 	%r39, _ZZ7gemm_v4ILi128ELi8ELi128ELi8ELi8EEvPfS0_S0_iiiE2Bs;
	add.s32 	%r40, %r39, %r38;
	and.b32  	%r41, %r37, 496;
	add.s32 	%r42, %r40, %r41;
	st.shared.v4.f32 	[%r42], {%f199, %f200, %f201, %f202};
	bar.sync 	0;
	shl.b32 	%r43, %r30, 5;
	add.s32 	%r44, %r28, %r43;
	ld.shared.f32 	%f203, [%r44];
	shl.b32 	%r45, %r25, 5;
	add.s32 	%r46, %r39, %r45;
	ld.shared.f32 	%f204, [%r46];
	fma.rn.f32 	%f205, %f203, %f204, %f906;
	ld.shared.f32 	%f206, [%r46+4];
	fma.rn.f32 	%f207, %f203, %f206, %f905;
	ld.shared.f32 	%f208, [%r46+8];
	fma.rn.f32 	%f209, %f203, %f208, %f904;
	ld.shared.f32 	%f210, [%r46+12];
	fma.rn.f32 	%f211, %f203, %f210, %f903;
	ld.shared.f32 	%f212, [%r46+16];
	fma.rn.f32 	%f213, %f203, %f212, %f902;
	ld.shared.f32 	%f214, [%r46+20];
	fma.rn.f32 	%f215, %f203, %f214, %f901;
	ld.shared.f32 	%f216, [%r46+24];
	fma.rn.f32 	%f217, %f203, %f216, %f900;
	ld.shared.f32 	%f218, [%r46+28];
	fma.rn.f32 	%f219, %f203, %f218, %f899;
	ld.shared.f32 	%f220, [%r44+4];
	fma.rn.f32 	%f221, %f220, %f204, %f898;
	fma.rn.f32 	%f222, %f220, %f206, %f897;
	fma.rn.f32 	%f223, %f220, %f208, %f896;
	fma.rn.f32 	%f224, %f220, %f210, %f895;
	fma.rn.f32 	%f225, %f220, %f212, %f894;
	fma.rn.f32 	%f226, %f220, %f214, %f893;
	fma.rn.f32 	%f227, %f220, %f216, %f892;
	fma.rn.f32 	%f228, %f220, %f218, %f891;
	ld.shared.f32 	%f229, [%r44+8];
	fma.rn.f32 	%f230, %f229, %f204, %f890;
	fma.rn.f32 	%f231, %f229, %f206, %f889;
	fma.rn.f32 	%f232, %f229, %f208, %f888;
	fma.rn.f32 	%f233, %f229, %f210, %f887;
	fma.rn.f32 	%f234, %f229, %f212, %f886;
	fma.rn.f32 	%f235, %f229, %f214, %f885;
	fma.rn.f32 	%f236, %f229, %f216, %f884;
	fma.rn.f32 	%f237, %f229, %f218, %f883;
	ld.shared.f32 	%f238, [%r44+12];
	fma.rn.f32 	%f239, %f238, %f204, %f882;
	fma.rn.f32 	%f240, %f238, %f206, %f881;
	fma.rn.f32 	%f241, %f238, %f208, %f880;
	fma.rn.f32 	%f242, %f238, %f210, %f879;
	fma.rn.f32 	%f243, %f238, %f212, %f878;
	fma.rn.f32 	%f244, %f238, %f214, %f877;
	fma.rn.f32 	%f245, %f238, %f216, %f876;
	fma.rn.f32 	%f246, %f238, %f218, %f875;
	ld.shared.f32 	%f247, [%r44+16];
	fma.rn.f32 	%f248, %f247, %f204, %f874;
	fma.rn.f32 	%f249, %f247, %f206, %f873;
	fma.rn.f32 	%f250, %f247, %f208, %f872;
	fma.rn.f32 	%f251, %f247, %f210, %f871;
	fma.rn.f32 	%f252, %f247, %f212, %f870;
	fma.rn.f32 	%f253, %f247, %f214, %f869;
	fma.rn.f32 	%f254, %f247, %f216, %f868;
	fma.rn.f32 	%f255, %f247, %f218, %f867;
	ld.shared.f32 	%f256, [%r44+20];
	fma.rn.f32 	%f257, %f256, %f204, %f866;
	fma.rn.f32 	%f258, %f256, %f206, %f865;
	fma.rn.f32 	%f259, %f256, %f208, %f864;
	fma.rn.f32 	%f260, %f256, %f210, %f863;
	fma.rn.f32 	%f261, %f256, %f212, %f862;
	fma.rn.f32 	%f262, %f256, %f214, %f861;
	fma.rn.f32 	%f263, %f256, %f216, %f860;
	fma.rn.f32 	%f264, %f256, %f218, %f859;
	ld.shared.f32 	%f265, [%r44+24];
	fma.rn.f32 	%f266, %f265, %f204, %f858;
	fma.rn.f32 	%f267, %f265, %f206, %f857;
	fma.rn.f32 	%f268, %f265, %f208, %f856;
	fma.rn.f32 	%f269, %f265, %f210, %f855;
	fma.rn.f32 	%f270, %f265, %f212, %f854;
	fma.rn.f32 	%f271, %f265, %f214, %f853;
	fma.rn.f32 	%f272, %f265, %f216, %f852;
	fma.rn.f32 	%f273, %f265, %f218, %f851;
	ld.shared.f32 	%f274, [%r44+28];
	fma.rn.f32 	%f275, %f274, %f204, %f850;
	fma.rn.f32 	%f276, %f274, %f206, %f849;
	fma.rn.f32 	%f277, %f274, %f208, %f848;
	fma.rn.f32 	%f278, %f274, %f210, %f847;
	fma.rn.f32 	%f279, %f274, %f212, %f846;
	fma.rn.f32 	%f280, %f274, %f214, %f845;
	fma.rn.f32 	%f281, %f274, %f216, %f844;
	fma.rn.f32 	%f282, %f274, %f218, %f843;
	ld.shared.f32 	%f283, [%r44+512];
	ld.shared.f32 	%f284, [%r46+512];
	fma.rn.f32 	%f285, %f283, %f284, %f205;
	ld.shared.f32 	%f286, [%r46+516];
	fma.rn.f32 	%f287, %f283, %f286, %f207;
	ld.shared.f32 	%f288, [%r46+520];
	fma.rn.f32 	%f289, %f283, %f288, %f209;
	ld.shared.f32 	%f290, [%r46+524];
	fma.rn.f32 	%f291, %f283, %f290, %f211;
	ld.shared.f32 	%f292, [%r46+528];
	fma.rn.f32 	%f293, %f283, %f292, %f213;
	ld.shared.f32 	%f294, [%r46+532];
	fma.rn.f32 	%f295, %f283, %f294, %f215;
	ld.shared.f32 	%f296, [%r46+536];
	fma.rn.f32 	%f297, %f283, %f296, %f217;
	ld.shared.f32 	%f298, [%r46+540];
	fma.rn.f32 	%f299, %f283, %f298, %f219;
	ld.shared.f32 	%f300, [%r44+516];
	fma.rn.f32 	%f301, %f300, %f284, %f221;
	fma.rn.f32 	%f302, %f300, %f286, %f222;
	fma.rn.f32 	%f303, %f300, %f288, %f223;
	fma.rn.f32 	%f304, %f300, %f290, %f224;
	fma.rn.f32 	%f305, %f300, %f292, %f225;
	fma.rn.f32 	%f306, %f300, %f294, %f226;
	fma.rn.f32 	%f307, %f300, %f296, %f227;
	fma.rn.f32 	%f308, %f300, %f298, %f228;
	ld.shared.f32 	%f309, [%r44+520];
	fma.rn.f32 	%f310, %f309, %f284, %f230;
	fma.rn.f32 	%f311, %f309, %f286, %f231;
	fma.rn.f32 	%f312, %f309, %f288, %f232;
	fma.rn.f32 	%f313, %f309, %f290, %f233;
	fma.rn.f32 	%f314, %f309, %f292, %f234;
	fma.rn.f32 	%f315, %f309, %f294, %f235;
	fma.rn.f32 	%f316, %f309, %f296, %f236;
	fma.rn.f32 	%f317, %f309, %f298, %f237;
	ld.shared.f32 	%f318, [%r44+524];
	fma.rn.f32 	%f319, %f318, %f284, %f239;
	fma.rn.f32 	%f320, %f318, %f286, %f240;
	fma.rn.f32 	%f321, %f318, %f288, %f241;
	fma.rn.f32 	%f322, %f318, %f290, %f242;
	fma.rn.f32 	%f323, %f318, %f292, %f243;
	fma.rn.f32 	%f324, %f318, %f294, %f244;
	fma.rn.f32 	%f325, %f318, %f296, %f245;
	fma.rn.f32 	%f326, %f318, %f298, %f246;
	ld.shared.f32 	%f327, [%r44+528];
	fma.rn.f32 	%f328, %f327, %f284, %f248;
	fma.rn.f32 	%f329, %f327, %f286, %f249;
	fma.rn.f32 	%f330, %f327, %f288, %f250;
	fma.rn.f32 	%f331, %f327, %f290, %f251;
	fma.rn.f32 	%f332, %f327, %f292, %f252;
	fma.rn.f32 	%f333, %f327, %f294, %f253;
	fma.rn.f32 	%f334, %f327, %f296, %f254;
	fma.rn.f32 	%f335, %f327, %f298, %f255;
	ld.shared.f32 	%f336, [%r44+532];
	fma.rn.f32 	%f337, %f336, %f284, %f257;
	fma.rn.f32 	%f338, %f336, %f286, %f258;
	fma.rn.f32 	%f339, %f336, %f288, %f259;
	fma.rn.f32 	%f340, %f336, %f290, %f260;
	fma.rn.f32 	%f341, %f336, %f292, %f261;
	fma.rn.f32 	%f342, %f336, %f294, %f262;
	fma.rn.f32 	%f343, %f336, %f296, %f263;
	fma.rn.f32 	%f344, %f336, %f298, %f264;
	ld.shared.f32 	%f345, [%r44+536];
	fma.rn.f32 	%f346, %f345, %f284, %f266;
	fma.rn.f32 	%f347, %f345, %f286, %f267;
	fma.rn.f32 	%f348, %f345, %f288, %f268;
	fma.rn.f32 	%f349, %f345, %f290, %f269;
	fma.rn.f32 	%f350, %f345, %f292, %f270;
	fma.rn.f32 	%f351, %f345, %f294, %f271;
	fma.rn.f32 	%f352, %f345, %f296, %f272;
	fma.rn.f32 	%f353, %f345, %f298, %f273;
	ld.shared.f32 	%f354, [%r44+540];
	fma.rn.f32 	%f355, %f354, %f284, %f275;
	fma.rn.f32 	%f356, %f354, %f286, %f276;
	fma.rn.f32 	%f357, %f354, %f288, %f277;
	fma.rn.f32 	%f358, %f354, %f290, %f278;
	fma.rn.f32 	%f359, %f354, %f292, %f279;
	fma.rn.f32 	%f360, %f354, %f294, %f280;
	fma.rn.f32 	%f361, %f354, %f296, %f281;
	fma.rn.f32 	%f362, %f354, %f298, %f282;
	ld.shared.f32 	%f363, [%r44+1024];
	ld.shared.f32 	%f364, [%r46+1024];
	fma.rn.f32 	%f365, %f363, %f364, %f285;
	ld.shared.f32 	%f366, [%r46+1028];
	fma.rn.f32 	%f367, %f363, %f366, %f287;
	ld.shared.f32 	%f368, [%r46+1032];
	fma.rn.f32 	%f369, %f363, %f368, %f289;
	ld.shared.f32 	%f370, [%r46+1036];
	fma.rn.f32 	%f371, %f363, %f370, %f291;
	ld.shared.f32 	%f372, [%r46+1040];
	fma.rn.f32 	%f373, %f363, %f372, %f293;
	ld.shared.f32 	%f374, [%r46+1044];
	fma.rn.f32 	%f375, %f363, %f374, %f295;
	ld.shared.f32 	%f376, [%r46+1048];
	fma.rn.f32 	%f377, %f363, %f376, %f297;
	ld.shared.f32 	%f378, [%r46+1052];
	fma.rn.f32 	%f379, %f363, %f378, %f299;
	ld.shared.f32 	%f380, [%r44+1028];
	fma.rn.f32 	%f381, %f380, %f364, %f301;
	fma.rn.f32 	%f382, %f380, %f366, %f302;
	fma.rn.f32 	%f383, %f380, %f368, %f303;
	fma.rn.f32 	%f384, %f380, %f370, %f304;
	fma.rn.f32 	%f385, %f380, %f372, %f305;
	fma.rn.f32 	%f386, %f380, %f374, %f306;
	fma.rn.f32 	%f387, %f380, %f376, %f307;
	fma.rn.f32 	%f388, %f380, %f378, %f308;
	ld.shared.f32 	%f389, [%r44+1032];
	fma.rn.f32 	%f390, %f389, %f364, %f310;
	fma.rn.f32 	%f391, %f389, %f366, %f311;
	fma.rn.f32 	%f392, %f389, %f368, %f312;
	fma.rn.f32 	%f393, %f389, %f370, %f313;
	fma.rn.f32 	%f394, %f389, %f372, %f314;
	fma.rn.f32 	%f395, %f389, %f374, %f315;
	fma.rn.f32 	%f396, %f389, %f376, %f316;
	fma.rn.f32 	%f397, %f389, %f378, %f317;
	ld.shared.f32 	%f398, [%r44+1036];
	fma.rn.f32 	%f399, %f398, %f364, %f319;
	fma.rn.f32 	%f400, %f398, %f366, %f320;
	fma.rn.f32 	%f401, %f398, %f368, %f321;
	fma.rn.f32 	%f402, %f398, %f370, %f322;
	fma.rn.f32 	%f403, %f398, %f372, %f323;
	fma.rn.f32 	%f404, %f398, %f374, %f324;
	fma.rn.f32 	%f405, %f398, %f376, %f325;
	fma.rn.f32 	%f406, %f398, %f378, %f326;
	ld.shared.f32 	%f407, [%r44+1040];
	fma.rn.f32 	%f408, %f407, %f364, %f328;
	fma.rn.f32 	%f409, %f407, %f366, %f329;
	fma.rn.f32 	%f410, %f407, %f368, %f330;
	fma.rn.f32 	%f411, %f407, %f370, %f331;
	fma.rn.f32 	%f412, %f407, %f372, %f332;
	fma.rn.f32 	%f413, %f407, %f374, %f333;
	fma.rn.f32 	%f414, %f407, %f376, %f334;
	fma.rn.f32 	%f415, %f407, %f378, %f335;
	ld.shared.f32 	%f416, [%r44+1044];
	fma.rn.f32 	%f417, %f416, %f364, %f337;
	fma.rn.f32 	%f418, %f416, %f366, %f338;
	fma.rn.f32 	%f419, %f416, %f368, %f339;
	fma.rn.f32 	%f420, %f416, %f370, %f340;
	fma.rn.f32 	%f421, %f416, %f372, %f341;
	fma.rn.f32 	%f422, %f416, %f374, %f342;
	fma.rn.f32 	%f423, %f416, %f376, %f343;
	fma.rn.f32 	%f424, %f416, %f378, %f344;
	ld.shared.f32 	%f425, [%r44+1048];
	fma.rn.f32 	%f426, %f425, %f364, %f346;
	fma.rn.f32 	%f427, %f425, %f366, %f347;
	fma.rn.f32 	%f428, %f425, %f368, %f348;
	fma.rn.f32 	%f429, %f425, %f370, %f349;
	fma.rn.f32 	%f430, %f425, %f372, %f350;
	fma.rn.f32 	%f431, %f425, %f374, %f351;
	fma.rn.f32 	%f432, %f425, %f376, %f352;
	fma.rn.f32 	%f433, %f425, %f378, %f353;
	ld.shared.f32 	%f434, [%r44+1052];
	fma.rn.f32 	%f435, %f434, %f364, %f355;
	fma.rn.f32 	%f436, %f434, %f366, %f356;
	fma.rn.f32 	%f437, %f434, %f368, %f357;
	fma.rn.f32 	%f438, %f434, %f370, %f358;
	fma.rn.f32 	%f439, %f434, %f372, %f359;
	fma.rn.f32 	%f440, %f434, %f374, %f360;
	fma.rn.f32 	%f441, %f434, %f376, %f361;
	fma.rn.f32 	%f442, %f434, %f378, %f362;
	ld.shared.f32 	%f443, [%r44+1536];
	ld.shared.f32 	%f444, [%r46+1536];
	fma.rn.f32 	%f445, %f443, %f444, %f365;
	ld.shared.f32 	%f446, [%r46+1540];
	fma.rn.f32 	%f447, %f443, %f446, %f367;
	ld.shared.f32 	%f448, [%r46+1544];
	fma.rn.f32 	%f449, %f443, %f448, %f369;
	ld.shared.f32 	%f450, [%r46+1548];
	fma.rn.f32 	%f451, %f443, %f450, %f371;
	ld.shared.f32 	%f452, [%r46+1552];
	fma.rn.f32 	%f453, %f443, %f452, %f373;
	ld.shared.f32 	%f454, [%r46+1556];
	fma.rn.f32 	%f455, %f443, %f454, %f375;
	ld.shared.f32 	%f456, [%r46+1560];
	fma.rn.f32 	%f457, %f443, %f456, %f377;
	ld.shared.f32 	%f458, [%r46+1564];
	fma.rn.f32 	%f459, %f443, %f458, %f379;
	ld.shared.f32 	%f460, [%r44+1540];
	fma.rn.f32 	%f461, %f460, %f444, %f381;
	fma.rn.f32 	%f462, %f460, %f446, %f382;
	fma.rn.f32 	%f463, %f460, %f448, %f383;
	fma.rn.f32 	%f464, %f460, %f450, %f384;
	fma.rn.f32 	%f465, %f460, %f452, %f385;
	fma.rn.f32 	%f466, %f460, %f454, %f386;
	fma.rn.f32 	%f467, %f460, %f456, %f387;
	fma.rn.f32 	%f468, %f460, %f458, %f388;
	ld.shared.f32 	%f469, [%r44+1544];
	fma.rn.f32 	%f470, %f469, %f444, %f390;
	fma.rn.f32 	%f471, %f469, %f446, %f391;
	fma.rn.f32 	%f472, %f469, %f448, %f392;
	fma.rn.f32 	%f473, %f469, %f450, %f393;
	fma.rn.f32 	%f474, %f469, %f452, %f394;
	fma.rn.f32 	%f475, %f469, %f454, %f395;
	fma.rn.f32 	%f476, %f469, %f456, %f396;
	fma.rn.f32 	%f477, %f469, %f458, %f397;
	ld.shared.f32 	%f478, [%r44+1548];
	fma.rn.f32 	%f479, %f478, %f444, %f399;
	fma.rn.f32 	%f480, %f478, %f446, %f400;
	fma.rn.f32 	%f481, %f478, %f448, %f401;
	fma.rn.f32 	%f482, %f478, %f450, %f402;
	fma.rn.f32 	%f483, %f478, %f452, %f403;
	fma.rn.f32 	%f484, %f478, %f454, %f404;
	fma.rn.f32 	%f485, %f478, %f456, %f405;
	fma.rn.f32 	%f486, %f478, %f458, %f406;
	ld.shared.f32 	%f487, [%r44+1552];
	fma.rn.f32 	%f488, %f487, %f444, %f408;
	fma.rn.f32 	%f489, %f487, %f446, %f409;
	fma.rn.f32 	%f490, %f487, %f448, %f410;
	fma.rn.f32 	%f491, %f487, %f450, %f411;
	fma.rn.f32 	%f492, %f487, %f452, %f412;
	fma.rn.f32 	%f493, %f487, %f454, %f413;
	fma.rn.f32 	%f494, %f487, %f456, %f414;
	fma.rn.f32 	%f495, %f487, %f458, %f415;
	ld.shared.f32 	%f496, [%r44+1556];
	fma.rn.f32 	%f497, %f496, %f444, %f417;
	fma.rn.f32 	%f498, %f496, %f446, %f418;
	fma.rn.f32 	%f499, %f496, %f448, %f419;
	fma.rn.f32 	%f500, %f496, %f450, %f420;
	fma.rn.f32 	%f501, %f496, %f452, %f421;
	fma.rn.f32 	%f502, %f496, %f454, %f422;
	fma.rn.f32 	%f503, %f496, %f456, %f423;
	fma.rn.f32 	%f504, %f496, %f458, %f424;
	ld.shared.f32 	%f505, [%r44+1560];
	fma.rn.f32 	%f506, %f505, %f444, %f426;
	fma.rn.f32 	%f507, %f505, %f446, %f427;
	fma.rn.f32 	%f508, %f505, %f448, %f428;
	fma.rn.f32 	%f509, %f505, %f450, %f429;
	fma.rn.f32 	%f510, %f505, %f452, %f430;
	fma.rn.f32 	%f511, %f505, %f454, %f431;
	fma.rn.f32 	%f512, %f505, %f456, %f432;
	fma.rn.f32 	%f513, %f505, %f458, %f433;
	ld.shared.f32 	%f514, [%r44+1564];
	fma.rn.f32 	%f515, %f514, %f444, %f435;
	fma.rn.f32 	%f516, %f514, %f446, %f436;
	fma.rn.f32 	%f517, %f514, %f448, %f437;
	fma.rn.f32 	%f518, %f514, %f450, %f438;
	fma.rn.f32 	%f519, %f514, %f452, %f439;
	fma.rn.f32 	%f520, %f514, %f454, %f440;
	fma.rn.f32 	%f521, %f514, %f456, %f441;
	fma.rn.f32 	%f522, %f514, %f458, %f442;
	ld.shared.f32 	%f523, [%r44+2048];
	ld.shared.f32 	%f524, [%r46+2048];
	fma.rn.f32 	%f525, %f523, %f524, %f445;
	ld.shared.f32 	%f526, [%r46+2052];
	fma.rn.f32 	%f527, %f523, %f526, %f447;
	ld.shared.f32 	%f528, [%r46+2056];
	fma.rn.f32 	%f529, %f523, %f528, %f449;
	ld.shared.f32 	%f530, [%r46+2060];
	fma.rn.f32 	%f531, %f523, %f530, %f451;
	ld.shared.f32 	%f532, [%r46+2064];
	fma.rn.f32 	%f533, %f523, %f532, %f453;
	ld.shared.f32 	%f534, [%r46+2068];
	fma.rn.f32 	%f535, %f523, %f534, %f455;
	ld.shared.f32 	%f536, [%r46+2072];
	fma.rn.f32 	%f537, %f523, %f536, %f457;
	ld.shared.f32 	%f538, [%r46+2076];
	fma.rn.f32 	%f539, %f523, %f538, %f459;
	ld.shared.f32 	%f540, [%r44+2052];
	fma.rn.f32 	%f541, %f540, %f524, %f461;
	fma.rn.f32 	%f542, %f540, %f526, %f462;
	fma.rn.f32 	%f543, %f540, %f528, %f463;
	fma.rn.f32 	%f544, %f540, %f530, %f464;
	fma.rn.f32 	%f545, %f540, %f532, %f465;
	fma.rn.f32 	%f546, %f540, %f534, %f466;
	fma.rn.f32 	%f547, %f540, %f536, %f467;
	fma.rn.f32 	%f548, %f540, %f538, %f468;
	ld.shared.f32 	%f549, [%r44+2056];
	fma.rn.f32 	%f550, %f549, %f524, %f470;
	fma.rn.f32 	%f551, %f549, %f526, %f471;
	fma.rn.f32 	%f552, %f549, %f528, %f472;
	fma.rn.f32 	%f553, %f549, %f530, %f473;
	fma.rn.f32 	%f554, %f549, %f532, %f474;
	fma.rn.f32 	%f555, %f549, %f534, %f475;
	fma.rn.f32 	%f556, %f549, %f536, %f476;
	fma.rn.f32 	%f557, %f549, %f538, %f477;
	ld.shared.f32 	%f558, [%r44+2060];
	fma.rn.f32 	%f559, %f558, %f524, %f479;
	fma.rn.f32 	%f560, %f558, %f526, %f480;
	fma.rn.f32 	%f561, %f558, %f528, %f481;
	fma.rn.f32 	%f562, %f558, %f530, %f482;
	fma.rn.f32 	%f563, %f558, %f532, %f483;
	fma.rn.f32 	%f564, %f558, %f534, %f484;
	fma.rn.f32 	%f565, %f558, %f536, %f485;
	fma.rn.f32 	%f566, %f558, %f538, %f486;
	ld.shared.f32 	%f567, [%r44+2064];
	fma.rn.f32 	%f568, %f567, %f524, %f488;
	fma.rn.f32 	%f569, %f567, %f526, %f489;
	fma.rn.f32 	%f570, %f567, %f528, %f490;
	fma.rn.f32 	%f571, %f567, %f530, %f491;
	fma.rn.f32 	%f572, %f567, %f532, %f492;
	fma.rn.f32 	%f573, %f567, %f534, %f493;
	fma.rn.f32 	%f574, %f567, %f536, %f494;
	fma.rn.f32 	%f575, %f567, %f538, %f495;
	ld.shared.f32 	%f576, [%r44+2068];
	fma.rn.f32 	%f577, %f576, %f524, %f497;
	fma.rn.f32 	%f578, %f576, %f526, %f498;
	fma.rn.f32 	%f579, %f576, %f528, %f499;
	fma.rn.f32 	%f580, %f576, %f530, %f500;
	fma.rn.f32 	%f581, %f576, %f532, %f501;
	fma.rn.f32 	%f582, %f576, %f534, %f502;
	fma.rn.f32 	%f583, %f576, %f536, %f503;
	fma.rn.f32 	%f584, %f576, %f538, %f504;
	ld.shared.f32 	%f585, [%r44+2072];
	fma.rn.f32 	%f586, %f585, %f524, %f506;
	fma.rn.f32 	%f587, %f585, %f526, %f507;
	fma.rn.f32 	%f588, %f585, %f528, %f508;
	fma.rn.f32 	%f589, %f585, %f530, %f509;
	fma.rn.f32 	%f590, %f585, %f532, %f510;
	fma.rn.f32 	%f591, %f585, %f534, %f511;
	fma.rn.f32 	%f592, %f585, %f536, %f512;
	fma.rn.f32 	%f593, %f585, %f538, %f513;
	ld.shared.f32 	%f594, [%r44+2076];
	fma.rn.f32 	%f595, %f594, %f524, %f515;
	fma.rn.f32 	%f596, %f594, %f526, %f516;
	fma.rn.f32 	%f597, %f594, %f528, %f517;
	fma.rn.f32 	%f598, %f594, %f530, %f518;
	fma.rn.f32 	%f599, %f594, %f532, %f519;
	fma.rn.f32 	%f600, %f594, %f534, %f520;
	fma.rn.f32 	%f601, %f594, %f536, %f521;
	fma.rn.f32 	%f602, %f594, %f538, %f522;
	ld.shared.f32 	%f603, [%r44+2560];
	ld.shared.f32 	%f604, [%r46+2560];
	fma.rn.f32 	%f605, %f603, %f604, %f525;
	ld.shared.f32 	%f606, [%r46+2564];
	fma.rn.f32 	%f607, %f603, %f606, %f527;
	ld.shared.f32 	%f608, [%r46+2568];
	fma.rn.f32 	%f609, %f603, %f608, %f529;
	ld.shared.f32 	%f610, [%r46+2572];
	fma.rn.f32 	%f611, %f603, %f610, %f531;
	ld.shared.f32 	%f612, [%r46+2576];
	fma.rn.f32 	%f613, %f603, %f612, %f533;
	ld.shared.f32 	%f614, [%r46+2580];
	fma.rn.f32 	%f615, %f603, %f614, %f535;
	ld.shared.f32 	%f616, [%r46+2584];
	fma.rn.f32 	%f617, %f603, %f616, %f537;
	ld.shared.f32 	%f618, [%r46+2588];
	fma.rn.f32 	%f619, %f603, %f618, %f539;
	ld.shared.f32 	%f620, [%r44+2564];
	fma.rn.f32 	%f621, %f620, %f604, %f541;
	fma.rn.f32 	%f622, %f620, %f606, %f542;
	fma.rn.f32 	%f623, %f620, %f608, %f543;
	fma.rn.f32 	%f624, %f620, %f610, %f544;
	fma.rn.f32 	%f625, %f620, %f612, %f545;
	fma.rn.f32 	%f626, %f620, %f614, %f546;
	fma.rn.f32 	%f627, %f620, %f616, %f547;
	fma.rn.f32 	%f628, %f620, %f618, %f548;
	ld.shared.f32 	%f629, [%r44+2568];
	fma.rn.f32 	%f630, %f629, %f604, %f550;
	fma.rn.f32 	%f631, %f629, %f606, %f551;
	fma.rn.f32 	%f632, %f629, %f608, %f552;
	fma.rn.f32 	%f633, %f629, %f610, %f553;
	fma.rn.f32 	%f634, %f629, %f612, %f554;
	fma.rn.f32 	%f635, %f629, %f614, %f555;
	fma.rn.f32 	%f636, %f629, %f616, %f556;
	fma.rn.f32 	%f637, %f629, %f618, %f557;
	ld.shared.f32 	%f638, [%r44+2572];
	fma.rn.f32 	%f639, %f638, %f604, %f559;
	fma.rn.f32 	%f640, %f638, %f606, %f560;
	fma.rn.f32 	%f641, %f638, %f608, %f561;
	fma.rn.f32 	%f642, %f638, %f610, %f562;
	fma.rn.f32 	%f643, %f638, %f612, %f563;
	fma.rn.f32 	%f644, %f638, %f614, %f564;
	fma.rn.f32 	%f645, %f638, %f616, %f565;
	fma.rn.f32 	%f646, %f638, %f618, %f566;
	ld.shared.f32 	%f647, [%r44+2576];
	fma.rn.f32 	%f648, %f647, %f604, %f568;
	fma.rn.f32 	%f649, %f647, %f606, %f569;
	fma.rn.f32 	%f650, %f647, %f608, %f570;
	fma.rn.f32 	%f651, %f647, %f610, %f571;
	fma.rn.f32 	%f652, %f647, %f612, %f572;
	fma.rn.f32 	%f653, %f647, %f614, %f573;
	fma.rn.f32 	%f654, %f647, %f616, %f574;
	fma.rn.f32 	%f655, %f647, %f618, %f575;
	ld.shared.f32 	%f656, [%r44+2580];
	fma.rn.f32 	%f657, %f656, %f604, %f577;
	fma.rn.f32 	%f658, %f656, %f606, %f578;
	fma.rn.f32 	%f659, %f656, %f608, %f579;
	fma.rn.f32 	%f660, %f656, %f610, %f580;
	fma.rn.f32 	%f661, %f656, %f612, %f581;
	fma.rn.f32 	%f662, %f656, %f614, %f582;
	fma.rn.f32 	%f663, %f656, %f616, %f583;
	fma.rn.f32 	%f664, %f656, %f618, %f584;
	ld.shared.f32 	%f665, [%r44+2584];
	fma.rn.f32 	%f666, %f665, %f604, %f586;
	fma.rn.f32 	%f667, %f665, %f606, %f587;
	fma.rn.f32 	%f668, %f665, %f608, %f588;
	fma.rn.f32 	%f669, %f665, %f610, %f589;
	fma.rn.f32 	%f670, %f665, %f612, %f590;
	fma.rn.f32 	%f671, %f665, %f614, %f591;
	fma.rn.f32 	%f672, %f665, %f616, %f592;
	fma.rn.f32 	%f673, %f665, %f618, %f593;
	ld.shared.f32 	%f674, [%r44+2588];
	fma.rn.f32 	%f675, %f674, %f604, %f595;
	fma.rn.f32 	%f676, %f674, %f606, %f596;
	fma.rn.f32 	%f677, %f674, %f608, %f597;
	fma.rn.f32 	%f678, %f674, %f610, %f598;
	fma.rn.f32 	%f679, %f674, %f612, %f599;
	fma.rn.f32 	%f680, %f674, %f614, %f600;
	fma.rn.f32 	%f681, %f674, %f616, %f601;
	fma.rn.f32 	%f682, %f674, %f618, %f602;
	ld.shared.f32 	%f683, [%r44+3072];
	ld.shared.f32 	%f684, [%r46+3072];
	fma.rn.f32 	%f685, %f683, %f684, %f605;
	ld.shared.f32 	%f686, [%r46+3076];
	fma.rn.f32 	%f687, %f683, %f686, %f607;
	ld.shared.f32 	%f688, [%r46+3080];
	fma.rn.f32 	%f689, %f683, %f688, %f609;
	ld.shared.f32 	%f690, [%r46+3084];
	fma.rn.f32 	%f691, %f683, %f690, %f611;
	ld.shared.f32 	%f692, [%r46+3088];
	fma.rn.f32 	%f693, %f683, %f692, %f613;
	ld.shared.f32 	%f694, [%r46+3092];
	fma.rn.f32 	%f695, %f683, %f694, %f615;
	ld.shared.f32 	%f696, [%r46+3096];
	fma.rn.f32 	%f697, %f683, %f696, %f617;
	ld.shared.f32 	%f698, [%r46+3100];
	fma.rn.f32 	%f699, %f683, %f698, %f619;
	ld.shared.f32 	%f700, [%r44+3076];
	fma.rn.f32 	%f701, %f700, %f684, %f621;
	fma.rn.f32 	%f702, %f700, %f686, %f622;
	fma.rn.f32 	%f703, %f700, %f688, %f623;
	fma.rn.f32 	%f704, %f700, %f690, %f624;
	fma.rn.f32 	%f705, %f700, %f692, %f625;
	fma.rn.f32 	%f706, %f700, %f694, %f626;
	fma.rn.f32 	%f707, %f700, %f696, %f627;
	fma.rn.f32 	%f708, %f700, %f698, %f628;
	ld.shared.f32 	%f709, [%r44+3080];
	fma.rn.f32 	%f710, %f709, %f684, %f630;
	fma.rn.f32 	%f711, %f709, %f686, %f631;
	fma.rn.f32 	%f712, %f709, %f688, %f632;
	fma.rn.f32 	%f713, %f709, %f690, %f633;
	fma.rn.f32 	%f714, %f709, %f692, %f634;
	fma.rn.f32 	%f715, %f709, %f694, %f635;
	fma.rn.f32 	%f716, %f709, %f696, %f636;
	fma.rn.f32 	%f717, %f709, %f698, %f637;
	ld.shared.f32 	%f718, [%r44+3084];
	fma.rn.f32 	%f719, %f718, %f684, %f639;
	fma.rn.f32 	%f720, %f718, %f686, %f640;
	fma.rn.f32 	%f721, %f718, %f688, %f641;
	fma.rn.f32 	%f722, %f718, %f690, %f642;
	fma.rn.f32 	%f723, %f718, %f692, %f643;
	fma.rn.f32 	%f724, %f718, %f694, %f644;
	fma.rn.f32 	%f725, %f718, %f696, %f645;
	fma.rn.f32 	%f726, %f718, %f698, %f646;
	ld.shared.f32 	%f727, [%r44+3088];
	fma.rn.f32 	%f728, %f727, %f684, %f648;
	fma.rn.f32 	%f729, %f727, %f686, %f649;
	fma.rn.f32 	%f730, %f727, %f688, %f650;
	fma.rn.f32 	%f731, %f727, %f690, %f651;
	fma.rn.f32 	%f732, %f727, %f692, %f652;
	fma.rn.f32 	%f733, %f727, %f694, %f653;
	fma.rn.f32 	%f734, %f727, %f696, %f654;
	fma.rn.f32 	%f735, %f727, %f698, %f655;
	ld.shared.f32 	%f736, [%r44+3092];
	fma.rn.f32 	%f737, %f736, %f684, %f657;
	fma.rn.f32 	%f738, %f736, %f686, %f658;
	fma.rn.f32 	%f739, %f736, %f688, %f659;
	fma.rn.f32 	%f740, %f736, %f690, %f660;
	fma.rn.f32 	%f741, %f736, %f692, %f661;
	fma.rn.f32 	%f742, %f736, %f694, %f662;
	fma.rn.f32 	%f743, %f736, %f696, %f663;
	fma.rn.f32 	%f744, %f736, %f698, %f664;
	ld.shared.f32 	%f745, [%r44+3096];
	fma.rn.f32 	%f746, %f745, %f684, %f666;
	fma.rn.f32 	%f747, %f745, %f686, %f667;
	fma.rn.f32 	%f748, %f745, %f688, %f668;
	fma.rn.f32 	%f749, %f745, %f690, %f669;
	fma.rn.f32 	%f750, %f745, %f692, %f670;
	fma.rn.f32 	%f751, %f745, %f694, %f671;
	fma.rn.f32 	%f752, %f745, %f696, %f672;
	fma.rn.f32 	%f753, %f745, %f698, %f673;
	ld.shared.f32 	%f754, [%r44+3100];
	fma.rn.f32 	%f755, %f754, %f684, %f675;
	fma.rn.f32 	%f756, %f754, %f686, %f676;
	fma.rn.f32 	%f757, %f754, %f688, %f677;
	fma.rn.f32 	%f758, %f754, %f690, %f678;
	fma.rn.f32 	%f759, %f754, %f692, %f679;
	fma.rn.f32 	%f760, %f754, %f694, %f680;
	fma.rn.f32 	%f761, %f754, %f696, %f681;
	fma.rn.f32 	%f762, %f754, %f698, %f682;
	ld.shared.f32 	%f763, [%r44+3584];
	ld.shared.f32 	%f764, [%r46+3584];
	fma.rn.f32 	%f906, %f763, %f764, %f685;
	ld.shared.f32 	%f765, [%r46+3588];
	fma.rn.f32 	%f905, %f763, %f765, %f687;
	ld.shared.f32 	%f766, [%r46+3592];
	fma.rn.f32 	%f904, %f763, %f766, %f689;
	ld.shared.f32 	%f767, [%r46+3596];
	fma.rn.f32 	%f903, %f763, %f767, %f691;
	ld.shared.f32 	%f768, [%r46+3600];
	fma.rn.f32 	%f902, %f763, %f768, %f693;
	ld.shared.f32 	%f769, [%r46+3604];
	fma.rn.f32 	%f901, %f763, %f769, %f695;
	ld.shared.f32 	%f770, [%r46+3608];
	fma.rn.f32 	%f900, %f763, %f770, %f697;
	ld.shared.f32 	%f771, [%r46+3612];
	fma.rn.f32 	%f899, %f763, %f771, %f699;
	ld.shared.f32 	%f772, [%r44+3588];
	fma.rn.f32 	%f898, %f772, %f764, %f701;
	fma.rn.f32 	%f897, %f772, %f765, %f702;
	fma.rn.f32 	%f896, %f772, %f766, %f703;
	fma.rn.f32 	%f895, %f772, %f767, %f704;
	fma.rn.f32 	%f894, %f772, %f768, %f705;
	fma.rn.f32 	%f893, %f772, %f769, %f706;
	fma.rn.f32 	%f892, %f772, %f770, %f707;
	fma.rn.f32 	%f891, %f772, %f771, %f708;
	ld.shared.f32 	%f773, [%r44+3592];
	fma.rn.f32 	%f890, %f773, %f764, %f710;
	fma.rn.f32 	%f889, %f773, %f765, %f711;
	fma.rn.f32 	%f888, %f773, %f766, %f712;
	fma.rn.f32 	%f887, %f773, %f767, %f713;
	fma.rn.f32 	%f886, %f773, %f768, %f714;
	fma.rn.f32 	%f885, %f773, %f769, %f715;
	fma.rn.f32 	%f884, %f773, %f770, %f716;
	fma.rn.f32 	%f883, %f773, %f771, %f717;
	ld.shared.f32 	%f774, [%r44+3596];
	fma.rn.f32 	%f882, %f774, %f764, %f719;
	fma.rn.f32 	%f881, %f774, %f765, %f720;
	fma.rn.f32 	%f880, %f774, %f766, %f721;
	fma.rn.f32 	%f879, %f774, %f767, %f722;
	fma.rn.f32 	%f878, %f774, %f768, %f723;
	fma.rn.f32 	%f877, %f774, %f769, %f724;
	fma.rn.f32 	%f876, %f774, %f770, %f725;
	fma.rn.f32 	%f875, %f774, %f771, %f726;
	ld.shared.f32 	%f775, [%r44+3600];
	fma.rn.f32 	%f874, %f775, %f764, %f728;
	fma.rn.f32 	%f873, %f775, %f765, %f729;
	fma.rn.f32 	%f872, %f775, %f766, %f730;
	fma.rn.f32 	%f871, %f775, %f767, %f731;
	fma.rn.f32 	%f870, %f775, %f768, %f732;
	fma.rn.f32 	%f869, %f775, %f769, %f733;
	fma.rn.f32 	%f868, %f775, %f770, %f734;
	fma.rn.f32 	%f867, %f775, %f771, %f735;
	ld.shared.f32 	%f776, [%r44+3604];
	fma.rn.f32 	%f866, %f776, %f764, %f737;
	fma.rn.f32 	%f865, %f776, %f765, %f738;
	fma.rn.f32 	%f864, %f776, %f766, %f739;
	fma.rn.f32 	%f863, %f776, %f767, %f740;
	fma.rn.f32 	%f862, %f776, %f768, %f741;
	fma.rn.f32 	%f861, %f776, %f769, %f742;
	fma.rn.f32 	%f860, %f776, %f770, %f743;
	fma.rn.f32 	%f859, %f776, %f771, %f744;
	ld.shared.f32 	%f777, [%r44+3608];
	fma.rn.f32 	%f858, %f777, %f764, %f746;
	fma.rn.f32 	%f857, %f777, %f765, %f747;
	fma.rn.f32 	%f856, %f777, %f766, %f748;
	fma.rn.f32 	%f855, %f777, %f767, %f749;
	fma.rn.f32 	%f854, %f777, %f768, %f750;
	fma.rn.f32 	%f853, %f777, %f769, %f751;
	fma.rn.f32 	%f852, %f777, %f770, %f752;
	fma.rn.f32 	%f851, %f777, %f771, %f753;
	ld.shared.f32 	%f778, [%r44+3612];
	fma.rn.f32 	%f850, %f778, %f764, %f755;
	fma.rn.f32 	%f849, %f778, %f765, %f756;
	fma.rn.f32 	%f848, %f778, %f766, %f757;
	fma.rn.f32 	%f847, %f778, %f767, %f758;
	fma.rn.f32 	%f846, %f778, %f768, %f759;
	fma.rn.f32 	%f845, %f778, %f769, %f760;
	fma.rn.f32 	%f844, %f778, %f770, %f761;
	fma.rn.f32 	%f843, %f778, %f771, %f762;
	add.s32 	%r64, %r64, 8;
	shl.b32 	%r47, %r60, 3;
	add.s32 	%r63, %r63, %r47;
	add.s32 	%r62, %r62, 8;
	setp.lt.s32 	%p2, %r64, %r12;
	@%p2 bra 	$L__BB4_2;
$L__BB4_3:
	ld.param.u32 	%r61, [_Z7gemm_v4ILi128ELi8ELi128ELi8ELi8EEvPfS0_S0_iii_param_4];
	ld.param.u64 	%rd29, [_Z7gemm_v4ILi128ELi8ELi128ELi8ELi8EEvPfS0_S0_iii_param_2];
	mov.u32 	%r48, %ctaid.x;
	shl.b32 	%r49, %r48, 7;
	cvta.to.global.u64 	%rd16, %rd29;
	mov.u32 	%r50, %tid.y;
	shl.b32 	%r51, %r50, 3;
	mov.u32 	%r52, %ctaid.y;
	shl.b32 	%r53, %r52, 7;
	add.s32 	%r54, %r53, %r51;
	mov.u32 	%r55, %tid.x;
	shl.b32 	%r56, %r55, 3;
	add.s32 	%r57, %r49, %r56;
	mad.lo.s32 	%r58, %r54, %r61, %r57;
	mul.wide.s32 	%rd17, %r58, 4;
	add.s64 	%rd18, %rd16, %rd17;
	st.global.v4.f32 	[%rd18], {%f906, %f905, %f904, %f903};
	st.global.v4.f32 	[%rd18+16], {%f902, %f901, %f900, %f899};
	mul.wide.s32 	%rd19, %r61, 4;
	add.s64 	%rd20, %rd18, %rd19;
	st.global.v4.f32 	[%rd20], {%f898, %f897, %f896, %f895};
	st.global.v4.f32 	[%rd20+16], {%f894, %f893, %f892, %f891};
	add.s64 	%rd21, %rd20, %rd19;
	st.global.v4.f32 	[%rd21], {%f890, %f889, %f888, %f887};
	st.global.v4.f32 	[%rd21+16], {%f886, %f885, %f884, %f883};
	add.s64 	%rd22, %rd21, %rd19;
	st.global.v4.f32 	[%rd22], {%f882, %f881, %f880, %f879};
	st.global.v4.f32 	[%rd22+16], {%f878, %f877, %f876, %f875};
	add.s64 	%rd23, %rd22, %rd19;
	st.global.v4.f32 	[%rd23], {%f874, %f873, %f872, %f871};
	st.global.v4.f32 	[%rd23+16], {%f870, %f869, %f868, %f867};
	add.s64 	%rd24, %rd23, %rd19;
	st.global.v4.f32 	[%rd24], {%f866, %f865, %f864, %f863};
	st.global.v4.f32 	[%rd24+16], {%f862, %f861, %f860, %f859};
	add.s64 	%rd25, %rd24, %rd19;
	st.global.v4.f32 	[%rd25], {%f858, %f857, %f856, %f855};
	st.global.v4.f32 	[%rd25+16], {%f854, %f853, %f852, %f851};
	add.s64 	%rd26, %rd25, %rd19;
	st.global.v4.f32 	[%rd26], {%f850, %f849, %f848, %f847};
	st.global.v4.f32 	[%rd26+16], {%f846, %f845, %f844, %f843};
	ret;

}
	// .globl	_Z7gemm_v5ILi128ELi8ELi128ELi8ELi8EEvPfS0_S0_iii
.visible .entry _Z7gemm_v5ILi128ELi8ELi128ELi8ELi8EEvPfS0_S0_iii(
	.param .u64 .ptr .align 1 _Z7gemm_v5ILi128ELi8ELi128ELi8ELi8EEvPfS0_S0_iii_param_0,
	.param .u64 .ptr .align 1 _Z7gemm_v5ILi128ELi8ELi128ELi8ELi8EEvPfS0_S0_iii_param_1,
	.param .u64 .ptr .align 1 _Z7gemm_v5ILi128ELi8ELi128ELi8ELi8EEvPfS0_S0_iii_param_2,
	.param .u32 _Z7gemm_v5ILi128ELi8ELi128ELi8ELi8EEvPfS0_S0_iii_param_3,
	.param .u32 _Z7gemm_v5ILi128ELi8ELi128ELi8ELi8EEvPfS0_S0_iii_param_4,
	.param .u32 _Z7gemm_v5ILi128ELi8ELi128ELi8ELi8EEvPfS0_S0_iii_param_5
)
{
	.reg .pred 	%p<3>;
	.reg .b16 	%rs<9>;
	.reg .b32 	%r<67>;
	.reg .b32 	%f<907>;
	.reg .b64 	%rd<30>;
	// demoted variable
	.shared .align 4 .b8 _ZZ7gemm_v5ILi128ELi8ELi128ELi8ELi8EEvPfS0_S0_iiiE2As[4096];
	// demoted variable
	.shared .align 4 .b8 _ZZ7gemm_v5ILi128ELi8ELi128ELi8ELi8EEvPfS0_S0_iiiE2Bs[4096];
	ld.param.u32 	%r12, [_Z7gemm_v5ILi128ELi8ELi128ELi8ELi8EEvPfS0_S0_iii_param_5];
	mov.u32 	%r1, %tid.x;
	mov.u32 	%r2, %tid.y;
	setp.lt.s32 	%p1, %r12, 1;
	mov.f32 	%f843, 0f00000000;
	mov.f32 	%f844, %f843;
	mov.f32 	%f845, %f843;
	mov.f32 	%f846, %f843;
	mov.f32 	%f847, %f843;
	mov.f32 	%f848, %f843;
	mov.f32 	%f849, %f843;
	mov.f32 	%f850, %f843;
	mov.f32 	%f851, %f843;
	mov.f32 	%f852, %f843;
	mov.f32 	%f853, %f843;
	mov.f32 	%f854, %f843;
	mov.f32 	%f855, %f843;
	mov.f32 	%f856, %f843;
	mov.f32 	%f857, %f843;
	mov.f32 	%f858, %f843;
	mov.f32 	%f859, %f843;
	mov.f32 	%f860, %f843;
	mov.f32 	%f861, %f843;
	mov.f32 	%f862, %f843;
	mov.f32 	%f863, %f843;
	mov.f32 	%f864, %f843;
	mov.f32 	%f865, %f843;
	mov.f32 	%f866, %f843;
	mov.f32 	%f867, %f843;
	mov.f32 	%f868, %f843;
	mov.f32 	%f869, %f843;
	mov.f32 	%f870, %f843;
	mov.f32 	%f871, %f843;
	mov.f32 	%f872, %f843;
	mov.f32 	%f873, %f843;
	mov.f32 	%f874, %f843;
	mov.f32 	%f875, %f843;
	mov.f32 	%f876, %f843;
	mov.f32 	%f877, %f843;
	mov.f32 	%f878, %f843;
	mov.f32 	%f879, %f843;
	mov.f32 	%f880, %f843;
	mov.f32 	%f881, %f843;
	mov.f32 	%f882, %f843;
	mov.f32 	%f883, %f843;
	mov.f32 	%f884, %f843;
	mov.f32 	%f885, %f843;
	mov.f32 	%f886, %f843;
	mov.f32 	%f887, %f843;
	mov.f32 	%f888, %f843;
	mov.f32 	%f889, %f843;
	mov.f32 	%f890, %f843;
	mov.f32 	%f891, %f843;
	mov.f32 	%f892, %f843;
	mov.f32 	%f893, %f843;
	mov.f32 	%f894, %f843;
	mov.f32 	%f895, %f843;
	mov.f32 	%f896, %f843;
	mov.f32 	%f897, %f843;
	mov.f32 	%f898, %f843;
	mov.f32 	%f899, %f843;
	mov.f32 	%f900, %f843;
	mov.f32 	%f901, %f843;
	mov.f32 	%f902, %f843;
	mov.f32 	%f903, %f843;
	mov.f32 	%f904, %f843;
	mov.f32 	%f905, %f843;
	mov.f32 	%f906, %f843;
	@%p1 bra 	$L__BB5_3;
	ld.param.u32 	%r62, [_Z7gemm_v5ILi128ELi8ELi128ELi8ELi8EEvPfS0_S0_iii_param_5];
	ld.param.u32 	%r59, [_Z7gemm_v5ILi128ELi8ELi128ELi8ELi8EEvPfS0_S0_iii_param_4];
	shl.b32 	%r14, %r2, 4;
	add.s32 	%r15, %r14, %r1;
	shr.u32 	%r16, %r15, 5;
	shl.b32 	%r17, %r15, 2;
	and.b32  	%r18, %r17, 124;
	shl.b32 	%r19, %r1, 2;
	and.b32  	%r20, %r19, 4;
	cvt.u16.u32 	%rs1, %r1;
	cvt.u16.u32 	%rs2, %r14;
	add.s16 	%rs3, %rs2, %rs1;
	shr.u16 	%rs4, %rs3, 1;
	cvt.u32.u16 	%r21, %rs4;
	mad.lo.s32 	%r65, %r59, %r16, %r18;
	mad.lo.s32 	%r64, %r62, %r21, %r20;
	mov.b32 	%r66, 0;
	mov.f32 	%f843, 0f00000000;
$L__BB5_2:
	ld.param.u32 	%r63, [_Z7gemm_v5ILi128ELi8ELi128ELi8ELi8EEvPfS0_S0_iii_param_5];
	ld.param.u32 	%r60, [_Z7gemm_v5ILi128ELi8ELi128ELi8ELi8EEvPfS0_S0_iii_param_4];
	ld.param.u64 	%rd28, [_Z7gemm_v5ILi128ELi8ELi128ELi8ELi8EEvPfS0_S0_iii_param_1];
	ld.param.u64 	%rd27, [_Z7gemm_v5ILi128ELi8ELi128ELi8ELi8EEvPfS0_S0_iii_param_0];
	cvt.s64.s32 	%rd4, %r64;
	mov.u32 	%r22, %ctaid.y;
	mul.lo.s32 	%r23, %r22, %r63;
	shl.b32 	%r24, %r23, 7;
	cvt.s64.s32 	%rd5, %r24;
	add.s64 	%rd6, %rd5, %rd4;
	shl.b64 	%rd7, %rd6, 2;
	cvta.to.global.u64 	%rd8, %rd27;
	add.s64 	%rd9, %rd8, %rd7;
	ld.global.nc.v4.f32 	{%f195, %f196, %f197, %f198}, [%rd9];
	mov.u32 	%r25, %tid.y;
	shl.b32 	%r26, %r25, 4;
	mov.u32 	%r27, %tid.x;
	add.s32 	%r28, %r26, %r27;
	cvt.u16.u32 	%rs5, %r27;
	cvt.u16.u32 	%rs6, %r26;
	add.s16 	%rs7, %rs6, %rs5;
	shr.u16 	%rs8, %rs7, 1;
	mul.wide.u16 	%r29, %rs8, 32;
	mov.u32 	%r30, _ZZ7gemm_v5ILi128ELi8ELi128ELi8ELi8EEvPfS0_S0_iiiE2As;
	add.s32 	%r31, %r30, %r29;
	shl.b32 	%r32, %r27, 4;
	and.b32  	%r33, %r32, 16;
	add.s32 	%r34, %r31, %r33;
	st.shared.v4.f32 	[%r34], {%f195, %f196, %f197, %f198};
	cvt.s64.s32 	%rd10, %r65;
	mov.u32 	%r35, %ctaid.x;
	shl.b32 	%r36, %r35, 7;
	cvt.u64.u32 	%rd11, %r36;
	add.s64 	%rd12, %rd10, %rd11;
	cvta.to.global.u64 	%rd13, %rd28;
	shl.b64 	%rd14, %rd12, 2;
	add.s64 	%rd15, %rd13, %rd14;
	ld.global.nc.v4.f32 	{%f199, %f200, %f201, %f202}, [%rd15];
	shl.b32 	%r37, %r28, 4;
	and.b32  	%r38, %r37, 523776;
	mov.u32 	%r39, _ZZ7gemm_v5ILi128ELi8ELi128ELi8ELi8EEvPfS0_S0_iiiE2Bs;
	add.s32 	%r40, %r39, %r38;
	and.b32  	%r41, %r37, 496;
	add.s32 	%r42, %r40, %r41;
	st.shared.v4.f32 	[%r42], {%f199, %f200, %f201, %f202};
	bar.sync 	0;
	shl.b32 	%r43, %r25, 8;
	add.s32 	%r44, %r30, %r43;
	ld.shared.f32 	%f203, [%r44];
	ld.shared.f32 	%f204, [%r44+32];
	ld.shared.f32 	%f205, [%r44+64];
	ld.shared.f32 	%f206, [%r44+96];
	ld.shared.f32 	%f207, [%r44+128];
	ld.shared.f32 	%f208, [%r44+160];
	ld.shared.f32 	%f209, [%r44+192];
	ld.shared.f32 	%f210, [%r44+224];
	shl.b32 	%r45, %r27, 5;
	add.s32 	%r46, %r39, %r45;
	ld.shared.v4.f32 	{%f211, %f212, %f213, %f214}, [%r46];
	ld.shared.v4.f32 	{%f215, %f216, %f217, %f218}, [%r46+16];
	fma.rn.f32 	%f219, %f203, %f211, %f890;
	fma.rn.f32 	%f220, %f203, %f212, %f889;
	fma.rn.f32 	%f221, %f203, %f213, %f888;
	fma.rn.f32 	%f222, %f203, %f214, %f887;
	fma.rn.f32 	%f223, %f203, %f215, %f886;
	fma.rn.f32 	%f224, %f203, %f216, %f885;
	fma.rn.f32 	%f225, %f203, %f217, %f884;
	fma.rn.f32 	%f226, %f203, %f218, %f883;
	fma.rn.f32 	%f227, %f204, %f211, %f882;
	fma.rn.f32 	%f228, %f204, %f212, %f881;
	fma.rn.f32 	%f229, %f204, %f213, %f880;
	fma.rn.f32 	%f230, %f204, %f214, %f879;
	fma.rn.f32 	%f231, %f204, %f215, %f878;
	fma.rn.f32 	%f232, %f204, %f216, %f877;
	fma.rn.f32 	%f233, %f204, %f217, %f876;
	fma.rn.f32 	%f234, %f204, %f218, %f875;
	fma.rn.f32 	%f235, %f205, %f211, %f874;
	fma.rn.f32 	%f236, %f205, %f212, %f873;
	fma.rn.f32 	%f237, %f205, %f213, %f872;
	fma.rn.f32 	%f238, %f205, %f214, %f871;
	fma.rn.f32 	%f239, %f205, %f215, %f870;
	fma.rn.f32 	%f240, %f205, %f216, %f869;
	fma.rn.f32 	%f241, %f205, %f217, %f868;
	fma.rn.f32 	%f242, %f205, %f218, %f867;
	fma.rn.f32 	%f243, %f206, %f211, %f866;
	fma.rn.f32 	%f244, %f206, %f212, %f865;
	fma.rn.f32 	%f245, %f206, %f213, %f864;
	fma.rn.f32 	%f246, %f206, %f214, %f863;
	fma.rn.f32 	%f247, %f206, %f215, %f862;
	fma.rn.f32 	%f248, %f206, %f216, %f861;
	fma.rn.f32 	%f249, %f206, %f217, %f860;
	fma.rn.f32 	%f250, %f206, %f218, %f859;
	fma.rn.f32 	%f251, %f207, %f211, %f858;
	fma.rn.f32 	%f252, %f207, %f212, %f857;
	fma.rn.f32 	%f253, %f207, %f213, %f856;
	fma.rn.f32 	%f254, %f207, %f214, %f855;
	fma.rn.f32 	%f255, %f207, %f215, %f854;
	fma.rn.f32 	%f256, %f207, %f216, %f853;
	fma.rn.f32 	%f257, %f207, %f217, %f852;
	fma.rn.f32 	%f258, %f207, %f218, %f851;
	fma.rn.f32 	%f259, %f208, %f211, %f850;
	fma.rn.f32 	%f260, %f208, %f212, %f849;
	fma.rn.f32 	%f261, %f208, %f213, %f848;
	fma.rn.f32 	%f262, %f208, %f214, %f847;
	fma.rn.f32 	%f263, %f208, %f215, %f846;
	fma.rn.f32 	%f264, %f208, %f216, %f845;
	fma.rn.f32 	%f265, %f208, %f217, %f844;
	fma.rn.f32 	%f266, %f208, %f218, %f843;
	fma.rn.f32 	%f267, %f209, %f211, %f891;
	fma.rn.f32 	%f268, %f209, %f212, %f892;
	fma.rn.f32 	%f269, %f209, %f213, %f893;
	fma.rn.f32 	%f270, %f209, %f214, %f894;
	fma.rn.f32 	%f271, %f209, %f215, %f895;
	fma.rn.f32 	%f272, %f209, %f216, %f896;
	fma.rn.f32 	%f273, %f209, %f217, %f897;
	fma.rn.f32 	%f274, %f209, %f218, %f898;
	fma.rn.f32 	%f275, %f210, %f211, %f899;
	fma.rn.f32 	%f276, %f210, %f212, %f900;
	fma.rn.f32 	%f277, %f210, %f213, %f901;
	fma.rn.f32 	%f278, %f210, %f214, %f902;
	fma.rn.f32 	%f279, %f210, %f215, %f903;
	fma.rn.f32 	%f280, %f210, %f216, %f904;
	fma.rn.f32 	%f281, %f210, %f217, %f905;
	fma.rn.f32 	%f282, %f210, %f218, %f906;
	ld.shared.f32 	%f283, [%r44+4];
	ld.shared.f32 	%f284, [%r44+36];
	ld.shared.f32 	%f285, [%r44+68];
	ld.shared.f32 	%f286, [%r44+100];
	ld.shared.f32 	%f287, [%r44+132];
	ld.shared.f32 	%f288, [%r44+164];
	ld.shared.f32 	%f289, [%r44+196];
	ld.shared.f32 	%f290, [%r44+228];
	ld.shared.v4.f32 	{%f291, %f292, %f293, %f294}, [%r46+512];
	ld.shared.v4.f32 	{%f295, %f296, %f297, %f298}, [%r46+528];
	fma.rn.f32 	%f299, %f283, %f291, %f219;
	fma.rn.f32 	%f300, %f283, %f292, %f220;
	fma.rn.f32 	%f301, %f283, %f293, %f221;
	fma.rn.f32 	%f302, %f283, %f294, %f222;
	fma.rn.f32 	%f303, %f283, %f295, %f223;
	fma.rn.f32 	%f304, %f283, %f296, %f224;
	fma.rn.f32 	%f305, %f283, %f297, %f225;
	fma.rn.f32 	%f306, %f283, %f298, %f226;
	fma.rn.f32 	%f307, %f284, %f291, %f227;
	fma.rn.f32 	%f308, %f284, %f292, %f228;
	fma.rn.f32 	%f309, %f284, %f293, %f229;
	fma.rn.f32 	%f310, %f284, %f294, %f230;
	fma.rn.f32 	%f311, %f284, %f295, %f231;
	fma.rn.f32 	%f312, %f284, %f296, %f232;
	fma.rn.f32 	%f313, %f284, %f297, %f233;
	fma.rn.f32 	%f314, %f284, %f298, %f234;
	fma.rn.f32 	%f315, %f285, %f291, %f235;
	fma.rn.f32 	%f316, %f285, %f292, %f236;
	fma.rn.f32 	%f317, %f285, %f293, %f237;
	fma.rn.f32 	%f318, %f285, %f294, %f238;
	fma.rn.f32 	%f319, %f285, %f295, %f239;
	fma.rn.f32 	%f320, %f285, %f296, %f240;
	fma.rn.f32 	%f321, %f285, %f297, %f241;
	fma.rn.f32 	%f322, %f285, %f298, %f242;
	fma.rn.f32 	%f323, %f286, %f291, %f243;
	fma.rn.f32 	%f324, %f286, %f292, %f244;
	fma.rn.f32 	%f325, %f286, %f293, %f245;
	fma.rn.f32 	%f326, %f286, %f294, %f246;
	fma.rn.f32 	%f327, %f286, %f295, %f247;
	fma.rn.f32 	%f328, %f286, %f296, %f248;
	fma.rn.f32 	%f329, %f286, %f297, %f249;
	fma.rn.f32 	%f330, %f286, %f298, %f250;
	fma.rn.f32 	%f331, %f287, %f291, %f251;
	fma.rn.f32 	%f332, %f287, %f292, %f252;
	fma.rn.f32 	%f333, %f287, %f293, %f253;
	fma.rn.f32 	%f334, %f287, %f294, %f254;
	fma.rn.f32 	%f335, %f287, %f295, %f255;
	fma.rn.f32 	%f336, %f287, %f296, %f256;
	fma.rn.f32 	%f337, %f287, %f297, %f257;
	fma.rn.f32 	%f338, %f287, %f298, %f258;
	fma.rn.f32 	%f339, %f288, %f291, %f259;
	fma.rn.f32 	%f340, %f288, %f292, %f260;
	fma.rn.f32 	%f341, %f288, %f293, %f261;
	fma.rn.f32 	%f342, %f288, %f294, %f262;
	fma.rn.f32 	%f343, %f288, %f295, %f263;
	fma.rn.f32 	%f344, %f288, %f296, %f264;
	fma.rn.f32 	%f345, %f288, %f297, %f265;
	fma.rn.f32 	%f346, %f288, %f298, %f266;
	fma.rn.f32 	%f347, %f289, %f291, %f267;
	fma.rn.f32 	%f348, %f289, %f292, %f268;
	fma.rn.f32 	%f349, %f289, %f293, %f269;
	fma.rn.f32 	%f350, %f289, %f294, %f270;
	fma.rn.f32 	%f351, %f289, %f295, %f271;
	fma.rn.f32 	%f352, %f289, %f296, %f272;
	fma.rn.f32 	%f353, %f289, %f297, %f273;
	fma.rn.f32 	%f354, %f289, %f298, %f274;
	fma.rn.f32 	%f355, %f290, %f291, %f275;
	fma.rn.f32 	%f356, %f290, %f292, %f276;
	fma.rn.f32 	%f357, %f290, %f293, %f277;
	fma.rn.f32 	%f358, %f290, %f294, %f278;
	fma.rn.f32 	%f359, %f290, %f295, %f279;
	fma.rn.f32 	%f360, %f290, %f296, %f280;
	fma.rn.f32 	%f361, %f290, %f297, %f281;
	fma.rn.f32 	%f362, %f290, %f298, %f282;
	ld.shared.f32 	%f363, [%r44+8];
	ld.shared.f32 	%f364, [%r44+40];
	ld.shared.f32 	%f365, [%r44+72];
	ld.shared.f32 	%f366, [%r44+104];
	ld.shared.f32 	%f367, [%r44+136];
	ld.shared.f32 	%f368, [%r44+168];
	ld.shared.f32 	%f369, [%r44+200];
	ld.shared.f32 	%f370, [%r44+232];
	ld.shared.v4.f32 	{%f371, %f372, %f373, %f374}, [%r46+1024];
	ld.shared.v4.f32 	{%f375, %f376, %f377, %f378}, [%r46+1040];
	fma.rn.f32 	%f379, %f363, %f371, %f299;
	fma.rn.f32 	%f380, %f363, %f372, %f300;
	fma.rn.f32 	%f381, %f363, %f373, %f301;
	fma.rn.f32 	%f382, %f363, %f374, %f302;
	fma.rn.f32 	%f383, %f363, %f375, %f303;
	fma.rn.f32 	%f384, %f363, %f376, %f304;
	fma.rn.f32 	%f385, %f363, %f377, %f305;
	fma.rn.f32 	%f386, %f363, %f378, %f306;
	fma.rn.f32 	%f387, %f364, %f371, %f307;
	fma.rn.f32 	%f388, %f364, %f372, %f308;
	fma.rn.f32 	%f389, %f364, %f373, %f309;
	fma.rn.f32 	%f390, %f364, %f374, %f310;
	fma.rn.f32 	%f391, %f364, %f375, %f311;
	fma.rn.f32 	%f392, %f364, %f376, %f312;
	fma.rn.f32 	%f393, %f364, %f377, %f313;
	fma.rn.f32 	%f394, %f364, %f378, %f314;
	fma.rn.f32 	%f395, %f365, %f371, %f315;
	fma.rn.f32 	%f396, %f365, %f372, %f316;
	fma.rn.f32 	%f397, %f365, %f373, %f317;
	fma.rn.f32 	%f398, %f365, %f374, %f318;
	fma.rn.f32 	%f399, %f365, %f375, %f319;
	fma.rn.f32 	%f400, %f365, %f376, %f320;
	fma.rn.f32 	%f401, %f365, %f377, %f321;
	fma.rn.f32 	%f402, %f365, %f378, %f322;
	fma.rn.f32 	%f403, %f366, %f371, %f323;
	fma.rn.f32 	%f404, %f366, %f372, %f324;
	fma.rn.f32 	%f405, %f366, %f373, %f325;
	fma.rn.f32 	%f406, %f366, %f374, %f326;
	fma.rn.f32 	%f407, %f366, %f375, %f327;
	fma.rn.f32 	%f408, %f366, %f376, %f328;
	fma.rn.f32 	%f409, %f366, %f377, %f329;
	fma.rn.f32 	%f410, %f366, %f378, %f330;
	fma.rn.f32 	%f411, %f367, %f371, %f331;
	fma.rn.f32 	%f412, %f367, %f372, %f332;
	fma.rn.f32 	%f413, %f367, %f373, %f333;
	fma.rn.f32 	%f414, %f367, %f374, %f334;
	fma.rn.f32 	%f415, %f367, %f375, %f335;
	fma.rn.f32 	%f416, %f367, %f376, %f336;
	fma.rn.f32 	%f417, %f367, %f377, %f337;
	fma.rn.f32 	%f418, %f367, %f378, %f338;
	fma.rn.f32 	%f419, %f368, %f371, %f339;
	fma.rn.f32 	%f420, %f368, %f372, %f340;
	fma.rn.f32 	%f421, %f368, %f373, %f341;
	fma.rn.f32 	%f422, %f368, %f374, %f342;
	fma.rn.f32 	%f423, %f368, %f375, %f343;
	fma.rn.f32 	%f424, %f368, %f376, %f344;
	fma.rn.f32 	%f425, %f368, %f377, %f345;
	fma.rn.f32 	%f426, %f368, %f378, %f346;
	fma.rn.f32 	%f427, %f369, %f371, %f347;
	fma.rn.f32 	%f428, %f369, %f372, %f348;
	fma.rn.f32 	%f429, %f369, %f373, %f349;
	fma.rn.f32 	%f430, %f369, %f374, %f350;
	fma.rn.f32 	%f431, %f369, %f375, %f351;
	fma.rn.f32 	%f432, %f369, %f376, %f352;
	fma.rn.f32 	%f433, %f369, %f377, %f353;
	fma.rn.f32 	%f434, %f369, %f378, %f354;
	fma.rn.f32 	%f435, %f370, %f371, %f355;
	fma.rn.f32 	%f436, %f370, %f372, %f356;
	fma.rn.f32 	%f437, %f370, %f373, %f357;
	fma.rn.f32 	%f438, %f370, %f374, %f358;
	fma.rn.f32 	%f439, %f370, %f375, %f359;
	fma.rn.f32 	%f440, %f370, %f376, %f360;
	fma.rn.f32 	%f441, %f370, %f377, %f361;
	fma.rn.f32 	%f442, %f370, %f378, %f362;
	ld.shared.f32 	%f443, [%r44+12];
	ld.shared.f32 	%f444, [%r44+44];
	ld.shared.f32 	%f445, [%r44+76];
	ld.shared.f32 	%f446, [%r44+108];
	ld.shared.f32 	%f447, [%r44+140];
	ld.shared.f32 	%f448, [%r44+172];
	ld.shared.f32 	%f449, [%r44+204];
	ld.shared.f32 	%f450, [%r44+236];
	ld.shared.v4.f32 	{%f451, %f452, %f453, %f454}, [%r46+1536];
	ld.shared.v4.f32 	{%f455, %f456, %f457, %f458}, [%r46+1552];
	fma.rn.f32 	%f459, %f443, %f451, %f379;
	fma.rn.f32 	%f460, %f443, %f452, %f380;
	fma.rn.f32 	%f461, %f443, %f453, %f381;
	fma.rn.f32 	%f462, %f443, %f454, %f382;
	fma.rn.f32 	%f463, %f443, %f455, %f383;
	fma.rn.f32 	%f464, %f443, %f456, %f384;
	fma.rn.f32 	%f465, %f443, %f457, %f385;
	fma.rn.f32 	%f466, %f443, %f458, %f386;
	fma.rn.f32 	%f467, %f444, %f451, %f387;
	fma.rn.f32 	%f468, %f444, %f452, %f388;
	fma.rn.f32 	%f469, %f444, %f453, %f389;
	fma.rn.f32 	%f470, %f444, %f454, %f390;
	fma.rn.f32 	%f471, %f444, %f455, %f391;
	fma.rn.f32 	%f472, %f444, %f456, %f392;
	fma.rn.f32 	%f473, %f444, %f457, %f393;
	fma.rn.f32 	%f474, %f444, %f458, %f394;
	fma.rn.f32 	%f475, %f445, %f451, %f395;
	fma.rn.f32 	%f476, %f445, %f452, %f396;
	fma.rn.f32 	%f477, %f445, %f453, %f397;
	fma.rn.f32 	%f478, %f445, %f454, %f398;
	fma.rn.f32 	%f479, %f445, %f455, %f399;
	fma.rn.f32 	%f480, %f445, %f456, %f400;
	fma.rn.f32 	%f481, %f445, %f457, %f401;
	fma.rn.f32 	%f482, %f445, %f458, %f402;
	fma.rn.f32 	%f483, %f446, %f451, %f403;
	fma.rn.f32 	%f484, %f446, %f452, %f404;
	fma.rn.f32 	%f485, %f446, %f453, %f405;
	fma.rn.f32 	%f486, %f446, %f454, %f406;
	fma.rn.f32 	%f487, %f446, %f455, %f407;
	fma.rn.f32 	%f488, %f446, %f456, %f408;
	fma.rn.f32 	%f489, %f446, %f457, %f409;
	fma.rn.f32 	%f490, %f446, %f458, %f410;
	fma.rn.f32 	%f491, %f447, %f451, %f411;
	fma.rn.f32 	%f492, %f447, %f452, %f412;
	fma.rn.f32 	%f493, %f447, %f453, %f413;
	fma.rn.f32 	%f494, %f447, %f454, %f414;
	fma.rn.f32 	%f495, %f447, %f455, %f415;
	fma.rn.f32 	%f496, %f447, %f456, %f416;
	fma.rn.f32 	%f497, %f447, %f457, %f417;
	fma.rn.f32 	%f498, %f447, %f458, %f418;
	fma.rn.f32 	%f499, %f448, %f451, %f419;
	fma.rn.f32 	%f500, %f448, %f452, %f420;
	fma.rn.f32 	%f501, %f448, %f453, %f421;
	fma.rn.f32 	%f502, %f448, %f454, %f422;
	fma.rn.f32 	%f503, %f448, %f455, %f423;
	fma.rn.f32 	%f504, %f448, %f456, %f424;
	fma.rn.f32 	%f505, %f448, %f457, %f425;
	fma.rn.f32 	%f506, %f448, %f458, %f426;
	fma.rn.f32 	%f507, %f449, %f451, %f427;
	fma.rn.f32 	%f508, %f449, %f452, %f428;
	fma.rn.f32 	%f509, %f449, %f453, %f429;
	fma.rn.f32 	%f510, %f449, %f454, %f430;
	fma.rn.f32 	%f511, %f449, %f455, %f431;
	fma.rn.f32 	%f512, %f449, %f456, %f432;
	fma.rn.f32 	%f513, %f449, %f457, %f433;
	fma.rn.f32 	%f514, %f449, %f458, %f434;
	fma.rn.f32 	%f515, %f450, %f451, %f435;
	fma.rn.f32 	%f516, %f450, %f452, %f436;
	fma.rn.f32 	%f517, %f450, %f453, %f437;
	fma.rn.f32 	%f518, %f450, %f454, %f438;
	fma.rn.f32 	%f519, %f450, %f455, %f439;
	fma.rn.f32 	%f520, %f450, %f456, %f440;
	fma.rn.f32 	%f521, %f450, %f457, %f441;
	fma.rn.f32 	%f522, %f450, %f458, %f442;
	ld.shared.f32 	%f523, [%r44+16];
	ld.shared.f32 	%f524, [%r44+48];
	ld.shared.f32 	%f525, [%r44+80];
	ld.shared.f32 	%f526, [%r44+112];
	ld.shared.f32 	%f527, [%r44+144];
	ld.shared.f32 	%f528, [%r44+176];
	ld.shared.f32 	%f529, [%r44+208];
	ld.shared.f32 	%f530, [%r44+240];
	ld.shared.v4.f32 	{%f531, %f532, %f533, %f534}, [%r46+2048];
	ld.shared.v4.f32 	{%f535, %f536, %f537, %f538}, [%r46+2064];
	fma.rn.f32 	%f539, %f523, %f531, %f459;
	fma.rn.f32 	%f540, %f523, %f532, %f460;
	fma.rn.f32 	%f541, %f523, %f533, %f461;
	fma.rn.f32 	%f542, %f523, %f534, %f462;
	fma.rn.f32 	%f543, %f523, %f535, %f463;
	fma.rn.f32 	%f544, %f523, %f536, %f464;
	fma.rn.f32 	%f545, %f523, %f537, %f465;
	fma.rn.f32 	%f546, %f523, %f538, %f466;
	fma.rn.f32 	%f547, %f524, %f531, %f467;
	fma.rn.f32 	%f548, %f524, %f532, %f468;
	fma.rn.f32 	%f549, %f524, %f533, %f469;
	fma.rn.f32 	%f550, %f524, %f534, %f470;
	fma.rn.f32 	%f551, %f524, %f535, %f471;
	fma.rn.f32 	%f552, %f524, %f536, %f472;
	fma.rn.f32 	%f553, %f524, %f537, %f473;
	fma.rn.f32 	%f554, %f524, %f538, %f474;
	fma.rn.f32 	%f555, %f525, %f531, %f475;
	fma.rn.f32 	%f556, %f525, %f532, %f476;
	fma.rn.f32 	%f557, %f525, %f533, %f477;
	fma.rn.f32 	%f558, %f525, %f534, %f478;
	fma.rn.f32 	%f559, %f525, %f535, %f479;
	fma.rn.f32 	%f560, %f525, %f536, %f480;
	fma.rn.f32 	%f561, %f525, %f537, %f481;
	fma.rn.f32 	%f562, %f525, %f538, %f482;
	fma.rn.f32 	%f563, %f526, %f531, %f483;
	fma.rn.f32 	%f564, %f526, %f532, %f484;
	fma.rn.f32 	%f565, %f526, %f533, %f485;
	fma.rn.f32 	%f566, %f526, %f534, %f486;
	fma.rn.f32 	%f567, %f526, %f535, %f487;
	fma.rn.f32 	%f568, %f526, %f536, %f488;
	fma.rn.f32 	%f569, %f526, %f537, %f489;
	fma.rn.f32 	%f570, %f526, %f538, %f490;
	fma.rn.f32 	%f571, %f527, %f531, %f491;
	fma.rn.f32 	%f572, %f527, %f532, %f492;
	fma.rn.f32 	%f573, %f527, %f533, %f493;
	fma.rn.f32 	%f574, %f527, %f534, %f494;
	fma.rn.f32 	%f575, %f527, %f535, %f495;
	fma.rn.f32 	%f576, %f527, %f536, %f496;
	fma.rn.f32 	%f577, %f527, %f537, %f497;
	fma.rn.f32 	%f578, %f527, %f538, %f498;
	fma.rn.f32 	%f579, %f528, %f531, %f499;
	fma.rn.f32 	%f580, %f528, %f532, %f500;
	fma.rn.f32 	%f581, %f528, %f533, %f501;
	fma.rn.f32 	%f582, %f528, %f534, %f502;
	fma.rn.f32 	%f583, %f528, %f535, %f503;
	fma.rn.f32 	%f584, %f528, %f536, %f504;
	fma.rn.f32 	%f585, %f528, %f537, %f505;
	fma.rn.f32 	%f586, %f528, %f538, %f506;
	fma.rn.f32 	%f587, %f529, %f531, %f507;
	fma.rn.f32 	%f588, %f529, %f532, %f508;
	fma.rn.f32 	%f589, %f529, %f533, %f509;
	fma.rn.f32 	%f590, %f529, %f534, %f510;
	fma.rn.f32 	%f591, %f529, %f535, %f511;
	fma.rn.f32 	%f592, %f529, %f536, %f512;
	fma.rn.f32 	%f593, %f529, %f537, %f513;
	fma.rn.f32 	%f594, %f529, %f538, %f514;
	fma.rn.f32 	%f595, %f530, %f531, %f515;
	fma.rn.f32 	%f596, %f530, %f532, %f516;
	fma.rn.f32 	%f597, %f530, %f533, %f517;
	fma.rn.f32 	%f598, %f530, %f534, %f518;
	fma.rn.f32 	%f599, %f530, %f535, %f519;
	fma.rn.f32 	%f600, %f530, %f536, %f520;
	fma.rn.f32 	%f601, %f530, %f537, %f521;
	fma.rn.f32 	%f602, %f530, %f538, %f522;
	ld.shared.f32 	%f603, [%r44+20];
	ld.shared.f32 	%f604, [%r44+52];
	ld.shared.f32 	%f605, [%r44+84];
	ld.shared.f32 	%f606, [%r44+116];
	ld.shared.f32 	%f607, [%r44+148];
	ld.shared.f32 	%f608, [%r44+180];
	ld.shared.f32 	%f609, [%r44+212];
	ld.shared.f32 	%f610, [%r44+244];
	ld.shared.v4.f32 	{%f611, %f612, %f613, %f614}, [%r46+2560];
	ld.shared.v4.f32 	{%f615, %f616, %f617, %f618}, [%r46+2576];
	fma.rn.f32 	%f619, %f603, %f611, %f539;
	fma.rn.f32 	%f620, %f603, %f612, %f540;
	fma.rn.f32 	%f621, %f603, %f613, %f541;
	fma.rn.f32 	%f622, %f603, %f614, %f542;
	fma.rn.f32 	%f623, %f603, %f615, %f543;
	fma.rn.f32 	%f624, %f603, %f616, %f544;
	fma.rn.f32 	%f625, %f603, %f617, %f545;
	fma.rn.f32 	%f626, %f603, %f618, %f546;
	fma.rn.f32 	%f627, %f604, %f611, %f547;
	fma.rn.f32 	%f628, %f604, %f612, %f548;
	fma.rn.f32 	%f629, %f604, %f613, %f549;
	fma.rn.f32 	%f630, %f604, %f614, %f550;
	fma.rn.f32 	%f631, %f604, %f615, %f551;
	fma.rn.f32 	%f632, %f604, %f616, %f552;
	fma.rn.f32 	%f633, %f604, %f617, %f553;
	fma.rn.f32 	%f634, %f604, %f618, %f554;
	fma.rn.f32 	%f635, %f605, %f611, %f555;
	fma.rn.f32 	%f636, %f605, %f612, %f556;
	fma.rn.f32 	%f637, %f605, %f613, %f557;
	fma.rn.f32 	%f638, %f605, %f614, %f558;
	fma.rn.f32 	%f639, %f605, %f615, %f559;
	fma.rn.f32 	%f640, %f605, %f616, %f560;
	fma.rn.f32 	%f641, %f605, %f617, %f561;
	fma.rn.f32 	%f642, %f605, %f618, %f562;
	fma.rn.f32 	%f643, %f606, %f611, %f563;
	fma.rn.f32 	%f644, %f606, %f612, %f564;
	fma.rn.f32 	%f645, %f606, %f613, %f565;
	fma.rn.f32 	%f646, %f606, %f614, %f566;
	fma.rn.f32 	%f647, %f606, %f615, %f567;
	fma.rn.f32 	%f648, %f606, %f616, %f568;
	fma.rn.f32 	%f649, %f606, %f617, %f569;
	fma.rn.f32 	%f650, %f606, %f618, %f570;
	fma.rn.f32 	%f651, %f607, %f611, %f571;
	fma.rn.f32 	%f652, %f607, %f612, %f572;
	fma.rn.f32 	%f653, %f607, %f613, %f573;
	fma.rn.f32 	%f654, %f607, %f614, %f574;
	fma.rn.f32 	%f655, %f607, %f615, %f575;
	fma.rn.f32 	%f656, %f607, %f616, %f576;
	fma.rn.f32 	%f657, %f607, %f617, %f577;
	fma.rn.f32 	%f658, %f607, %f618, %f578;
	fma.rn.f32 	%f659, %f608, %f611, %f579;
	fma.rn.f32 	%f660, %f608, %f612, %f580;
	fma.rn.f32 	%f661, %f608, %f613, %f581;
	fma.rn.f32 	%f662, %f608, %f614, %f582;
	fma.rn.f32 	%f663, %f608, %f615, %f583;
	fma.rn.f32 	%f664, %f608, %f616, %f584;
	fma.rn.f32 	%f665, %f608, %f617, %f585;
	fma.rn.f32 	%f666, %f608, %f618, %f586;
	fma.rn.f32 	%f667, %f609, %f611, %f587;
	fma.rn.f32 	%f668, %f609, %f612, %f588;
	fma.rn.f32 	%f669, %f609, %f613, %f589;
	fma.rn.f32 	%f670, %f609, %f614, %f590;
	fma.rn.f32 	%f671, %f609, %f615, %f591;
	fma.rn.f32 	%f672, %f609, %f616, %f592;
	fma.rn.f32 	%f673, %f609, %f617, %f593;
	fma.rn.f32 	%f674, %f609, %f618, %f594;
	fma.rn.f32 	%f675, %f610, %f611, %f595;
	fma.rn.f32 	%f676, %f610, %f612, %f596;
	fma.rn.f32 	%f677, %f610, %f613, %f597;
	fma.rn.f32 	%f678, %f610, %f614, %f598;
	fma.rn.f32 	%f679, %f610, %f615, %f599;
	fma.rn.f32 	%f680, %f610, %f616, %f600;
	fma.rn.f32 	%f681, %f610, %f617, %f601;
	fma.rn.f32 	%f682, %f610, %f618, %f602;
	ld.shared.f32 	%f683, [%r44+24];
	ld.shared.f32 	%f684, [%r44+56];
	ld.shared.f32 	%f685, [%r44+88];
	ld.shared.f32 	%f686, [%r44+120];
	ld.shared.f32 	%f687, [%r44+152];
	ld.shared.f32 	%f688, [%r44+184];
	ld.shared.f32 	%f689, [%r44+216];
	ld.shared.f32 	%f690, [%r44+248];
	ld.shared.v4.f32 	{%f691, %f692, %f693, %f694}, [%r46+3072];
	ld.shared.v4.f32 	{%f695, %f696, %f697, %f698}, [%r46+3088];
	fma.rn.f32 	%f699, %f683, %f691, %f619;
	fma.rn.f32 	%f700, %f683, %f692, %f620;
	fma.rn.f32 	%f701, %f683, %f693, %f621;
	fma.rn.f32 	%f702, %f683, %f694, %f622;
	fma.rn.f32 	%f703, %f683, %f695, %f623;
	fma.rn.f32 	%f704, %f683, %f696, %f624;
	fma.rn.f32 	%f705, %f683, %f697, %f625;
	fma.rn.f32 	%f706, %f683, %f698, %f626;
	fma.rn.f32 	%f707, %f684, %f691, %f627;
	fma.rn.f32 	%f708, %f684, %f692, %f628;
	fma.rn.f32 	%f709, %f684, %f693, %f629;
	fma.rn.f32 	%f710, %f684, %f694, %f630;
	fma.rn.f32 	%f711, %f684, %f695, %f631;
	fma.rn.f32 	%f712, %f684, %f696, %f632;
	fma.rn.f32 	%f713, %f684, %f697, %f633;
	fma.rn.f32 	%f714, %f684, %f698, %f634;
	fma.rn.f32 	%f715, %f685, %f691, %f635;
	fma.rn.f32 	%f716, %f685, %f692, %f636;
	fma.rn.f32 	%f717, %f685, %f693, %f637;
	fma.rn.f32 	%f718, %f685, %f694, %f638;
	fma.rn.f32 	%f719, %f685, %f695, %f639;
	fma.rn.f32 	%f720, %f685, %f696, %f640;
	fma.rn.f32 	%f721, %f685, %f697, %f641;
	fma.rn.f32 	%f722, %f685, %f698, %f642;
	fma.rn.f32 	%f723, %f686, %f691, %f643;
	fma.rn.f32 	%f724, %f686, %f692, %f644;
	fma.rn.f32 	%f725, %f686, %f693, %f645;
	fma.rn.f32 	%f726, %f686, %f694, %f646;
	fma.rn.f32 	%f727, %f686, %f695, %f647;
	fma.rn.f32 	%f728, %f686, %f696, %f648;
	fma.rn.f32 	%f729, %f686, %f697, %f649;
	fma.rn.f32 	%f730, %f686, %f698, %f650;
	fma.rn.f32 	%f731, %f687, %f691, %f651;
	fma.rn.f32 	%f732, %f687, %f692, %f652;
	fma.rn.f32 	%f733, %f687, %f693, %f653;
	fma.rn.f32 	%f734, %f687, %f694, %f654;
	fma.rn.f32 	%f735, %f687, %f695, %f655;
	fma.rn.f32 	%f736, %f687, %f696, %f656;
	fma.rn.f32 	%f737, %f687, %f697, %f657;
	fma.rn.f32 	%f738, %f687, %f698, %f658;
	fma.rn.f32 	%f739, %f688, %f691, %f659;
	fma.rn.f32 	%f740, %f688, %f692, %f660;
	fma.rn.f32 	%f741, %f688, %f693, %f661;
	fma.rn.f32 	%f742, %f688, %f694, %f662;
	fma.rn.f32 	%f743, %f688, %f695, %f663;
	fma.rn.f32 	%f744, %f688, %f696, %f664;
	fma.rn.f32 	%f745, %f688, %f697, %f665;
	fma.rn.f32 	%f746, %f688, %f698, %f666;
	fma.rn.f32 	%f747, %f689, %f691, %f667;
	fma.rn.f32 	%f748, %f689, %f692, %f668;
	fma.rn.f32 	%f749, %f689, %f693, %f669;
	fma.rn.f32 	%f750, %f689, %f694, %f670;
	fma.rn.f32 	%f751, %f689, %f695, %f671;
	fma.rn.f32 	%f752, %f689, %f696, %f672;
	fma.rn.f32 	%f753, %f689, %f697, %f673;
	fma.rn.f32 	%f754, %f689, %f698, %f674;
	fma.rn.f32 	%f755, %f690, %f691, %f675;
	fma.rn.f32 	%f756, %f690, %f692, %f676;
	fma.rn.f32 	%f757, %f690, %f693, %f677;
	fma.rn.f32 	%f758, %f690, %f694, %f678;
	fma.rn.f32 	%f759, %f690, %f695, %f679;
	fma.rn.f32 	%f760, %f690, %f696, %f680;
	fma.rn.f32 	%f761, %f690, %f697, %f681;
	fma.rn.f32 	%f762, %f690, %f698, %f682;
	ld.shared.f32 	%f763, [%r44+28];
	ld.shared.f32 	%f764, [%r44+60];
	ld.shared.f32 	%f765, [%r44+92];
	ld.shared.f32 	%f766, [%r44+124];
	ld.shared.f32 	%f767, [%r44+156];
	ld.shared.f32 	%f768, [%r44+188];
	ld.shared.f32 	%f769, [%r44+220];
	ld.shared.f32 	%f770, [%r44+252];
	ld.shared.v4.f32 	{%f771, %f772, %f773, %f774}, [%r46+3584];
	ld.shared.v4.f32 	{%f775, %f776, %f777, %f778}, [%r46+3600];
	fma.rn.f32 	%f890, %f763, %f771, %f699;
	fma.rn.f32 	%f889, %f763, %f772, %f700;
	fma.rn.f32 	%f888, %f763, %f773, %f701;
	fma.rn.f32 	%f887, %f763, %f774, %f702;
	fma.rn.f32 	%f886, %f763, %f775, %f703;
	fma.rn.f32 	%f885, %f763, %f776, %f704;
	fma.rn.f32 	%f884, %f763, %f777, %f705;
	fma.rn.f32 	%f883, %f763, %f778, %f706;
	fma.rn.f32 	%f882, %f764, %f771, %f707;
	fma.rn.f32 	%f881, %f764, %f772, %f708;
	fma.rn.f32 	%f880, %f764, %f773, %f709;
	fma.rn.f32 	%f879, %f764, %f774, %f710;
	fma.rn.f32 	%f878, %f764, %f775, %f711;
	fma.rn.f32 	%f877, %f764, %f776, %f712;
	fma.rn.f32 	%f876, %f764, %f777, %f713;
	fma.rn.f32 	%f875, %f764, %f778, %f714;
	fma.rn.f32 	%f874, %f765, %f771, %f715;
	fma.rn.f32 	%f873, %f765, %f772, %f716;
	fma.rn.f32 	%f872, %f765, %f773, %f717;
	fma.rn.f32 	%f871, %f765, %f774, %f718;
	fma.rn.f32 	%f870, %f765, %f775, %f719;
	fma.rn.f32 	%f869, %f765, %f776, %f720;
	fma.rn.f32 	%f868, %f765, %f777, %f721;
	fma.rn.f32 	%f867, %f765, %f778, %f722;
	fma.rn.f32 	%f866, %f766, %f771, %f723;
	fma.rn.f32 	%f865, %f766, %f772, %f724;
	fma.rn.f32 	%f864, %f766, %f773, %f725;
	fma.rn.f32 	%f863, %f766, %f774, %f726;
	fma.rn.f32 	%f862, %f766, %f775, %f727;
	fma.rn.f32 	%f861, %f766, %f776, %f728;
	fma.rn.f32 	%f860, %f766, %f777, %f729;
	fma.rn.f32 	%f859, %f766, %f778, %f730;
	fma.rn.f32 	%f858, %f767, %f771, %f731;
	fma.rn.f32 	%f857, %f767, %f772, %f732;
	fma.rn.f32 	%f856, %f767, %f773, %f733;
	fma.rn.f32 	%f855, %f767, %f774, %f734;
	fma.rn.f32 	%f854, %f767, %f775, %f735;
	fma.rn.f32 	%f853, %f767, %f776, %f736;
	fma.rn.f32 	%f852, %f767, %f777, %f737;
	fma.rn.f32 	%f851, %f767, %f778, %f738;
	fma.rn.f32 	%f850, %f768, %f771, %f739;
	fma.rn.f32 	%f849, %f768, %f772, %f740;
	fma.rn.f32 	%f848, %f768, %f773, %f741;
	fma.rn.f32 	%f847, %f768, %f774, %f742;
	fma.rn.f32 	%f846, %f768, %f775, %f743;
	fma.rn.f32 	%f845, %f768, %f776, %f744;
	fma.rn.f32 	%f844, %f768, %f777, %f745;
	fma.rn.f32 	%f843, %f768, %f778, %f746;
	fma.rn.f32 	%f891, %f769, %f771, %f747;
	fma.rn.f32 	%f892, %f769, %f772, %f748;
	fma.rn.f32 	%f893, %f769, %f773, %f749;
	fma.rn.f32 	%f894, %f769, %f774, %f750;
	fma.rn.f32 	%f895, %f769, %f775, %f751;
	fma.rn.f32 	%f896, %f769, %f776, %f752;
	fma.rn.f32 	%f897, %f769, %f777, %f753;
	fma.rn.f32 	%f898, %f769, %f778, %f754;
	fma.rn.f32 	%f899, %f770, %f771, %f755;
	fma.rn.f32 	%f900, %f770, %f772, %f756;
	fma.rn.f32 	%f901, %f770, %f773, %f757;
	fma.rn.f32 	%f902, %f770, %f774, %f758;
	fma.rn.f32 	%f903, %f770, %f775, %f759;
	fma.rn.f32 	%f904, %f770, %f776, %f760;
	fma.rn.f32 	%f905, %f770, %f777, %f761;
	fma.rn.f32 	%f906, %f770, %f778, %f762;
	add.s32 	%r66, %r66, 8;
	shl.b32 	%r47, %r60, 3;
	add.s32 	%r65, %r65, %r47;
	add.s32 	%r64, %r64, 8;
	setp.lt.s32 	%p2, %r66, %r63;
	@%p2 bra 	$L__BB5_2;
$L__BB5_3:
	ld.param.u32 	%r61, [_Z7gemm_v5ILi128ELi8ELi128ELi8ELi8EEvPfS0_S0_iii_param_4];
	ld.param.u64 	%rd29, [_Z7gemm_v5ILi128ELi8ELi128ELi8ELi8EEvPfS0_S0_iii_param_2];
	mov.u32 	%r48, %ctaid.x;
	shl.b32 	%r49, %r48, 7;
	cvta.to.global.u64 	%rd16, %rd29;
	mov.u32 	%r50, %tid.y;
	shl.b32 	%r51, %r50, 3;
	mov.u32 	%r52, %ctaid.y;
	shl.b32 	%r53, %r52, 7;
	add.s32 	%r54, %r53, %r51;
	mov.u32 	%r55, %tid.x;
	shl.b32 	%r56, %r55, 3;
	add.s32 	%r57, %r49, %r56;
	mad.lo.s32 	%r58, %r54, %r61, %r57;
	mul.wide.s32 	%rd17, %r58, 4;
	add.s64 	%rd18, %rd16, %rd17;
	st.global.v4.f32 	[%rd18], {%f890, %f889, %f888, %f887};
	st.global.v4.f32 	[%rd18+16], {%f886, %f885, %f884, %f883};
	mul.wide.s32 	%rd19, %r61, 4;
	add.s64 	%rd20, %rd18, %rd19;
	st.global.v4.f32 	[%rd20], {%f882, %f881, %f880, %f879};
	st.global.v4.f32 	[%rd20+16], {%f878, %f877, %f876, %f875};
	add.s64 	%rd21, %rd20, %rd19;
	st.global.v4.f32 	[%rd21], {%f874, %f873, %f872, %f871};
	st.global.v4.f32 	[%rd21+16], {%f870, %f869, %f868, %f867};
	add.s64 	%rd22, %rd21, %rd19;
	st.global.v4.f32 	[%rd22], {%f866, %f865, %f864, %f863};
	st.global.v4.f32 	[%rd22+16], {%f862, %f861, %f860, %f859};
	add.s64 	%rd23, %rd22, %rd19;
	st.global.v4.f32 	[%rd23], {%f858, %f857, %f856, %f855};
	st.global.v4.f32 	[%rd23+16], {%f854, %f853, %f852, %f851};
	add.s64 	%rd24, %rd23, %rd19;
	st.global.v4.f32 	[%rd24], {%f850, %f849, %f848, %f847};
	st.global.v4.f32 	[%rd24+16], {%f846, %f845, %f844, %f843};
	add.s64 	%rd25, %rd24, %rd19;
	st.global.v4.f32 	[%rd25], {%f891, %f892, %f893, %f894};
	st.global.v4.f32 	[%rd25+16], {%f895, %f896, %f897, %f898};
	add.s64 	%rd26, %rd25, %rd19;
	st.global.v4.f32 	[%rd26], {%f899, %f900, %f901, %f902};
	st.global.v4.f32 	[%rd26+16], {%f903, %f904, %f905, %f906};
	ret;

}
	// .globl	_Z7gemm_v6ILi128ELi8ELi128ELi8ELi8EEvPfS0_S0_iii
.visible .entry _Z7gemm_v6ILi128ELi8ELi128ELi8ELi8EEvPfS0_S0_iii(
	.param .u64 .ptr .align 1 _Z7gemm_v6ILi128ELi8ELi128ELi8ELi8EEvPfS0_S0_iii_param_0,
	.param .u64 .ptr .align 1 _Z7gemm_v6ILi128ELi8ELi128ELi8ELi8EEvPfS0_S0_iii_param_1,
	.param .u64 .ptr .align 1 _Z7gemm_v6ILi128ELi8ELi128ELi8ELi8EEvPfS0_S0_iii_param_2,
	.param .u32 _Z7gemm_v6ILi128ELi8ELi128ELi8ELi8EEvPfS0_S0_iii_param_3,
	.param .u32 _Z7gemm_v6ILi128ELi8ELi128ELi8ELi8EEvPfS0_S0_iii_param_4,
	.param .u32 _Z7gemm_v6ILi128ELi8ELi128ELi8ELi8EEvPfS0_S0_iii_param_5
)
{
	.reg .pred 	%p<3>;
	.reg .b16 	%rs<9>;
	.reg .b32 	%r<67>;
	.reg .b32 	%f<907>;
	.reg .b64 	%rd<30>;
	// demoted variable
	.shared .align 4 .b8 _ZZ7gemm_v6ILi128ELi8ELi128ELi8ELi8EEvPfS0_S0_iiiE2As[4096];
	// demoted variable
	.shared .align 4 .b8 _ZZ7gemm_v6ILi128ELi8ELi128ELi8ELi8EEvPfS0_S0_iiiE2Bs[4096];
	ld.param.u32 	%r12, [_Z7gemm_v6ILi128ELi8ELi128ELi8ELi8EEvPfS0_S0_iii_param_5];
	mov.u32 	%r1, %tid.x;
	mov.u32 	%r2, %tid.y;
	setp.lt.s32 	%p1, %r12, 1;
	mov.f32 	%f843, 0f00000000;
	mov.f32 	%f844, %f843;
	mov.f32 	%f845, %f843;
	mov.f32 	%f846, %f843;
	mov.f32 	%f847, %f843;
	mov.f32 	%f848, %f843;
	mov.f32 	%f849, %f843;
	mov.f32 	%f850, %f843;
	mov.f32 	%f851, %f843;
	mov.f32 	%f852, %f843;
	mov.f32 	%f853, %f843;
	mov.f32 	%f854, %f843;
	mov.f32 	%f855, %f843;
	mov.f32 	%f856, %f843;
	mov.f32 	%f857, %f843;
	mov.f32 	%f858, %f843;
	mov.f32 	%f859, %f843;
	mov.f32 	%f860, %f843;
	mov.f32 	%f861, %f843;
	mov.f32 	%f862, %f843;
	mov.f32 	%f863, %f843;
	mov.f32 	%f864, %f843;
	mov.f32 	%f865, %f843;
	mov.f32 	%f866, %f843;
	mov.f32 	%f867, %f843;
	mov.f32 	%f868, %f843;
	mov.f32 	%f869, %f843;
	mov.f32 	%f870, %f843;
	mov.f32 	%f871, %f843;
	mov.f32 	%f872, %f843;
	mov.f32 	%f873, %f843;
	mov.f32 	%f874, %f843;
	mov.f32 	%f875, %f843;
	mov.f32 	%f876, %f843;
	mov.f32 	%f877, %f843;
	mov.f32 	%f878, %f843;
	mov.f32 	%f879, %f843;
	mov.f32 	%f880, %f843;
	mov.f32 	%f881, %f843;
	mov.f32 	%f882, %f843;
	mov.f32 	%f883, %f843;
	mov.f32 	%f884, %f843;
	mov.f32 	%f885, %f843;
	mov.f32 	%f886, %f843;
	mov.f32 	%f887, %f843;
	mov.f32 	%f888, %f843;
	mov.f32 	%f889, %f843;
	mov.f32 	%f890, %f843;
	mov.f32 	%f891, %f843;
	mov.f32 	%f892, %f843;
	mov.f32 	%f893, %f843;
	mov.f32 	%f894, %f843;
	mov.f32 	%f895, %f843;
	mov.f32 	%f896, %f843;
	mov.f32 	%f897, %f843;
	mov.f32 	%f898, %f843;
	mov.f32 	%f899, %f843;
	mov.f32 	%f900, %f843;
	mov.f32 	%f901, %f843;
	mov.f32 	%f902, %f843;
	mov.f32 	%f903, %f843;
	mov.f32 	%f904, %f843;
	mov.f32 	%f905, %f843;
	mov.f32 	%f906, %f843;
	@%p1 bra 	$L__BB6_3;
	ld.param.u32 	%r62, [_Z7gemm_v6ILi128ELi8ELi128ELi8ELi8EEvPfS0_S0_iii_param_5];
	ld.param.u32 	%r59, [_Z7gemm_v6ILi128ELi8ELi128ELi8ELi8EEvPfS0_S0_iii_param_4];
	shl.b32 	%r14, %r2, 4;
	add.s32 	%r15, %r14, %r1;
	shr.u32 	%r16, %r15, 5;
	shl.b32 	%r17, %r15, 2;
	and.b32  	%r18, %r17, 124;
	shl.b32 	%r19, %r1, 2;
	and.b32  	%r20, %r19, 4;
	cvt.u16.u32 	%rs1, %r1;
	cvt.u16.u32 	%rs2, %r14;
	add.s16 	%rs3, %rs2, %rs1;
	shr.u16 	%rs4, %rs3, 1;
	cvt.u32.u16 	%r21, %rs4;
	mad.lo.s32 	%r65, %r59, %r16, %r18;
	mad.lo.s32 	%r64, %r62, %r21, %r20;
	mov.b32 	%r66, 0;
	mov.f32 	%f843, 0f00000000;
$L__BB6_2:
	ld.param.u32 	%r63, [_Z7gemm_v6ILi128ELi8ELi128ELi8ELi8EEvPfS0_S0_iii_param_5];
	ld.param.u32 	%r60, [_Z7gemm_v6ILi128ELi8ELi128ELi8ELi8EEvPfS0_S0_iii_param_4];
	ld.param.u64 	%rd28, [_Z7gemm_v6ILi128ELi8ELi128ELi8ELi8EEvPfS0_S0_iii_param_1];
	ld.param.u64 	%rd27, [_Z7gemm_v6ILi128ELi8ELi128ELi8ELi8EEvPfS0_S0_iii_param_0];
	cvt.s64.s32 	%rd4, %r64;
	mov.u32 	%r22, %ctaid.y;
	mul.lo.s32 	%r23, %r22, %r63;
	shl.b32 	%r24, %r23, 7;
	cvt.s64.s32 	%rd5, %r24;
	add.s64 	%rd6, %rd5, %rd4;
	shl.b64 	%rd7, %rd6, 2;
	cvta.to.global.u64 	%rd8, %rd27;
	add.s64 	%rd9, %rd8, %rd7;
	ld.global.nc.v4.f32 	{%f195, %f196, %f197, %f198}, [%rd9];
	mov.u32 	%r25, %tid.x;
	shl.b32 	%r26, %r25, 11;
	and.b32  	%r27, %r26, 2048;
	mov.u32 	%r28, _ZZ7gemm_v6ILi128ELi8ELi128ELi8ELi8EEvPfS0_S0_iiiE2As;
	add.s32 	%r29, %r28, %r27;
	mov.u32 	%r30, %tid.y;
	shl.b32 	%r31, %r30, 4;
	add.s32 	%r32, %r31, %r25;
	cvt.u16.u32 	%rs5, %r25;
	cvt.u16.u32 	%rs6, %r31;
	add.s16 	%rs7, %rs6, %rs5;
	shr.u16 	%rs8, %rs7, 1;
	mul.wide.u16 	%r33, %rs8, 4;
	add.s32 	%r34, %r29, %r33;
	st.shared.f32 	[%r34], %f195;
	st.shared.f32 	[%r34+512], %f196;
	st.shared.f32 	[%r34+1024], %f197;
	st.shared.f32 	[%r34+1536], %f198;
	cvt.s64.s32 	%rd10, %r65;
	mov.u32 	%r35, %ctaid.x;
	shl.b32 	%r36, %r35, 7;
	cvt.u64.u32 	%rd11, %r36;
	add.s64 	%rd12, %rd10, %rd11;
	cvta.to.global.u64 	%rd13, %rd28;
	shl.b64 	%rd14, %rd12, 2;
	add.s64 	%rd15, %rd13, %rd14;
	ld.global.nc.v4.f32 	{%f199, %f200, %f201, %f202}, [%rd15];
	shl.b32 	%r37, %r32, 4;
	and.b32  	%r38, %r37, 523776;
	mov.u32 	%r39, _ZZ7gemm_v6ILi128ELi8ELi128ELi8ELi8EEvPfS0_S0_iiiE2Bs;
	add.s32 	%r40, %r39, %r38;
	and.b32  	%r41, %r37, 496;
	add.s32 	%r42, %r40, %r41;
	st.shared.v4.f32 	[%r42], {%f199, %f200, %f201, %f202};
	bar.sync 	0;
	shl.b32 	%r43, %r30, 5;
	add.s32 	%r44, %r28, %r43;
	ld.shared.v4.f32 	{%f203, %f204, %f205, %f206}, [%r44];
	ld.shared.v4.f32 	{%f207, %f208, %f209, %f210}, [%r44+16];
	shl.b32 	%r45, %r25, 5;
	add.s32 	%r46, %r39, %r45;
	ld.shared.v4.f32 	{%f211, %f212, %f213, %f214}, [%r46];
	ld.shared.v4.f32 	{%f215, %f216, %f217, %f218}, [%r46+16];
	fma.rn.f32 	%f219, %f203, %f211, %f890;
	fma.rn.f32 	%f220, %f203, %f212, %f889;
	fma.rn.f32 	%f221, %f203, %f213, %f888;
	fma.rn.f32 	%f222, %f203, %f214, %f887;
	fma.rn.f32 	%f223, %f203, %f215, %f886;
	fma.rn.f32 	%f224, %f203, %f216, %f885;
	fma.rn.f32 	%f225, %f203, %f217, %f884;
	fma.rn.f32 	%f226, %f203, %f218, %f883;
	fma.rn.f32 	%f227, %f204, %f211, %f882;
	fma.rn.f32 	%f228, %f204, %f212, %f881;
	fma.rn.f32 	%f229, %f204, %f213, %f880;
	fma.rn.f32 	%f230, %f204, %f214, %f879;
	fma.rn.f32 	%f231, %f204, %f215, %f878;
	fma.rn.f32 	%f232, %f204, %f216, %f877;
	fma.rn.f32 	%f233, %f204, %f217, %f876;
	fma.rn.f32 	%f234, %f204, %f218, %f875;
	fma.rn.f32 	%f235, %f205, %f211, %f874;
	fma.rn.f32 	%f236, %f205, %f212, %f873;
	fma.rn.f32 	%f237, %f205, %f213, %f872;
	fma.rn.f32 	%f238, %f205, %f214, %f871;
	fma.rn.f32 	%f239, %f205, %f215, %f870;
	fma.rn.f32 	%f240, %f205, %f216, %f869;
	fma.rn.f32 	%f241, %f205, %f217, %f868;
	fma.rn.f32 	%f242, %f205, %f218, %f867;
	fma.rn.f32 	%f243, %f206, %f211, %f866;
	fma.rn.f32 	%f244, %f206, %f212, %f865;
	fma.rn.f32 	%f245, %f206, %f213, %f864;
	fma.rn.f32 	%f246, %f206, %f214, %f863;
	fma.rn.f32 	%f247, %f206, %f215, %f862;
	fma.rn.f32 	%f248, %f206, %f216, %f861;
	fma.rn.f32 	%f249, %f206, %f217, %f860;
	fma.rn.f32 	%f250, %f206, %f218, %f859;
	fma.rn.f32 	%f251, %f207, %f211, %f858;
	fma.rn.f32 	%f252, %f207, %f212, %f857;
	fma.rn.f32 	%f253, %f207, %f213, %f856;
	fma.rn.f32 	%f254, %f207, %f214, %f855;
	fma.rn.f32 	%f255, %f207, %f215, %f854;
	fma.rn.f32 	%f256, %f207, %f216, %f853;
	fma.rn.f32 	%f257, %f207, %f217, %f852;
	fma.rn.f32 	%f258, %f207, %f218, %f851;
	fma.rn.f32 	%f259, %f208, %f211, %f850;
	fma.rn.f32 	%f260, %f208, %f212, %f849;
	fma.rn.f32 	%f261, %f208, %f213, %f848;
	fma.rn.f32 	%f262, %f208, %f214, %f847;
	fma.rn.f32 	%f263, %f208, %f215, %f846;
	fma.rn.f32 	%f264, %f208, %f216, %f845;
	fma.rn.f32 	%f265, %f208, %f217, %f844;
	fma.rn.f32 	%f266, %f208, %f218, %f843;
	fma.rn.f32 	%f267, %f209, %f211, %f891;
	fma.rn.f32 	%f268, %f209, %f212, %f892;
	fma.rn.f32 	%f269, %f209, %f213, %f893;
	fma.rn.f32 	%f270, %f209, %f214, %f894;
	fma.rn.f32 	%f271, %f209, %f215, %f895;
	fma.rn.f32 	%f272, %f209, %f216, %f896;
	fma.rn.f32 	%f273, %f209, %f217, %f897;
	fma.rn.f32 	%f274, %f209, %f218, %f898;
	fma.rn.f32 	%f275, %f210, %f211, %f899;
	fma.rn.f32 	%f276, %f210, %f212, %f900;
	fma.rn.f32 	%f277, %f210, %f213, %f901;
	fma.rn.f32 	%f278, %f210, %f214, %f902;
	fma.rn.f32 	%f279, %f210, %f215, %f903;
	fma.rn.f32 	%f280, %f210, %f216, %f904;
	fma.rn.f32 	%f281, %f210, %f217, %f905;
	fma.rn.f32 	%f282, %f210, %f218, %f906;
	ld.shared.v4.f32 	{%f283, %f284, %f285, %f286}, [%r44+512];
	ld.shared.v4.f32 	{%f287, %f288, %f289, %f290}, [%r44+528];
	ld.shared.v4.f32 	{%f291, %f292, %f293, %f294}, [%r46+512];
	ld.shared.v4.f32 	{%f295, %f296, %f297, %f298}, [%r46+528];
	fma.rn.f32 	%f299, %f283, %f291, %f219;
	fma.rn.f32 	%f300, %f283, %f292, %f220;
	fma.rn.f32 	%f301, %f283, %f293, %f221;
	fma.rn.f32 	%f302, %f283, %f294, %f222;
	fma.rn.f32 	%f303, %f283, %f295, %f223;
	fma.rn.f32 	%f304, %f283, %f296, %f224;
	fma.rn.f32 	%f305, %f283, %f297, %f225;
	fma.rn.f32 	%f306, %f283, %f298, %f226;
	fma.rn.f32 	%f307, %f284, %f291, %f227;
	fma.rn.f32 	%f308, %f284, %f292, %f228;
	fma.rn.f32 	%f309, %f284, %f293, %f229;
	fma.rn.f32 	%f310, %f284, %f294, %f230;
	fma.rn.f32 	%f311, %f284, %f295, %f231;
	fma.rn.f32 	%f312, %f284, %f296, %f232;
	fma.rn.f32 	%f313, %f284, %f297, %f233;
	fma.rn.f32 	%f314, %f284, %f298, %f234;
	fma.rn.f32 	%f315, %f285, %f291, %f235;
	fma.rn.f32 	%f316, %f285, %f292, %f236;
	fma.rn.f32 	%f317, %f285, %f293, %f237;
	fma.rn.f32 	%f318, %f285, %f294, %f238;
	fma.rn.f32 	%f319, %f285, %f295, %f239;
	fma.rn.f32 	%f320, %f285, %f296, %f240;
	fma.rn.f32 	%f321, %f285, %f297, %f241;
	fma.rn.f32 	%f322, %f285, %f298, %f242;
	fma.rn.f32 	%f323, %f286, %f291, %f243;
	fma.rn.f32 	%f324, %f286, %f292, %f244;
	fma.rn.f32 	%f325, %f286, %f293, %f245;
	fma.rn.f32 	%f326, %f286, %f294, %f246;
	fma.rn.f32 	%f327, %f286, %f295, %f247;
	fma.rn.f32 	%f328, %f286, %f296, %f248;
	fma.rn.f32 	%f329, %f286, %f297, %f249;
	fma.rn.f32 	%f330, %f286, %f298, %f250;
	fma.rn.f32 	%f331, %f287, %f291, %f251;
	fma.rn.f32 	%f332, %f287, %f292, %f252;
	fma.rn.f32 	%f333, %f287, %f293, %f253;
	fma.rn.f32 	%f334, %f287, %f294, %f254;
	fma.rn.f32 	%f335, %f287, %f295, %f255;
	fma.rn.f32 	%f336, %f287, %f296, %f256;
	fma.rn.f32 	%f337, %f287, %f297, %f257;
	fma.rn.f32 	%f338, %f287, %f298, %f258;
	fma.rn.f32 	%f339, %f288, %f291, %f259;
	fma.rn.f32 	%f340, %f288, %f292, %f260;
	fma.rn.f32 	%f341, %f288, %f293, %f261;
	fma.rn.f32 	%f342, %f288, %f294, %f262;
	fma.rn.f32 	%f343, %f288, %f295, %f263;
	fma.rn.f32 	%f344, %f288, %f296, %f264;
	fma.rn.f32 	%f345, %f288, %f297, %f265;
	fma.rn.f32 	%f346, %f288, %f298, %f266;
	fma.rn.f32 	%f347, %f289, %f291, %f267;
	fma.rn.f32 	%f348, %f289, %f292, %f268;
	fma.rn.f32 	%f349, %f289, %f293, %f269;
	fma.rn.f32 	%f350, %f289, %f294, %f270;
	fma.rn.f32 	%f351, %f289, %f295, %f271;
	fma.rn.f32 	%f352, %f289, %f296, %f272;
	fma.rn.f32 	%f353, %f289, %f297, %f273;
	fma.rn.f32 	%f354, %f289, %f298, %f274;
	fma.rn.f32 	%f355, %f290, %f291, %f275;
	fma.rn.f32 	%f356, %f290, %f292, %f276;
	fma.rn.f32 	%f357, %f290, %f293, %f277;
	fma.rn.f32 	%f358, %f290, %f294, %f278;
	fma.rn.f32 	%f359, %f290, %f295, %f279;
	fma.rn.f32 	%f360, %f290, %f296, %f280;
	fma.rn.f32 	%f361, %f290, %f297, %f281;
	fma.rn.f32 	%f362, %f290, %f298, %f282;
	ld.shared.v4.f32 	{%f363, %f364, %f365, %f366}, [%r44+1024];
	ld.shared.v4.f32 	{%f367, %f368, %f369, %f370}, [%r44+1040];
	ld.shared.v4.f32 	{%f371, %f372, %f373, %f374}, [%r46+1024];
	ld.shared.v4.f32 	{%f375, %f376, %f377, %f378}, [%r46+1040];
	fma.rn.f32 	%f379, %f363, %f371, %f299;
	fma.rn.f32 	%f380, %f363, %f372, %f300;
	fma.rn.f32 	%f381, %f363, %f373, %f301;
	fma.rn.f32 	%f382, %f363, %f374, %f302;
	fma.rn.f32 	%f383, %f363, %f375, %f303;
	fma.rn.f32 	%f384, %f363, %f376, %f304;
	fma.rn.f32 	%f385, %f363, %f377, %f305;
	fma.rn.f32 	%f386, %f363, %f378, %f306;
	fma.rn.f32 	%f387, %f364, %f371, %f307;
	fma.rn.f32 	%f388, %f364, %f372, %f308;
	fma.rn.f32 	%f389, %f364, %f373, %f309;
	fma.rn.f32 	%f390, %f364, %f374, %f310;
	fma.rn.f32 	%f391, %f364, %f375, %f311;
	fma.rn.f32 	%f392, %f364, %f376, %f312;
	fma.rn.f32 	%f393, %f364, %f377, %f313;
	fma.rn.f32 	%f394, %f364, %f378, %f314;
	fma.rn.f32 	%f395, %f365, %f371, %f315;
	fma.rn.f32 	%f396, %f365, %f372, %f316;
	fma.rn.f32 	%f397, %f365, %f373, %f317;
	fma.rn.f32 	%f398, %f365, %f374, %f318;
	fma.rn.f32 	%f399, %f365, %f375, %f319;
	fma.rn.f32 	%f400, %f365, %f376, %f320;
	fma.rn.f32 	%f401, %f365, %f377, %f321;
	fma.rn.f32 	%f402, %f365, %f378, %f322;
	fma.rn.f32 	%f403, %f366, %f371, %f323;
	fma.rn.f32 	%f404, %f366, %f372, %f324;
	fma.rn.f32 	%f405, %f366, %f373, %f325;
	fma.rn.f32 	%f406, %f366, %f374, %f326;
	fma.rn.f32 	%f407, %f366, %f375, %f327;
	fma.rn.f32 	%f408, %f366, %f376, %f328;
	fma.rn.f32 	%f409, %f366, %f377, %f329;
	fma.rn.f32 	%f410, %f366, %f378, %f330;
	fma.rn.f32 	%f411, %f367, %f371, %f331;
	fma.rn.f32 	%f412, %f367, %f372, %f332;
	fma.rn.f32 	%f413, %f367, %f373, %f333;
	fma.rn.f32 	%f414, %f367, %f374, %f334;
	fma.rn.f32 	%f415, %f367, %f375, %f335;
	fma.rn.f32 	%f416, %f367, %f376, %f336;
	fma.rn.f32 	%f417, %f367, %f377, %f337;
	fma.rn.f32 	%f418, %f367, %f378, %f338;
	fma.rn.f32 	%f419, %f368, %f371, %f339;
	fma.rn.f32 	%f420, %f368, %f372, %f340;
	fma.rn.f32 	%f421, %f368, %f373, %f341;
	fma.rn.f32 	%f422, %f368, %f374, %f342;
	fma.rn.f32 	%f423, %f368, %f375, %f343;
	fma.rn.f32 	%f424, %f368, %f376, %f344;
	fma.rn.f32 	%f425, %f368, %f377, %f345;
	fma.rn.f32 	%f426, %f368, %f378, %f346;
	fma.rn.f32 	%f427, %f369, %f371, %f347;
	fma.rn.f32 	%f428, %f369, %f372, %f348;
	fma.rn.f32 	%f429, %f369, %f373, %f349;
	fma.rn.f32 	%f430, %f369, %f374, %f350;
	fma.rn.f32 	%f431, %f369, %f375, %f351;
	fma.rn.f32 	%f432, %f369, %f376, %f352;
	fma.rn.f32 	%f433, %f369, %f377, %f353;
	fma.rn.f32 	%f434, %f369, %f378, %f354;
	fma.rn.f32 	%f435, %f370, %f371, %f355;
	fma.rn.f32 	%f436, %f370, %f372, %f356;
	fma.rn.f32 	%f437, %f370, %f373, %f357;
	fma.rn.f32 	%f438, %f370, %f374, %f358;
	fma.rn.f32 	%f439, %f370, %f375, %f359;
	fma.rn.f32 	%f440, %f370, %f376, %f360;
	fma.rn.f32 	%f441, %f370, %f377, %f361;
	fma.rn.f32 	%f442, %f370, %f378, %f362;
	ld.shared.v4.f32 	{%f443, %f444, %f445, %f446}, [%r44+1536];
	ld.shared.v4.f32 	{%f447, %f448, %f449, %f450}, [%r44+1552];
	ld.shared.v4.f32 	{%f451, %f452, %f453, %f454}, [%r46+1536];
	ld.shared.v4.f32 	{%f455, %f456, %f457, %f458}, [%r46+1552];
	fma.rn.f32 	%f459, %f443, %f451, %f379;
	fma.rn.f32 	%f460, %f443, %f452, %f380;
	fma.rn.f32 	%f461, %f443, %f453, %f381;
	fma.rn.f32 	%f462, %f443, %f454, %f382;
	fma.rn.f32 	%f463, %f443, %f455, %f383;
	fma.rn.f32 	%f464, %f443, %f456, %f384;
	fma.rn.f32 	%f465, %f443, %f457, %f385;
	fma.rn.f32 	%f466, %f443, %f458, %f386;
	fma.rn.f32 	%f467, %f444, %f451, %f387;
	fma.rn.f32 	%f468, %f444, %f452, %f388;
	fma.rn.f32 	%f469, %f444, %f453, %f389;
	fma.rn.f32 	%f470, %f444, %f454, %f390;
	fma.rn.f32 	%f471, %f444, %f455, %f391;
	fma.rn.f32 	%f472, %f444, %f456, %f392;
	fma.rn.f32 	%f473, %f444, %f457, %f393;
	fma.rn.f32 	%f474, %f444, %f458, %f394;
	fma.rn.f32 	%f475, %f445, %f451, %f395;
	fma.rn.f32 	%f476, %f445, %f452, %f396;
	fma.rn.f32 	%f477, %f445, %f453, %f397;
	fma.rn.f32 	%f478, %f445, %f454, %f398;
	fma.rn.f32 	%f479, %f445, %f455, %f399;
	fma.rn.f32 	%f480, %f445, %f456, %f400;
	fma.rn.f32 	%f481, %f445, %f457, %f401;
	fma.rn.f32 	%f482, %f445, %f458, %f402;
	fma.rn.f32 	%f483, %f446, %f451, %f403;
	fma.rn.f32 	%f484, %f446, %f452, %f404;
	fma.rn.f32 	%f485, %f446, %f453, %f405;
	fma.rn.f32 	%f486, %f446, %f454, %f406;
	fma.rn.f32 	%f487, %f446, %f455, %f407;
	fma.rn.f32 	%f488, %f446, %f456, %f408;
	fma.rn.f32 	%f489, %f446, %f457, %f409;
	fma.rn.f32 	%f490, %f446, %f458, %f410;
	fma.rn.f32 	%f491, %f447, %f451, %f411;
	fma.rn.f32 	%f492, %f447, %f452, %f412;
	fma.rn.f32 	%f493, %f447, %f453, %f413;
	fma.rn.f32 	%f494, %f447, %f454, %f414;
	fma.rn.f32 	%f495, %f447, %f455, %f415;
	fma.rn.f32 	%f496, %f447, %f456, %f416;
	fma.rn.f32 	%f497, %f447, %f457, %f417;
	fma.rn.f32 	%f498, %f447, %f458, %f418;
	fma.rn.f32 	%f499, %f448, %f451, %f419;
	fma.rn.f32 	%f500, %f448, %f452, %f420;
	fma.rn.f32 	%f501, %f448, %f453, %f421;
	fma.rn.f32 	%f502, %f448, %f454, %f422;
	fma.rn.f32 	%f503, %f448, %f455, %f423;
	fma.rn.f32 	%f504, %f448, %f456, %f424;
	fma.rn.f32 	%f505, %f448, %f457, %f425;
	fma.rn.f32 	%f506, %f448, %f458, %f426;
	fma.rn.f32 	%f507, %f449, %f451, %f427;
	fma.rn.f32 	%f508, %f449, %f452, %f428;
	fma.rn.f32 	%f509, %f449, %f453, %f429;
	fma.rn.f32 	%f510, %f449, %f454, %f430;
	fma.rn.f32 	%f511, %f449, %f455, %f431;
	fma.rn.f32 	%f512, %f449, %f456, %f432;
	fma.rn.f32 	%f513, %f449, %f457, %f433;
	fma.rn.f32 	%f514, %f449, %f458, %f434;
	fma.rn.f32 	%f515, %f450, %f451, %f435;
	fma.rn.f32 	%f516, %f450, %f452, %f436;
	fma.rn.f32 	%f517, %f450, %f453, %f437;
	fma.rn.f32 	%f518, %f450, %f454, %f438;
	fma.rn.f32 	%f519, %f450, %f455, %f439;
	fma.rn.f32 	%f520, %f450, %f456, %f440;
	fma.rn.f32 	%f521, %f450, %f457, %f441;
	fma.rn.f32 	%f522, %f450, %f458, %f442;
	ld.shared.v4.f32 	{%f523, %f524, %f525, %f526}, [%r44+2048];
	ld.shared.v4.f32 	{%f527, %f528, %f529, %f530}, [%r44+2064];
	ld.shared.v4.f32 	{%f531, %f532, %f533, %f534}, [%r46+2048];
	ld.shared.v4.f32 	{%f535, %f536, %f537, %f538}, [%r46+2064];
	fma.rn.f32 	%f539, %f523, %f531, %f459;
	fma.rn.f32 	%f540, %f523, %f532, %f460;
	fma.rn.f32 	%f541, %f523, %f533, %f461;
	fma.rn.f32 	%f542, %f523, %f534, %f462;
	fma.rn.f32 	%f543, %f523, %f535, %f463;
	fma.rn.f32 	%f544, %f523, %f536, %f464;
	fma.rn.f32 	%f545, %f523, %f537, %f465;
	fma.rn.f32 	%f546, %f523, %f538, %f466;
	fma.rn.f32 	%f547, %f524, %f531, %f467;
	fma.rn.f32 	%f548, %f524, %f532, %f468;
	fma.rn.f32 	%f549, %f524, %f533, %f469;
	fma.rn.f32 	%f550, %f524, %f534, %f470;
	fma.rn.f32 	%f551, %f524, %f535, %f471;
	fma.rn.f32 	%f552, %f524, %f536, %f472;
	fma.rn.f32 	%f553, %f524, %f537, %f473;
	fma.rn.f32 	%f554, %f524, %f538, %f474;
	fma.rn.f32 	%f555, %f525, %f531, %f475;
	fma.rn.f32 	%f556, %f525, %f532, %f476;
	fma.rn.f32 	%f557, %f525, %f533, %f477;
	fma.rn.f32 	%f558, %f525, %f534, %f478;
	fma.rn.f32 	%f559, %f525, %f535, %f479;
	fma.rn.f32 	%f560, %f525, %f536, %f480;
	fma.rn.f32 	%f561, %f525, %f537, %f481;
	fma.rn.f32 	%f562, %f525, %f538, %f482;
	fma.rn.f32 	%f563, %f526, %f531, %f483;
	fma.rn.f32 	%f564, %f526, %f532, %f484;
	fma.rn.f32 	%f565, %f526, %f533, %f485;
	fma.rn.f32 	%f566, %f526, %f534, %f486;
	fma.rn.f32 	%f567, %f526, %f535, %f487;
	fma.rn.f32 	%f568, %f526, %f536, %f488;
	fma.rn.f32 	%f569, %f526, %f537, %f489;
	fma.rn.f32 	%f570, %f526, %f538, %f490;
	fma.rn.f32 	%f571, %f527, %f531, %f491;
	fma.rn.f32 	%f572, %f527, %f532, %f492;
	fma.rn.f32 	%f573, %f527, %f533, %f493;
	fma.rn.f32 	%f574, %f527, %f534, %f494;
	fma.rn.f32 	%f575, %f527, %f535, %f495;
	fma.rn.f32 	%f576, %f527, %f536, %f496;
	fma.rn.f32 	%f577, %f527, %f537, %f497;
	fma.rn.f32 	%f578, %f527, %f538, %f498;
	fma.rn.f32 	%f579, %f528, %f531, %f499;
	fma.rn.f32 	%f580, %f528, %f532, %f500;
	fma.rn.f32 	%f581, %f528, %f533, %f501;
	fma.rn.f32 	%f582, %f528, %f534, %f502;
	fma.rn.f32 	%f583, %f528, %f535, %f503;
	fma.rn.f32 	%f584, %f528, %f536, %f504;
	fma.rn.f32 	%f585, %f528, %f537, %f505;
	fma.rn.f32 	%f586, %f528, %f538, %f506;
	fma.rn.f32 	%f587, %f529, %f531, %f507;
	fma.rn.f32 	%f588, %f529, %f532, %f508;
	fma.rn.f32 	%f589, %f529, %f533, %f509;
	fma.rn.f32 	%f590, %f529, %f534, %f510;
	fma.rn.f32 	%f591, %f529, %f535, %f511;
	fma.rn.f32 	%f592, %f529, %f536, %f512;
	fma.rn.f32 	%f593, %f529, %f537, %f513;
	fma.rn.f32 	%f594, %f529, %f538, %f514;
	fma.rn.f32 	%f595, %f530, %f531, %f515;
	fma.rn.f32 	%f596, %f530, %f532, %f516;
	fma.rn.f32 	%f597, %f530, %f533, %f517;
	fma.rn.f32 	%f598, %f530, %f534, %f518;
	fma.rn.f32 	%f599, %f530, %f535, %f519;
	fma.rn.f32 	%f600, %f530, %f536, %f520;
	fma.rn.f32 	%f601, %f530, %f537, %f521;
	fma.rn.f32 	%f602, %f530, %f538, %f522;
	ld.shared.v4.f32 	{%f603, %f604, %f605, %f606}, [%r44+2560];
	ld.shared.v4.f32 	{%f607, %f608, %f609, %f610}, [%r44+2576];
	ld.shared.v4.f32 	{%f611, %f612, %f613, %f614}, [%r46+2560];
	ld.shared.v4.f32 	{%f615, %f616, %f617, %f618}, [%r46+2576];
	fma.rn.f32 	%f619, %f603, %f611, %f539;
	fma.rn.f32 	%f620, %f603, %f612, %f540;
	fma.rn.f32 	%f621, %f603, %f613, %f541;
	fma.rn.f32 	%f622, %f603, %f614, %f542;
	fma.rn.f32 	%f623, %f603, %f615, %f543;
	fma.rn.f32 	%f624, %f603, %f616, %f544;
	fma.rn.f32 	%f625, %f603, %f617, %f545;
	fma.rn.f32 	%f626, %f603, %f618, %f546;
	fma.rn.f32 	%f627, %f604, %f611, %f547;
	fma.rn.f32 	%f628, %f604, %f612, %f548;
	fma.rn.f32 	%f629, %f604, %f613, %f549;
	fma.rn.f32 	%f630, %f604, %f614, %f550;
	fma.rn.f32 	%f631, %f604, %f615, %f551;
	fma.rn.f32 	%f632, %f604, %f616, %f552;
	fma.rn.f32 	%f633, %f604, %f617, %f553;
	fma.rn.f32 	%f634, %f604, %f618, %f554;
	fma.rn.f32 	%f635, %f605, %f611, %f555;
	fma.rn.f32 	%f636, %f605, %f612, %f556;
	fma.rn.f32 	%f637, %f605, %f613, %f557;
	fma.rn.f32 	%f638, %f605, %f614, %f558;
	fma.rn.f32 	%f639, %f605, %f615, %f559;
	fma.rn.f32 	%f640, %f605, %f616, %f560;
	fma.rn.f32 	%f641, %f605, %f617, %f561;
	fma.rn.f32 	%f642, %f605, %f618, %f562;
	fma.rn.f32 	%f643, %f606, %f611, %f563;
	fma.rn.f32 	%f644, %f606, %f612, %f564;
	fma.rn.f32 	%f645, %f606, %f613, %f565;
	fma.rn.f32 	%f646, %f606, %f614, %f566;
	fma.rn.f32 	%f647, %f606, %f615, %f567;
	fma.rn.f32 	%f648, %f606, %f616, %f568;
	fma.rn.f32 	%f649, %f606, %f617, %f569;
	fma.rn.f32 	%f650, %f606, %f618, %f570;
	fma.rn.f32 	%f651, %f607, %f611, %f571;
	fma.rn.f32 	%f652, %f607, %f612, %f572;
	fma.rn.f32 	%f653, %f607, %f613, %f573;
	fma.rn.f32 	%f654, %f607, %f614, %f574;
	fma.rn.f32 	%f655, %f607, %f615, %f575;
	fma.rn.f32 	%f656, %f607, %f616, %f576;
	fma.rn.f32 	%f657, %f607, %f617, %f577;
	fma.rn.f32 	%f658, %f607, %f618, %f578;
	fma.rn.f32 	%f659, %f608, %f611, %f579;
	fma.rn.f32 	%f660, %f608, %f612, %f580;
	fma.rn.f32 	%f661, %f608, %f613, %f581;
	fma.rn.f32 	%f662, %f608, %f614, %f582;
	fma.rn.f32 	%f663, %f608, %f615, %f583;
	fma.rn.f32 	%f664, %f608, %f616, %f584;
	fma.rn.f32 	%f665, %f608, %f617, %f585;
	fma.rn.f32 	%f666, %f608, %f618, %f586;
	fma.rn.f32 	%f667, %f609, %f611, %f587;
	fma.rn.f32 	%f668, %f609, %f612, %f588;
	fma.rn.f32 	%f669, %f609, %f613, %f589;
	fma.rn.f32 	%f670, %f609, %f614, %f590;
	fma.rn.f32 	%f671, %f609, %f615, %f591;
	fma.rn.f32 	%f672, %f609, %f616, %f592;
	fma.rn.f32 	%f673, %f609, %f617, %f593;
	fma.rn.f32 	%f674, %f609, %f618, %f594;
	fma.rn.f32 	%f675, %f610, %f611, %f595;
	fma.rn.f32 	%f676, %f610, %f612, %f596;
	fma.rn.f32 	%f677, %f610, %f613, %f597;
	fma.rn.f32 	%f678, %f610, %f614, %f598;
	fma.rn.f32 	%f679, %f610, %f615, %f599;
	fma.rn.f32 	%f680, %f610, %f616, %f600;
	fma.rn.f32 	%f681, %f610, %f617, %f601;
	fma.rn.f32 	%f682, %f610, %f618, %f602;
	ld.shared.v4.f32 	{%f683, %f684, %f685, %f686}, [%r44+3072];
	ld.shared.v4.f32 	{%f687, %f688, %f689, %f690}, [%r44+3088];
	ld.shared.v4.f32 	{%f691, %f692, %f693, %f694}, [%r46+3072];
	ld.shared.v4.f32 	{%f695, %f696, %f697, %f698}, [%r46+3088];
	fma.rn.f32 	%f699, %f683, %f691, %f619;
	fma.rn.f32 	%f700, %f683, %f692, %f620;
	fma.rn.f32 	%f701, %f683, %f693, %f621;
	fma.rn.f32 	%f702, %f683, %f694, %f622;
	fma.rn.f32 	%f703, %f683, %f695, %f623;
	fma.rn.f32 	%f704, %f683, %f696, %f624;
	fma.rn.f32 	%f705, %f683, %f697, %f625;
	fma.rn.f32 	%f706, %f683, %f698, %f626;
	fma.rn.f32 	%f707, %f684, %f691, %f627;
	fma.rn.f32 	%f708, %f684, %f692, %f628;
	fma.rn.f32 	%f709, %f684, %f693, %f629;
	fma.rn.f32 	%f710, %f684, %f694, %f630;
	fma.rn.f32 	%f711, %f684, %f695, %f631;
	fma.rn.f32 	%f712, %f684, %f696, %f632;
	fma.rn.f32 	%f713, %f684, %f697, %f633;
	fma.rn.f32 	%f714, %f684, %f698, %f634;
	fma.rn.f32 	%f715, %f685, %f691, %f635;
	fma.rn.f32 	%f716, %f685, %f692, %f636;
	fma.rn.f32 	%f717, %f685, %f693, %f637;
	fma.rn.f32 	%f718, %f685, %f694, %f638;
	fma.rn.f32 	%f719, %f685, %f695, %f639;
	fma.rn.f32 	%f720, %f685, %f696, %f640;
	fma.rn.f32 	%f721, %f685, %f697, %f641;
	fma.rn.f32 	%f722, %f685, %f698, %f642;
	fma.rn.f32 	%f723, %f686, %f691, %f643;
	fma.rn.f32 	%f724, %f686, %f692, %f644;
	fma.rn.f32 	%f725, %f686, %f693, %f645;
	fma.rn.f32 	%f726, %f686, %f694, %f646;
	fma.rn.f32 	%f727, %f686, %f695, %f647;
	fma.rn.f32 	%f728, %f686, %f696, %f648;
	fma.rn.f32 	%f729, %f686, %f697, %f649;
	fma.rn.f32 	%f730, %f686, %f698, %f650;
	fma.rn.f32 	%f731, %f687, %f691, %f651;
	fma.rn.f32 	%f732, %f687, %f692, %f652;
	fma.rn.f32 	%f733, %f687, %f693, %f653;
	fma.rn.f32 	%f734, %f687, %f694, %f654;
	fma.rn.f32 	%f735, %f687, %f695, %f655;
	fma.rn.f32 	%f736, %f687, %f696, %f656;
	fma.rn.f32 	%f737, %f687, %f697, %f657;
	fma.rn.f32 	%f738, %f687, %f698, %f658;
	fma.rn.f32 	%f739, %f688, %f691, %f659;
	fma.rn.f32 	%f740, %f688, %f692, %f660;
	fma.rn.f32 	%f741, %f688, %f693, %f661;
	fma.rn.f32 	%f742, %f688, %f694, %f662;
	fma.rn.f32 	%f743, %f688, %f695, %f663;
	fma.rn.f32 	%f744, %f688, %f696, %f664;
	fma.rn.f32 	%f745, %f688, %f697, %f665;
	fma.rn.f32 	%f746, %f688, %f698, %f666;
	fma.rn.f32 	%f747, %f689, %f691, %f667;
	fma.rn.f32 	%f748, %f689, %f692, %f668;
	fma.rn.f32 	%f749, %f689, %f693, %f669;
	fma.rn.f32 	%f750, %f689, %f694, %f670;
	fma.rn.f32 	%f751, %f689, %f695, %f671;
	fma.rn.f32 	%f752, %f689, %f696, %f672;
	fma.rn.f32 	%f753, %f689, %f697, %f673;
	fma.rn.f32 	%f754, %f689, %f698, %f674;
	fma.rn.f32 	%f755, %f690, %f691, %f675;
	fma.rn.f32 	%f756, %f690, %f692, %f676;
	fma.rn.f32 	%f757, %f690, %f693, %f677;
	fma.rn.f32 	%f758, %f690, %f694, %f678;
	fma.rn.f32 	%f759, %f690, %f695, %f679;
	fma.rn.f32 	%f760, %f690, %f696, %f680;
	fma.rn.f32 	%f761, %f690, %f697, %f681;
	fma.rn.f32 	%f762, %f690, %f698, %f682;
	ld.shared.v4.f32 	{%f763, %f764, %f765, %f766}, [%r44+3584];
	ld.shared.v4.f32 	{%f767, %f768, %f769, %f770}, [%r44+3600];
	ld.shared.v4.f32 	{%f771, %f772, %f773, %f774}, [%r46+3584];
	ld.shared.v4.f32 	{%f775, %f776, %f777, %f778}, [%r46+3600];
	fma.rn.f32 	%f890, %f763, %f771, %f699;
	fma.rn.f32 	%f889, %f763, %f772, %f700;
	fma.rn.f32 	%f888, %f763, %f773, %f701;
	fma.rn.f32 	%f887, %f763, %f774, %f702;
	fma.rn.f32 	%f886, %f763, %f775, %f703;
	fma.rn.f32 	%f885, %f763, %f776, %f704;
	fma.rn.f32 	%f884, %f763, %f777, %f705;
	fma.rn.f32 	%f883, %f763, %f778, %f706;
	fma.rn.f32 	%f882, %f764, %f771, %f707;
	fma.rn.f32 	%f881, %f764, %f772, %f708;
	fma.rn.f32 	%f880, %f764, %f773, %f709;
	fma.rn.f32 	%f879, %f764, %f774, %f710;
	fma.rn.f32 	%f878, %f764, %f775, %f711;
	fma.rn.f32 	%f877, %f764, %f776, %f712;
	fma.rn.f32 	%f876, %f764, %f777, %f713;
	fma.rn.f32 	%f875, %f764, %f778, %f714;
	fma.rn.f32 	%f874, %f765, %f771, %f715;
	fma.rn.f32 	%f873, %f765, %f772, %f716;
	fma.rn.f32 	%f872, %f765, %f773, %f717;
	fma.rn.f32 	%f871, %f765, %f774, %f718;
	fma.rn.f32 	%f870, %f765, %f775, %f719;
	fma.rn.f32 	%f869, %f765, %f776, %f720;
	fma.rn.f32 	%f868, %f765, %f777, %f721;
	fma.rn.f32 	%f867, %f765, %f778, %f722;
	fma.rn.f32 	%f866, %f766, %f771, %f723;
	fma.rn.f32 	%f865, %f766, %f772, %f724;
	fma.rn.f32 	%f864, %f766, %f773, %f725;
	fma.rn.f32 	%f863, %f766, %f774, %f726;
	fma.rn.f32 	%f862, %f766, %f775, %f727;
	fma.rn.f32 	%f861, %f766, %f776, %f728;
	fma.rn.f32 	%f860, %f766, %f777, %f729;
	fma.rn.f32 	%f859, %f766, %f778, %f730;
	fma.rn.f32 	%f858, %f767, %f771, %f731;
	fma.rn.f32 	%f857, %f767, %f772, %f732;
	fma.rn.f32 	%f856, %f767, %f773, %f733;
	fma.rn.f32 	%f855, %f767, %f774, %f734;
	fma.rn.f32 	%f854, %f767, %f775, %f735;
	fma.rn.f32 	%f853, %f767, %f776, %f736;
	fma.rn.f32 	%f852, %f767, %f777, %f737;
	fma.rn.f32 	%f851, %f767, %f778, %f738;
	fma.rn.f32 	%f850, %f768, %f771, %f739;
	fma.rn.f32 	%f849, %f768, %f772, %f740;
	fma.rn.f32 	%f848, %f768, %f773, %f741;
	fma.rn.f32 	%f847, %f768, %f774, %f742;
	fma.rn.f32 	%f846, %f768, %f775, %f743;
	fma.rn.f32 	%f845, %f768, %f776, %f744;
	fma.rn.f32 	%f844, %f768, %f777, %f745;
	fma.rn.f32 	%f843, %f768, %f778, %f746;
	fma.rn.f32 	%f891, %f769, %f771, %f747;
	fma.rn.f32 	%f892, %f769, %f772, %f748;
	fma.rn.f32 	%f893, %f769, %f773, %f749;
	fma.rn.f32 	%f894, %f769, %f774, %f750;
	fma.rn.f32 	%f895, %f769, %f775, %f751;
	fma.rn.f32 	%f896, %f769, %f776, %f752;
	fma.rn.f32 	%f897, %f769, %f777, %f753;
	fma.rn.f32 	%f898, %f769, %f778, %f754;
	fma.rn.f32 	%f899, %f770, %f771, %f755;
	fma.rn.f32 	%f900, %f770, %f772, %f756;
	fma.rn.f32 	%f901, %f770, %f773, %f757;
	fma.rn.f32 	%f902, %f770, %f774, %f758;
	fma.rn.f32 	%f903, %f770, %f775, %f759;
	fma.rn.f32 	%f904, %f770, %f776, %f760;
	fma.rn.f32 	%f905, %f770, %f777, %f761;
	fma.rn.f32 	%f906, %f770, %f778, %f762;
	add.s32 	%r66, %r66, 8;
	shl.b32 	%r47, %r60, 3;
	add.s32 	%r65, %r65, %r47;
	add.s32 	%r64, %r64, 8;
	setp.lt.s32 	%p2, %r66, %r63;
	@%p2 bra 	$L__BB6_2;
$L__BB6_3:
	ld.param.u32 	%r61, [_Z7gemm_v6ILi128ELi8ELi128ELi8ELi8EEvPfS0_S0_iii_param_4];
	ld.param.u64 	%rd29, [_Z7gemm_v6ILi128ELi8ELi128ELi8ELi8EEvPfS0_S0_iii_param_2];
	mov.u32 	%r48, %ctaid.x;
	shl.b32 	%r49, %r48, 7;
	cvta.to.global.u64 	%rd16, %rd29;
	mov.u32 	%r50, %tid.y;
	shl.b32 	%r51, %r50, 3;
	mov.u32 	%r52, %ctaid.y;
	shl.b32 	%r53, %r52, 7;
	add.s32 	%r54, %r53, %r51;
	mov.u32 	%r55, %tid.x;
	shl.b32 	%r56, %r55, 3;
	add.s32 	%r57, %r49, %r56;
	mad.lo.s32 	%r58, %r54, %r61, %r57;
	mul.wide.s32 	%rd17, %r58, 4;
	add.s64 	%rd18, %rd16, %rd17;
	st.global.v4.f32 	[%rd18], {%f890, %f889, %f888, %f887};
	st.global.v4.f32 	[%rd18+16], {%f886, %f885, %f884, %f883};
	mul.wide.s32 	%rd19, %r61, 4;
	add.s64 	%rd20, %rd18, %rd19;
	st.global.v4.f32 	[%rd20], {%f882, %f881, %f880, %f879};
	st.global.v4.f32 	[%rd20+16], {%f878, %f877, %f876, %f875};
	add.s64 	%rd21, %rd20, %rd19;
	st.global.v4.f32 	[%rd21], {%f874, %f873, %f872, %f871};
	st.global.v4.f32 	[%rd21+16], {%f870, %f869, %f868, %f867};
	add.s64 	%rd22, %rd21, %rd19;
	st.global.v4.f32 	[%rd22], {%f866, %f865, %f864, %f863};
	st.global.v4.f32 	[%rd22+16], {%f862, %f861, %f860, %f859};
	add.s64 	%rd23, %rd22, %rd19;
	st.global.v4.f32 	[%rd23], {%f858, %f857, %f856, %f855};
	st.global.v4.f32 	[%rd23+16], {%f854, %f853, %f852, %f851};
	add.s64 	%rd24, %rd23, %rd19;
	st.global.v4.f32 	[%rd24], {%f850, %f849, %f848, %f847};
	st.global.v4.f32 	[%rd24+16], {%f846, %f845, %f844, %f843};
	add.s64 	%rd25, %rd24, %rd19;
	st.global.v4.f32 	[%rd25], {%f891, %f892, %f893, %f894};
	st.global.v4.f32 	[%rd25+16], {%f895, %f896, %f897, %f898};
	add.s64 	%rd26, %rd25, %rd19;
	st.global.v4.f32 	[%rd26], {%f899, %f900, %f901, %f902};
	st.global.v4.f32 	[%rd26+16], {%f903, %f904, %f905, %f906};
	ret;

}
	// .globl	_Z7gemm_v7ILi128ELi8ELi128ELi8ELi8EEvPfS0_S0_iii
.visible .entry _Z7gemm_v7ILi128ELi8ELi128ELi8ELi8EEvPfS0_S0_iii(
	.param .u64 .ptr .align 1 _Z7gemm_v7ILi128ELi8ELi128ELi8ELi8EEvPfS0_S0_iii_param_0,
	.param .u64 .ptr .align 1 _Z7gemm_v7ILi128ELi8ELi128ELi8ELi8EEvPfS0_S0_iii_param_1,
	.param .u64 .ptr .align 1 _Z7gemm_v7ILi128ELi8ELi128ELi8ELi8EEvPfS0_S0_iii_param_2,
	.param .u32 _Z7gemm_v7ILi128ELi8ELi128ELi8ELi8EEvPfS0_S0_iii_param_3,
	.param .u32 _Z7gemm_v7ILi128ELi8ELi128ELi8ELi8EEvPfS0_S0_iii_param_4,
	.param .u32 _Z7gemm_v7ILi128ELi8ELi128ELi8ELi8EEvPfS0_S0_iii_param_5
)
{
	.reg .pred 	%p<4>;
	.reg .b16 	%rs<5>;
	.reg .b32 	%r<110>;
	.reg .b32 	%f<867>;
	.reg .b64 	%rd<37>;
	// demoted variable
	.shared .align 4 .b8 _ZZ7gemm_v7ILi128ELi8ELi128ELi8ELi8EEvPfS0_S0_iiiE2As[8192];
	// demoted variable
	.shared .align 4 .b8 _ZZ7gemm_v7ILi128ELi8ELi128ELi8ELi8EEvPfS0_S0_iiiE2Bs[8192];
	ld.param.u64 	%rd6, [_Z7gemm_v7ILi128ELi8ELi128ELi8ELi8EEvPfS0_S0_iii_param_0];
	ld.param.u64 	%rd4, [_Z7gemm_v7ILi128ELi8ELi128ELi8ELi8EEvPfS0_S0_iii_param_1];
	ld.param.u32 	%r11, [_Z7gemm_v7ILi128ELi8ELi128ELi8ELi8EEvPfS0_S0_iii_param_4];
	ld.param.u32 	%r12, [_Z7gemm_v7ILi128ELi8ELi128ELi8ELi8EEvPfS0_S0_iii_param_5];
	cvta.to.global.u64 	%rd7, %rd6;
	cvta.to.global.u64 	%rd8, %rd4;
	mov.u32 	%r15, %ctaid.x;
	mov.u32 	%r16, %ctaid.y;
	mov.u32 	%r17, %tid.x;
	mov.u32 	%r18, %tid.y;
	shl.b32 	%r19, %r18, 4;
	add.s32 	%r20, %r19, %r17;
	cvt.u16.u32 	%rs1, %r17;
	cvt.u16.u32 	%rs2, %r19;
	add.s16 	%rs3, %rs2, %rs1;
	shr.u16 	%rs4, %rs3, 1;
	cvt.u32.u16 	%r21, %rs4;
	shr.u32 	%r22, %r20, 5;
	shl.b32 	%r23, %r17, 2;
	and.b32  	%r24, %r23, 4;
	shl.b32 	%r25, %r20, 2;
	and.b32  	%r26, %r25, 124;
	mul.lo.s32 	%r27, %r16, %r12;
	shl.b32 	%r28, %r27, 7;
	cvt.s64.s32 	%rd9, %r28;
	shl.b32 	%r29, %r15, 7;
	mul.wide.u32 	%rd10, %r29, 4;
	add.s64 	%rd11, %rd8, %rd10;
	mad.lo.s32 	%r30, %r12, %r21, %r24;
	cvt.s64.s32 	%rd12, %r30;
	add.s64 	%rd13, %rd9, %rd12;
	shl.b64 	%rd14, %rd13, 2;
	add.s64 	%rd15, %rd14, %rd7;
	ld.global.nc.v4.f32 	{%f283, %f284, %f285, %f286}, [%rd15];
	mul.wide.u16 	%r31, %rs4, 32;
	mov.u32 	%r32, _ZZ7gemm_v7ILi128ELi8ELi128ELi8ELi8EEvPfS0_S0_iiiE2As;
	add.s32 	%r33, %r32, %r31;
	shl.b32 	%r34, %r17, 4;
	and.b32  	%r35, %r34, 16;
	add.s32 	%r36, %r33, %r35;
	st.shared.v4.f32 	[%r36], {%f283, %f284, %f285, %f286};
	mad.lo.s32 	%r37, %r11, %r22, %r26;
	mul.wide.s32 	%rd16, %r37, 4;
	add.s64 	%rd17, %rd11, %rd16;
	ld.global.nc.v4.f32 	{%f287, %f288, %f289, %f290}, [%rd17];
	shl.b32 	%r38, %r22, 9;
	mov.u32 	%r39, _ZZ7gemm_v7ILi128ELi8ELi128ELi8ELi8EEvPfS0_S0_iiiE2Bs;
	add.s32 	%r40, %r39, %r38;
	shl.b32 	%r41, %r20, 4;
	and.b32  	%r42, %r41, 496;
	add.s32 	%r43, %r40, %r42;
	st.shared.v4.f32 	[%r43], {%f287, %f288, %f289, %f290};
	bar.sync 	0;
	shl.b32 	%r44, %r18, 8;
	add.s32 	%r45, %r32, %r44;
	ld.shared.f32 	%f842, [%r45];
	ld.shared.f32 	%f841, [%r45+32];
	ld.shared.f32 	%f840, [%r45+64];
	ld.shared.f32 	%f839, [%r45+96];
	ld.shared.f32 	%f838, [%r45+128];
	ld.shared.f32 	%f837, [%r45+160];
	ld.shared.f32 	%f836, [%r45+192];
	ld.shared.f32 	%f835, [%r45+224];
	shl.b32 	%r46, %r17, 5;
	add.s32 	%r47, %r39, %r46;
	ld.shared.v4.f32 	{%f850, %f849, %f848, %f847}, [%r47];
	ld.shared.v4.f32 	{%f846, %f845, %f844, %f843}, [%r47+16];
	add.s64 	%rd36, %rd15, 32;
	add.s32 	%r48, %r22, 8;
	mad.lo.s32 	%r106, %r11, %r48, %r26;
	mov.b32 	%r108, 0;
	mov.b32 	%r107, 1;
	mov.f32 	%f771, 0f00000000;
	mov.f32 	%f772, %f771;
	mov.f32 	%f773, %f771;
	mov.f32 	%f774, %f771;
	mov.f32 	%f775, %f771;
	mov.f32 	%f776, %f771;
	mov.f32 	%f777, %f771;
	mov.f32 	%f778, %f771;
	mov.f32 	%f779, %f771;
	mov.f32 	%f780, %f771;
	mov.f32 	%f781, %f771;
	mov.f32 	%f782, %f771;
	mov.f32 	%f783, %f771;
	mov.f32 	%f784, %f771;
	mov.f32 	%f785, %f771;
	mov.f32 	%f786, %f771;
	mov.f32 	%f787, %f771;
	mov.f32 	%f788, %f771;
	mov.f32 	%f789, %f771;
	mov.f32 	%f790, %f771;
	mov.f32 	%f791, %f771;
	mov.f32 	%f792, %f771;
	mov.f32 	%f793, %f771;
	mov.f32 	%f794, %f771;
	mov.f32 	%f795, %f771;
	mov.f32 	%f796, %f771;
	mov.f32 	%f797, %f771;
	mov.f32 	%f798, %f771;
	mov.f32 	%f799, %f771;
	mov.f32 	%f800, %f771;
	mov.f32 	%f801, %f771;
	mov.f32 	%f802, %f771;
	mov.f32 	%f803, %f771;
	mov.f32 	%f804, %f771;
	mov.f32 	%f805, %f771;
	mov.f32 	%f806, %f771;
	mov.f32 	%f807, %f771;
	mov.f32 	%f808, %f771;
	mov.f32 	%f809, %f771;
	mov.f32 	%f810, %f771;
	mov.f32 	%f811, %f771;
	mov.f32 	%f812, %f771;
	mov.f32 	%f813, %f771;
	mov.f32 	%f814, %f771;
	mov.f32 	%f815, %f771;
	mov.f32 	%f816, %f771;
	mov.f32 	%f817, %f771;
	mov.f32 	%f818, %f771;
	mov.f32 	%f819, %f771;
	mov.f32 	%f820, %f771;
	mov.f32 	%f821, %f771;
	mov.f32 	%f822, %f771;
	mov.f32 	%f823, %f771;
	mov.f32 	%f824, %f771;
	mov.f32 	%f825, %f771;
	mov.f32 	%f826, %f771;
	mov.f32 	%f827, %f771;
	mov.f32 	%f828, %f771;
	mov.f32 	%f829, %f771;
	mov.f32 	%f830, %f771;
	mov.f32 	%f831, %f771;
	mov.f32 	%f832, %f771;
	mov.f32 	%f833, %f771;
	mov.f32 	%f834, %f771;
$L__BB7_1:
	ld.param.u32 	%r103, [_Z7gemm_v7ILi128ELi8ELi128ELi8ELi8EEvPfS0_S0_iii_param_5];
	add.s32 	%r108, %r108, 8;
	setp.ge.s32 	%p1, %r108, %r103;
	@%p1 bra 	$L__BB7_3;
	ld.param.u64 	%rd34, [_Z7gemm_v7ILi128ELi8ELi128ELi8ELi8EEvPfS0_S0_iii_param_1];
	ld.global.nc.v4.f32 	{%f862, %f861, %f860, %f859}, [%rd36];
	cvta.to.global.u64 	%rd18, %rd34;
	mov.u32 	%r49, %ctaid.x;
	shl.b32 	%r50, %r49, 7;
	mul.wide.u32 	%rd19, %r50, 4;
	add.s64 	%rd20, %rd18, %rd19;
	mul.wide.s32 	%rd21, %r106, 4;
	add.s64 	%rd22, %rd20, %rd21;
	ld.global.nc.v4.f32 	{%f866, %f865, %f864, %f863}, [%rd22];
$L__BB7_3:
	ld.param.u32 	%r104, [_Z7gemm_v7ILi128ELi8ELi128ELi8ELi8EEvPfS0_S0_iii_param_5];
	setp.ge.s32 	%p2, %r108, %r104;
	shl.b32 	%r51, %r107, 12;
	xor.b32  	%r52, %r51, 4096;
	mov.u32 	%r53, _ZZ7gemm_v7ILi128ELi8ELi128ELi8ELi8EEvPfS0_S0_iiiE2As;
	add.s32 	%r54, %r53, %r52;
	mov.u32 	%r55, _ZZ7gemm_v7ILi128ELi8ELi128ELi8ELi8EEvPfS0_S0_iiiE2Bs;
	add.s32 	%r56, %r55, %r52;
	mov.u32 	%r57, %tid.y;
	shl.b32 	%r58, %r57, 8;
	add.s32 	%r59, %r54, %r58;
	ld.shared.f32 	%f291, [%r59+4];
	ld.shared.f32 	%f292, [%r59+36];
	ld.shared.f32 	%f293, [%r59+68];
	ld.shared.f32 	%f294, [%r59+100];
	ld.shared.f32 	%f295, [%r59+132];
	ld.shared.f32 	%f296, [%r59+164];
	ld.shared.f32 	%f297, [%r59+196];
	ld.shared.f32 	%f298, [%r59+228];
	mov.u32 	%r60, %tid.x;
	shl.b32 	%r61, %r60, 5;
	add.s32 	%r62, %r56, %r61;
	ld.shared.v4.f32 	{%f299, %f300, %f301, %f302}, [%r62+512];
	ld.shared.v4.f32 	{%f303, %f304, %f305, %f306}, [%r62+528];
	fma.rn.f32 	%f307, %f842, %f850, %f834;
	fma.rn.f32 	%f308, %f842, %f849, %f833;
	fma.rn.f32 	%f309, %f842, %f848, %f832;
	fma.rn.f32 	%f310, %f842, %f847, %f831;
	fma.rn.f32 	%f311, %f842, %f846, %f830;
	fma.rn.f32 	%f312, %f842, %f845, %f829;
	fma.rn.f32 	%f313, %f842, %f844, %f828;
	fma.rn.f32 	%f314, %f842, %f843, %f827;
	fma.rn.f32 	%f315, %f841, %f850, %f826;
	fma.rn.f32 	%f316, %f841, %f849, %f825;
	fma.rn.f32 	%f317, %f841, %f848, %f824;
	fma.rn.f32 	%f318, %f841, %f847, %f823;
	fma.rn.f32 	%f319, %f841, %f846, %f822;
	fma.rn.f32 	%f320, %f841, %f845, %f821;
	fma.rn.f32 	%f321, %f841, %f844, %f820;
	fma.rn.f32 	%f322, %f841, %f843, %f819;
	fma.rn.f32 	%f323, %f840, %f850, %f818;
	fma.rn.f32 	%f324, %f840, %f849, %f817;
	fma.rn.f32 	%f325, %f840, %f848, %f816;
	fma.rn.f32 	%f326, %f840, %f847, %f815;
	fma.rn.f32 	%f327, %f840, %f846, %f814;
	fma.rn.f32 	%f328, %f840, %f845, %f813;
	fma.rn.f32 	%f329, %f840, %f844, %f812;
	fma.rn.f32 	%f330, %f840, %f843, %f811;
	fma.rn.f32 	%f331, %f839, %f850, %f810;
	fma.rn.f32 	%f332, %f839, %f849, %f809;
	fma.rn.f32 	%f333, %f839, %f848, %f808;
	fma.rn.f32 	%f334, %f839, %f847, %f807;
	fma.rn.f32 	%f335, %f839, %f846, %f806;
	fma.rn.f32 	%f336, %f839, %f845, %f805;
	fma.rn.f32 	%f337, %f839, %f844, %f804;
	fma.rn.f32 	%f338, %f839, %f843, %f803;
	fma.rn.f32 	%f339, %f838, %f850, %f802;
	fma.rn.f32 	%f340, %f838, %f849, %f801;
	fma.rn.f32 	%f341, %f838, %f848, %f800;
	fma.rn.f32 	%f342, %f838, %f847, %f799;
	fma.rn.f32 	%f343, %f838, %f846, %f798;
	fma.rn.f32 	%f344, %f838, %f845, %f797;
	fma.rn.f32 	%f345, %f838, %f844, %f796;
	fma.rn.f32 	%f346, %f838, %f843, %f795;
	fma.rn.f32 	%f347, %f837, %f850, %f794;
	fma.rn.f32 	%f348, %f837, %f849, %f793;
	fma.rn.f32 	%f349, %f837, %f848, %f792;
	fma.rn.f32 	%f350, %f837, %f847, %f791;
	fma.rn.f32 	%f351, %f837, %f846, %f790;
	fma.rn.f32 	%f352, %f837, %f845, %f789;
	fma.rn.f32 	%f353, %f837, %f844, %f788;
	fma.rn.f32 	%f354, %f837, %f843, %f787;
	fma.rn.f32 	%f355, %f836, %f850, %f786;
	fma.rn.f32 	%f356, %f836, %f849, %f785;
	fma.rn.f32 	%f357, %f836, %f848, %f784;
	fma.rn.f32 	%f358, %f836, %f847, %f783;
	fma.rn.f32 	%f359, %f836, %f846, %f782;
	fma.rn.f32 	%f360, %f836, %f845, %f781;
	fma.rn.f32 	%f361, %f836, %f844, %f780;
	fma.rn.f32 	%f362, %f836, %f843, %f779;
	fma.rn.f32 	%f363, %f835, %f850, %f778;
	fma.rn.f32 	%f364, %f835, %f849, %f777;
	fma.rn.f32 	%f365, %f835, %f848, %f776;
	fma.rn.f32 	%f366, %f835, %f847, %f775;
	fma.rn.f32 	%f367, %f835, %f846, %f774;
	fma.rn.f32 	%f368, %f835, %f845, %f773;
	fma.rn.f32 	%f369, %f835, %f844, %f772;
	fma.rn.f32 	%f370, %f835, %f843, %f771;
	ld.shared.f32 	%f371, [%r59+8];
	ld.shared.f32 	%f372, [%r59+40];
	ld.shared.f32 	%f373, [%r59+72];
	ld.shared.f32 	%f374, [%r59+104];
	ld.shared.f32 	%f375, [%r59+136];
	ld.shared.f32 	%f376, [%r59+168];
	ld.shared.f32 	%f377, [%r59+200];
	ld.shared.f32 	%f378, [%r59+232];
	ld.shared.v4.f32 	{%f379, %f380, %f381, %f382}, [%r62+1024];
	ld.shared.v4.f32 	{%f383, %f384, %f385, %f386}, [%r62+1040];
	fma.rn.f32 	%f387, %f291, %f299, %f307;
	fma.rn.f32 	%f388, %f291, %f300, %f308;
	fma.rn.f32 	%f389, %f291, %f301, %f309;
	fma.rn.f32 	%f390, %f291, %f302, %f310;
	fma.rn.f32 	%f391, %f291, %f303, %f311;
	fma.rn.f32 	%f392, %f291, %f304, %f312;
	fma.rn.f32 	%f393, %f291, %f305, %f313;
	fma.rn.f32 	%f394, %f291, %f306, %f314;
	fma.rn.f32 	%f395, %f292, %f299, %f315;
	fma.rn.f32 	%f396, %f292, %f300, %f316;
	fma.rn.f32 	%f397, %f292, %f301, %f317;
	fma.rn.f32 	%f398, %f292, %f302, %f318;
	fma.rn.f32 	%f399, %f292, %f303, %f319;
	fma.rn.f32 	%f400, %f292, %f304, %f320;
	fma.rn.f32 	%f401, %f292, %f305, %f321;
	fma.rn.f32 	%f402, %f292, %f306, %f322;
	fma.rn.f32 	%f403, %f293, %f299, %f323;
	fma.rn.f32 	%f404, %f293, %f300, %f324;
	fma.rn.f32 	%f405, %f293, %f301, %f325;
	fma.rn.f32 	%f406, %f293, %f302, %f326;
	fma.rn.f32 	%f407, %f293, %f303, %f327;
	fma.rn.f32 	%f408, %f293, %f304, %f328;
	fma.rn.f32 	%f409, %f293, %f305, %f329;
	fma.rn.f32 	%f410, %f293, %f306, %f330;
	fma.rn.f32 	%f411, %f294, %f299, %f331;
	fma.rn.f32 	%f412, %f294, %f300, %f332;
	fma.rn.f32 	%f413, %f294, %f301, %f333;
	fma.rn.f32 	%f414, %f294, %f302, %f334;
	fma.rn.f32 	%f415, %f294, %f303, %f335;
	fma.rn.f32 	%f416, %f294, %f304, %f336;
	fma.rn.f32 	%f417, %f294, %f305, %f337;
	fma.rn.f32 	%f418, %f294, %f306, %f338;
	fma.rn.f32 	%f419, %f295, %f299, %f339;
	fma.rn.f32 	%f420, %f295, %f300, %f340;
	fma.rn.f32 	%f421, %f295, %f301, %f341;
	fma.rn.f32 	%f422, %f295, %f302, %f342;
	fma.rn.f32 	%f423, %f295, %f303, %f343;
	fma.rn.f32 	%f424, %f295, %f304, %f344;
	fma.rn.f32 	%f425, %f295, %f305, %f345;
	fma.rn.f32 	%f426, %f295, %f306, %f346;
	fma.rn.f32 	%f427, %f296, %f299, %f347;
	fma.rn.f32 	%f428, %f296, %f300, %f348;
	fma.rn.f32 	%f429, %f296, %f301, %f349;
	fma.rn.f32 	%f430, %f296, %f302, %f350;
	fma.rn.f32 	%f431, %f296, %f303, %f351;
	fma.rn.f32 	%f432, %f296, %f304, %f352;
	fma.rn.f32 	%f433, %f296, %f305, %f353;
	fma.rn.f32 	%f434, %f296, %f306, %f354;
	fma.rn.f32 	%f435, %f297, %f299, %f355;
	fma.rn.f32 	%f436, %f297, %f300, %f356;
	fma.rn.f32 	%f437, %f297, %f301, %f357;
	fma.rn.f32 	%f438, %f297, %f302, %f358;
	fma.rn.f32 	%f439, %f297, %f303, %f359;
	fma.rn.f32 	%f440, %f297, %f304, %f360;
	fma.rn.f32 	%f441, %f297, %f305, %f361;
	fma.rn.f32 	%f442, %f297, %f306, %f362;
	fma.rn.f32 	%f443, %f298, %f299, %f363;
	fma.rn.f32 	%f444, %f298, %f300, %f364;
	fma.rn.f32 	%f445, %f298, %f301, %f365;
	fma.rn.f32 	%f446, %f298, %f302, %f366;
	fma.rn.f32 	%f447, %f298, %f303, %f367;
	fma.rn.f32 	%f448, %f298, %f304, %f368;
	fma.rn.f32 	%f449, %f298, %f305, %f369;
	fma.rn.f32 	%f450, %f298, %f306, %f370;
	ld.shared.f32 	%f451, [%r59+12];
	ld.shared.f32 	%f452, [%r59+44];
	ld.shared.f32 	%f453, [%r59+76];
	ld.shared.f32 	%f454, [%r59+108];
	ld.shared.f32 	%f455, [%r59+140];
	ld.shared.f32 	%f456, [%r59+172];
	ld.shared.f32 	%f457, [%r59+204];
	ld.shared.f32 	%f458, [%r59+236];
	ld.shared.v4.f32 	{%f459, %f460, %f461, %f462}, [%r62+1536];
	ld.shared.v4.f32 	{%f463, %f464, %f465, %f466}, [%r62+1552];
	fma.rn.f32 	%f467, %f371, %f379, %f387;
	fma.rn.f32 	%f468, %f371, %f380, %f388;
	fma.rn.f32 	%f469, %f371, %f381, %f389;
	fma.rn.f32 	%f470, %f371, %f382, %f390;
	fma.rn.f32 	%f471, %f371, %f383, %f391;
	fma.rn.f32 	%f472, %f371, %f384, %f392;
	fma.rn.f32 	%f473, %f371, %f385, %f393;
	fma.rn.f32 	%f474, %f371, %f386, %f394;
	fma.rn.f32 	%f475, %f372, %f379, %f395;
	fma.rn.f32 	%f476, %f372, %f380, %f396;
	fma.rn.f32 	%f477, %f372, %f381, %f397;
	fma.rn.f32 	%f478, %f372, %f382, %f398;
	fma.rn.f32 	%f479, %f372, %f383, %f399;
	fma.rn.f32 	%f480, %f372, %f384, %f400;
	fma.rn.f32 	%f481, %f372, %f385, %f401;
	fma.rn.f32 	%f482, %f372, %f386, %f402;
	fma.rn.f32 	%f483, %f373, %f379, %f403;
	fma.rn.f32 	%f484, %f373, %f380, %f404;
	fma.rn.f32 	%f485, %f373, %f381, %f405;
	fma.rn.f32 	%f486, %f373, %f382, %f406;
	fma.rn.f32 	%f487, %f373, %f383, %f407;
	fma.rn.f32 	%f488, %f373, %f384, %f408;
	fma.rn.f32 	%f489, %f373, %f385, %f409;
	fma.rn.f32 	%f490, %f373, %f386, %f410;
	fma.rn.f32 	%f491, %f374, %f379, %f411;
	fma.rn.f32 	%f492, %f374, %f380, %f412;
	fma.rn.f32 	%f493, %f374, %f381, %f413;
	fma.rn.f32 	%f494, %f374, %f382, %f414;
	fma.rn.f32 	%f495, %f374, %f383, %f415;
	fma.rn.f32 	%f496, %f374, %f384, %f416;
	fma.rn.f32 	%f497, %f374, %f385, %f417;
	fma.rn.f32 	%f498, %f374, %f386, %f418;
	fma.rn.f32 	%f499, %f375, %f379, %f419;
	fma.rn.f32 	%f500, %f375, %f380, %f420;
	fma.rn.f32 	%f501, %f375, %f381, %f421;
	fma.rn.f32 	%f502, %f375, %f382, %f422;
	fma.rn.f32 	%f503, %f375, %f383, %f423;
	fma.rn.f32 	%f504, %f375, %f384, %f424;
	fma.rn.f32 	%f505, %f375, %f385, %f425;
	fma.rn.f32 	%f506, %f375, %f386, %f426;
	fma.rn.f32 	%f507, %f376, %f379, %f427;
	fma.rn.f32 	%f508, %f376, %f380, %f428;
	fma.rn.f32 	%f509, %f376, %f381, %f429;
	fma.rn.f32 	%f510, %f376, %f382, %f430;
	fma.rn.f32 	%f511, %f376, %f383, %f431;
	fma.rn.f32 	%f512, %f376, %f384, %f432;
	fma.rn.f32 	%f513, %f376, %f385, %f433;
	fma.rn.f32 	%f514, %f376, %f386, %f434;
	fma.rn.f32 	%f515, %f377, %f379, %f435;
	fma.rn.f32 	%f516, %f377, %f380, %f436;
	fma.rn.f32 	%f517, %f377, %f381, %f437;
	fma.rn.f32 	%f518, %f377, %f382, %f438;
	fma.rn.f32 	%f519, %f377, %f383, %f439;
	fma.rn.f32 	%f520, %f377, %f384, %f440;
	fma.rn.f32 	%f521, %f377, %f385, %f441;
	fma.rn.f32 	%f522, %f377, %f386, %f442;
	fma.rn.f32 	%f523, %f378, %f379, %f443;
	fma.rn.f32 	%f524, %f378, %f380, %f444;
	fma.rn.f32 	%f525, %f378, %f381, %f445;
	fma.rn.f32 	%f526, %f378, %f382, %f446;
	fma.rn.f32 	%f527, %f378, %f383, %f447;
	fma.rn.f32 	%f528, %f378, %f384, %f448;
	fma.rn.f32 	%f529, %f378, %f385, %f449;
	fma.rn.f32 	%f530, %f378, %f386, %f450;
	ld.shared.f32 	%f531, [%r59+16];
	ld.shared.f32 	%f532, [%r59+48];
	ld.shared.f32 	%f533, [%r59+80];
	ld.shared.f32 	%f534, [%r59+112];
	ld.shared.f32 	%f535, [%r59+144];
	ld.shared.f32 	%f536, [%r59+176];
	ld.shared.f32 	%f537, [%r59+208];
	ld.shared.f32 	%f538, [%r59+240];
	ld.shared.v4.f32 	{%f539, %f540, %f541, %f542}, [%r62+2048];
	ld.shared.v4.f32 	{%f543, %f544, %f545, %f546}, [%r62+2064];
	fma.rn.f32 	%f547, %f451, %f459, %f467;
	fma.rn.f32 	%f548, %f451, %f460, %f468;
	fma.rn.f32 	%f549, %f451, %f461, %f469;
	fma.rn.f32 	%f550, %f451, %f462, %f470;
	fma.rn.f32 	%f551, %f451, %f463, %f471;
	fma.rn.f32 	%f552, %f451, %f464, %f472;
	fma.rn.f32 	%f553, %f451, %f465, %f473;
	fma.rn.f32 	%f554, %f451, %f466, %f474;
	fma.rn.f32 	%f555, %f452, %f459, %f475;
	fma.rn.f32 	%f556, %f452, %f460, %f476;
	fma.rn.f32 	%f557, %f452, %f461, %f477;
	fma.rn.f32 	%f558, %f452, %f462, %f478;
	fma.rn.f32 	%f559, %f452, %f463, %f479;
	fma.rn.f32 	%f560, %f452, %f464, %f480;
	fma.rn.f32 	%f561, %f452, %f465, %f481;
	fma.rn.f32 	%f562, %f452, %f466, %f482;
	fma.rn.f32 	%f563, %f453, %f459, %f483;
	fma.rn.f32 	%f564, %f453, %f460, %f484;
	fma.rn.f32 	%f565, %f453, %f461, %f485;
	fma.rn.f32 	%f566, %f453, %f462, %f486;
	fma.rn.f32 	%f567, %f453, %f463, %f487;
	fma.rn.f32 	%f568, %f453, %f464, %f488;
	fma.rn.f32 	%f569, %f453, %f465, %f489;
	fma.rn.f32 	%f570, %f453, %f466, %f490;
	fma.rn.f32 	%f571, %f454, %f459, %f491;
	fma.rn.f32 	%f572, %f454, %f460, %f492;
	fma.rn.f32 	%f573, %f454, %f461, %f493;
	fma.rn.f32 	%f574, %f454, %f462, %f494;
	fma.rn.f32 	%f575, %f454, %f463, %f495;
	fma.rn.f32 	%f576, %f454, %f464, %f496;
	fma.rn.f32 	%f577, %f454, %f465, %f497;
	fma.rn.f32 	%f578, %f454, %f466, %f498;
	fma.rn.f32 	%f579, %f455, %f459, %f499;
	fma.rn.f32 	%f580, %f455, %f460, %f500;
	fma.rn.f32 	%f581, %f455, %f461, %f501;
	fma.rn.f32 	%f582, %f455, %f462, %f502;
	fma.rn.f32 	%f583, %f455, %f463, %f503;
	fma.rn.f32 	%f584, %f455, %f464, %f504;
	fma.rn.f32 	%f585, %f455, %f465, %f505;
	fma.rn.f32 	%f586, %f455, %f466, %f506;
	fma.rn.f32 	%f587, %f456, %f459, %f507;
	fma.rn.f32 	%f588, %f456, %f460, %f508;
	fma.rn.f32 	%f589, %f456, %f461, %f509;
	fma.rn.f32 	%f590, %f456, %f462, %f510;
	fma.rn.f32 	%f591, %f456, %f463, %f511;
	fma.rn.f32 	%f592, %f456, %f464, %f512;
	fma.rn.f32 	%f593, %f456, %f465, %f513;
	fma.rn.f32 	%f594, %f456, %f466, %f514;
	fma.rn.f32 	%f595, %f457, %f459, %f515;
	fma.rn.f32 	%f596, %f457, %f460, %f516;
	fma.rn.f32 	%f597, %f457, %f461, %f517;
	fma.rn.f32 	%f598, %f457, %f462, %f518;
	fma.rn.f32 	%f599, %f457, %f463, %f519;
	fma.rn.f32 	%f600, %f457, %f464, %f520;
	fma.rn.f32 	%f601, %f457, %f465, %f521;
	fma.rn.f32 	%f602, %f457, %f466, %f522;
	fma.rn.f32 	%f603, %f458, %f459, %f523;
	fma.rn.f32 	%f604, %f458, %f460, %f524;
	fma.rn.f32 	%f605, %f458, %f461, %f525;
	fma.rn.f32 	%f606, %f458, %f462, %f526;
	fma.rn.f32 	%f607, %f458, %f463, %f527;
	fma.rn.f32 	%f608, %f458, %f464, %f528;
	fma.rn.f32 	%f609, %f458, %f465, %f529;
	fma.rn.f32 	%f610, %f458, %f466, %f530;
	ld.shared.f32 	%f611, [%r59+20];
	ld.shared.f32 	%f612, [%r59+52];
	ld.shared.f32 	%f613, [%r59+84];
	ld.shared.f32 	%f614, [%r59+116];
	ld.shared.f32 	%f615, [%r59+148];
	ld.shared.f32 	%f616, [%r59+180];
	ld.shared.f32 	%f617, [%r59+212];
	ld.shared.f32 	%f618, [%r59+244];
	ld.shared.v4.f32 	{%f619, %f620, %f621, %f622}, [%r62+2560];
	ld.shared.v4.f32 	{%f623, %f624, %f625, %f626}, [%r62+2576];
	fma.rn.f32 	%f627, %f531, %f539, %f547;
	fma.rn.f32 	%f628, %f531, %f540, %f548;
	fma.rn.f32 	%f629, %f531, %f541, %f549;
	fma.rn.f32 	%f630, %f531, %f542, %f550;
	fma.rn.f32 	%f631, %f531, %f543, %f551;
	fma.rn.f32 	%f632, %f531, %f544, %f552;
	fma.rn.f32 	%f633, %f531, %f545, %f553;
	fma.rn.f32 	%f634, %f531, %f546, %f554;
	fma.rn.f32 	%f635, %f532, %f539, %f555;
	fma.rn.f32 	%f636, %f532, %f540, %f556;
	fma.rn.f32 	%f637, %f532, %f541, %f557;
	fma.rn.f32 	%f638, %f532, %f542, %f558;
	fma.rn.f32 	%f639, %f532, %f543, %f559;
	fma.rn.f32 	%f640, %f532, %f544, %f560;
	fma.rn.f32 	%f641, %f532, %f545, %f561;
	fma.rn.f32 	%f642, %f532, %f546, %f562;
	fma.rn.f32 	%f643, %f533, %f539, %f563;
	fma.rn.f32 	%f644, %f533, %f540, %f564;
	fma.rn.f32 	%f645, %f533, %f541, %f565;
	fma.rn.f32 	%f646, %f533, %f542, %f566;
	fma.rn.f32 	%f647, %f533, %f543, %f567;
	fma.rn.f32 	%f648, %f533, %f544, %f568;
	fma.rn.f32 	%f649, %f533, %f545, %f569;
	fma.rn.f32 	%f650, %f533, %f546, %f570;
	fma.rn.f32 	%f651, %f534, %f539, %f571;
	fma.rn.f32 	%f652, %f534, %f540, %f572;
	fma.rn.f32 	%f653, %f534, %f541, %f573;
	fma.rn.f32 	%f654, %f534, %f542, %f574;
	fma.rn.f32 	%f655, %f534, %f543, %f575;
	fma.rn.f32 	%f656, %f534, %f544, %f576;
	fma.rn.f32 	%f657, %f534, %f545, %f577;
	fma.rn.f32 	%f658, %f534, %f546, %f578;
	fma.rn.f32 	%f659, %f535, %f539, %f579;
	fma.rn.f32 	%f660, %f535, %f540, %f580;
	fma.rn.f32 	%f661, %f535, %f541, %f581;
	fma.rn.f32 	%f662, %f535, %f542, %f582;
	fma.rn.f32 	%f663, %f535, %f543, %f583;
	fma.rn.f32 	%f664, %f535, %f544, %f584;
	fma.rn.f32 	%f665, %f535, %f545, %f585;
	fma.rn.f32 	%f666, %f535, %f546, %f586;
	fma.rn.f32 	%f667, %f536, %f539, %f587;
	fma.rn.f32 	%f668, %f536, %f540, %f588;
	fma.rn.f32 	%f669, %f536, %f541, %f589;
	fma.rn.f32 	%f670, %f536, %f542, %f590;
	fma.rn.f32 	%f671, %f536, %f543, %f591;
	fma.rn.f32 	%f672, %f536, %f544, %f592;
	fma.rn.f32 	%f673, %f536, %f545, %f593;
	fma.rn.f32 	%f674, %f536, %f546, %f594;
	fma.rn.f32 	%f675, %f537, %f539, %f595;
	fma.rn.f32 	%f676, %f537, %f540, %f596;
	fma.rn.f32 	%f677, %f537, %f541, %f597;
	fma.rn.f32 	%f678, %f537, %f542, %f598;
	fma.rn.f32 	%f679, %f537, %f543, %f599;
	fma.rn.f32 	%f680, %f537, %f544, %f600;
	fma.rn.f32 	%f681, %f537, %f545, %f601;
	fma.rn.f32 	%f682, %f537, %f546, %f602;
	fma.rn.f32 	%f683, %f538, %f539, %f603;
	fma.rn.f32 	%f684, %f538, %f540, %f604;
	fma.rn.f32 	%f685, %f538, %f541, %f605;
	fma.rn.f32 	%f686, %f538, %f542, %f606;
	fma.rn.f32 	%f687, %f538, %f543, %f607;
	fma.rn.f32 	%f688, %f538, %f544, %f608;
	fma.rn.f32 	%f689, %f538, %f545, %f609;
	fma.rn.f32 	%f690, %f538, %f546, %f610;
	ld.shared.f32 	%f691, [%r59+24];
	ld.shared.f32 	%f692, [%r59+56];
	ld.shared.f32 	%f693, [%r59+88];
	ld.shared.f32 	%f694, [%r59+120];
	ld.shared.f32 	%f695, [%r59+152];
	ld.shared.f32 	%f696, [%r59+184];
	ld.shared.f32 	%f697, [%r59+216];
	ld.shared.f32 	%f698, [%r59+248];
	ld.shared.v4.f32 	{%f699, %f700, %f701, %f702}, [%r62+3072];
	ld.shared.v4.f32 	{%f703, %f704, %f705, %f706}, [%r62+3088];
	fma.rn.f32 	%f707, %f611, %f619, %f627;
	fma.rn.f32 	%f708, %f611, %f620, %f628;
	fma.rn.f32 	%f709, %f611, %f621, %f629;
	fma.rn.f32 	%f710, %f611, %f622, %f630;
	fma.rn.f32 	%f711, %f611, %f623, %f631;
	fma.rn.f32 	%f712, %f611, %f624, %f632;
	fma.rn.f32 	%f713, %f611, %f625, %f633;
	fma.rn.f32 	%f714, %f611, %f626, %f634;
	fma.rn.f32 	%f715, %f612, %f619, %f635;
	fma.rn.f32 	%f716, %f612, %f620, %f636;
	fma.rn.f32 	%f717, %f612, %f621, %f637;
	fma.rn.f32 	%f718, %f612, %f622, %f638;
	fma.rn.f32 	%f719, %f612, %f623, %f639;
	fma.rn.f32 	%f720, %f612, %f624, %f640;
	fma.rn.f32 	%f721, %f612, %f625, %f641;
	fma.rn.f32 	%f722, %f612, %f626, %f642;
	fma.rn.f32 	%f723, %f613, %f619, %f643;
	fma.rn.f32 	%f724, %f613, %f620, %f644;
	fma.rn.f32 	%f725, %f613, %f621, %f645;
	fma.rn.f32 	%f726, %f613, %f622, %f646;
	fma.rn.f32 	%f727, %f613, %f623, %f647;
	fma.rn.f32 	%f728, %f613, %f624, %f648;
	fma.rn.f32 	%f729, %f613, %f625, %f649;
	fma.rn.f32 	%f730, %f613, %f626, %f650;
	fma.rn.f32 	%f731, %f614, %f619, %f651;
	fma.rn.f32 	%f732, %f614, %f620, %f652;
	fma.rn.f32 	%f733, %f614, %f621, %f653;
	fma.rn.f32 	%f734, %f614, %f622, %f654;
	fma.rn.f32 	%f735, %f614, %f623, %f655;
	fma.rn.f32 	%f736, %f614, %f624, %f656;
	fma.rn.f32 	%f737, %f614, %f625, %f657;
	fma.rn.f32 	%f738, %f614, %f626, %f658;
	fma.rn.f32 	%f739, %f615, %f619, %f659;
	fma.rn.f32 	%f740, %f615, %f620, %f660;
	fma.rn.f32 	%f741, %f615, %f621, %f661;
	fma.rn.f32 	%f742, %f615, %f622, %f662;
	fma.rn.f32 	%f743, %f615, %f623, %f663;
	fma.rn.f32 	%f744, %f615, %f624, %f664;
	fma.rn.f32 	%f745, %f615, %f625, %f665;
	fma.rn.f32 	%f746, %f615, %f626, %f666;
	fma.rn.f32 	%f747, %f616, %f619, %f667;
	fma.rn.f32 	%f748, %f616, %f620, %f668;
	fma.rn.f32 	%f749, %f616, %f621, %f669;
	fma.rn.f32 	%f750, %f616, %f622, %f670;
	fma.rn.f32 	%f751, %f616, %f623, %f671;
	fma.rn.f32 	%f752, %f616, %f624, %f672;
	fma.rn.f32 	%f753, %f616, %f625, %f673;
	fma.rn.f32 	%f754, %f616, %f626, %f674;
	fma.rn.f32 	%f755, %f617, %f619, %f675;
	fma.rn.f32 	%f756, %f617, %f620, %f676;
	fma.rn.f32 	%f757, %f617, %f621, %f677;
	fma.rn.f32 	%f758, %f617, %f622, %f678;
	fma.rn.f32 	%f759, %f617, %f623, %f679;
	fma.rn.f32 	%f760, %f617, %f624, %f680;
	fma.rn.f32 	%f761, %f617, %f625, %f681;
	fma.rn.f32 	%f762, %f617, %f626, %f682;
	fma.rn.f32 	%f763, %f618, %f619, %f683;
	fma.rn.f32 	%f764, %f618, %f620, %f684;
	fma.rn.f32 	%f765, %f618, %f621, %f685;
	fma.rn.f32 	%f766, %f618, %f622, %f686;
	fma.rn.f32 	%f767, %f618, %f623, %f687;
	fma.rn.f32 	%f768, %f618, %f624, %f688;
	fma.rn.f32 	%f769, %f618, %f625, %f689;
	fma.rn.f32 	%f770, %f618, %f626, %f690;
	ld.shared.f32 	%f121, [%r59+28];
	ld.shared.f32 	%f122, [%r59+60];
	ld.shared.f32 	%f123, [%r59+92];
	ld.shared.f32 	%f124, [%r59+124];
	ld.shared.f32 	%f125, [%r59+156];
	ld.shared.f32 	%f126, [%r59+188];
	ld.shared.f32 	%f127, [%r59+220];
	ld.shared.f32 	%f128, [%r59+252];
	ld.shared.v4.f32 	{%f132, %f131, %f130, %f129}, [%r62+3584];
	ld.shared.v4.f32 	{%f136, %f135, %f134, %f133}, [%r62+3600];
	fma.rn.f32 	%f137, %f691, %f699, %f707;
	fma.rn.f32 	%f138, %f691, %f700, %f708;
	fma.rn.f32 	%f139, %f691, %f701, %f709;
	fma.rn.f32 	%f140, %f691, %f702, %f710;
	fma.rn.f32 	%f141, %f691, %f703, %f711;
	fma.rn.f32 	%f142, %f691, %f704, %f712;
	fma.rn.f32 	%f143, %f691, %f705, %f713;
	fma.rn.f32 	%f144, %f691, %f706, %f714;
	fma.rn.f32 	%f145, %f692, %f699, %f715;
	fma.rn.f32 	%f146, %f692, %f700, %f716;
	fma.rn.f32 	%f147, %f692, %f701, %f717;
	fma.rn.f32 	%f148, %f692, %f702, %f718;
	fma.rn.f32 	%f149, %f692, %f703, %f719;
	fma.rn.f32 	%f150, %f692, %f704, %f720;
	fma.rn.f32 	%f151, %f692, %f705, %f721;
	fma.rn.f32 	%f152, %f692, %f706, %f722;
	fma.rn.f32 	%f153, %f693, %f699, %f723;
	fma.rn.f32 	%f154, %f693, %f700, %f724;
	fma.rn.f32 	%f155, %f693, %f701, %f725;
	fma.rn.f32 	%f156, %f693, %f702, %f726;
	fma.rn.f32 	%f157, %f693, %f703, %f727;
	fma.rn.f32 	%f158, %f693, %f704, %f728;
	fma.rn.f32 	%f159, %f693, %f705, %f729;
	fma.rn.f32 	%f160, %f693, %f706, %f730;
	fma.rn.f32 	%f161, %f694, %f699, %f731;
	fma.rn.f32 	%f162, %f694, %f700, %f732;
	fma.rn.f32 	%f163, %f694, %f701, %f733;
	fma.rn.f32 	%f164, %f694, %f702, %f734;
	fma.rn.f32 	%f165, %f694, %f703, %f735;
	fma.rn.f32 	%f166, %f694, %f704, %f736;
	fma.rn.f32 	%f167, %f694, %f705, %f737;
	fma.rn.f32 	%f168, %f694, %f706, %f738;
	fma.rn.f32 	%f169, %f695, %f699, %f739;
	fma.rn.f32 	%f170, %f695, %f700, %f740;
	fma.rn.f32 	%f171, %f695, %f701, %f741;
	fma.rn.f32 	%f172, %f695, %f702, %f742;
	fma.rn.f32 	%f173, %f695, %f703, %f743;
	fma.rn.f32 	%f174, %f695, %f704, %f744;
	fma.rn.f32 	%f175, %f695, %f705, %f745;
	fma.rn.f32 	%f176, %f695, %f706, %f746;
	fma.rn.f32 	%f177, %f696, %f699, %f747;
	fma.rn.f32 	%f178, %f696, %f700, %f748;
	fma.rn.f32 	%f179, %f696, %f701, %f749;
	fma.rn.f32 	%f180, %f696, %f702, %f750;
	fma.rn.f32 	%f181, %f696, %f703, %f751;
	fma.rn.f32 	%f182, %f696, %f704, %f752;
	fma.rn.f32 	%f183, %f696, %f705, %f753;
	fma.rn.f32 	%f184, %f696, %f706, %f754;
	fma.rn.f32 	%f185, %f697, %f699, %f755;
	fma.rn.f32 	%f186, %f697, %f700, %f756;
	fma.rn.f32 	%f187, %f697, %f701, %f757;
	fma.rn.f32 	%f188, %f697, %f702, %f758;
	fma.rn.f32 	%f189, %f697, %f703, %f759;
	fma.rn.f32 	%f190, %f697, %f704, %f760;
	fma.rn.f32 	%f191, %f697, %f705, %f761;
	fma.rn.f32 	%f192, %f697, %f706, %f762;
	fma.rn.f32 	%f193, %f698, %f699, %f763;
	fma.rn.f32 	%f194, %f698, %f700, %f764;
	fma.rn.f32 	%f195, %f698, %f701, %f765;
	fma.rn.f32 	%f196, %f698, %f702, %f766;
	fma.rn.f32 	%f197, %f698, %f703, %f767;
	fma.rn.f32 	%f198, %f698, %f704, %f768;
	fma.rn.f32 	%f199, %f698, %f705, %f769;
	fma.rn.f32 	%f200, %f698, %f706, %f770;
	mov.u32 	%r109, %r107;
	@%p2 bra 	$L__BB7_5;
	xor.b32  	%r109, %r107, 1;
	mov.u32 	%r63, %tid.y;
	shl.b32 	%r64, %r63, 4;
	mov.u32 	%r65, %tid.x;
	add.s32 	%r66, %r64, %r65;
	shl.b32 	%r67, %r66, 4;
	and.b32  	%r68, %r67, 524256;
	mov.u32 	%r69, _ZZ7gemm_v7ILi128ELi8ELi128ELi8ELi8EEvPfS0_S0_iiiE2As;
	add.s32 	%r70, %r69, %r68;
	shl.b32 	%r71, %r65, 4;
	and.b32  	%r72, %r71, 16;
	add.s32 	%r73, %r70, %r72;
	shl.b32 	%r74, %r107, 12;
	add.s32 	%r75, %r73, %r74;
	st.shared.v4.f32 	[%r75], {%f862, %f861, %f860, %f859};
	and.b32  	%r76, %r67, 523776;
	mov.u32 	%r77, _ZZ7gemm_v7ILi128ELi8ELi128ELi8ELi8EEvPfS0_S0_iiiE2Bs;
	add.s32 	%r78, %r77, %r76;
	and.b32  	%r79, %r67, 496;
	add.s32 	%r80, %r78, %r79;
	add.s32 	%r81, %r80, %r74;
	st.shared.v4.f32 	[%r81], {%f866, %f865, %f864, %f863};
	bar.sync 	0;
$L__BB7_5:
	ld.param.u32 	%r105, [_Z7gemm_v7ILi128ELi8ELi128ELi8ELi8EEvPfS0_S0_iii_param_5];
	ld.param.u32 	%r101, [_Z7gemm_v7ILi128ELi8ELi128ELi8ELi8EEvPfS0_S0_iii_param_4];
	setp.lt.s32 	%p3, %r108, %r105;
	shl.b32 	%r82, %r107, 12;
	mov.u32 	%r83, _ZZ7gemm_v7ILi128ELi8ELi128ELi8ELi8EEvPfS0_S0_iiiE2As;
	add.s32 	%r84, %r83, %r82;
	mov.u32 	%r85, %tid.y;
	shl.b32 	%r8, %r85, 3;
	shl.b32 	%r86, %r85, 8;
	add.s32 	%r87, %r84, %r86;
	ld.shared.f32 	%f842, [%r87];
	ld.shared.f32 	%f841, [%r87+32];
	ld.shared.f32 	%f840, [%r87+64];
	ld.shared.f32 	%f839, [%r87+96];
	ld.shared.f32 	%f838, [%r87+128];
	ld.shared.f32 	%f837, [%r87+160];
	ld.shared.f32 	%f836, [%r87+192];
	ld.shared.f32 	%f835, [%r87+224];
	mov.u32 	%r88, _ZZ7gemm_v7ILi128ELi8ELi128ELi8ELi8EEvPfS0_S0_iiiE2Bs;
	add.s32 	%r89, %r88, %r82;
	mov.u32 	%r90, %tid.x;
	shl.b32 	%r9, %r90, 3;
	shl.b32 	%r91, %r90, 5;
	add.s32 	%r92, %r89, %r91;
	ld.shared.v4.f32 	{%f850, %f849, %f848, %f847}, [%r92];
	ld.shared.v4.f32 	{%f846, %f845, %f844, %f843}, [%r92+16];
	fma.rn.f32 	%f834, %f121, %f132, %f137;
	fma.rn.f32 	%f833, %f121, %f131, %f138;
	fma.rn.f32 	%f832, %f121, %f130, %f139;
	fma.rn.f32 	%f831, %f121, %f129, %f140;
	fma.rn.f32 	%f830, %f121, %f136, %f141;
	fma.rn.f32 	%f829, %f121, %f135, %f142;
	fma.rn.f32 	%f828, %f121, %f134, %f143;
	fma.rn.f32 	%f827, %f121, %f133, %f144;
	fma.rn.f32 	%f826, %f122, %f132, %f145;
	fma.rn.f32 	%f825, %f122, %f131, %f146;
	fma.rn.f32 	%f824, %f122, %f130, %f147;
	fma.rn.f32 	%f823, %f122, %f129, %f148;
	fma.rn.f32 	%f822, %f122, %f136, %f149;
	fma.rn.f32 	%f821, %f122, %f135, %f150;
	fma.rn.f32 	%f820, %f122, %f134, %f151;
	fma.rn.f32 	%f819, %f122, %f133, %f152;
	fma.rn.f32 	%f818, %f123, %f132, %f153;
	fma.rn.f32 	%f817, %f123, %f131, %f154;
	fma.rn.f32 	%f816, %f123, %f130, %f155;
	fma.rn.f32 	%f815, %f123, %f129, %f156;
	fma.rn.f32 	%f814, %f123, %f136, %f157;
	fma.rn.f32 	%f813, %f123, %f135, %f158;
	fma.rn.f32 	%f812, %f123, %f134, %f159;
	fma.rn.f32 	%f811, %f123, %f133, %f160;
	fma.rn.f32 	%f810, %f124, %f132, %f161;
	fma.rn.f32 	%f809, %f124, %f131, %f162;
	fma.rn.f32 	%f808, %f124, %f130, %f163;
	fma.rn.f32 	%f807, %f124, %f129, %f164;
	fma.rn.f32 	%f806, %f124, %f136, %f165;
	fma.rn.f32 	%f805, %f124, %f135, %f166;
	fma.rn.f32 	%f804, %f124, %f134, %f167;
	fma.rn.f32 	%f803, %f124, %f133, %f168;
	fma.rn.f32 	%f802, %f125, %f132, %f169;
	fma.rn.f32 	%f801, %f125, %f131, %f170;
	fma.rn.f32 	%f800, %f125, %f130, %f171;
	fma.rn.f32 	%f799, %f125, %f129, %f172;
	fma.rn.f32 	%f798, %f125, %f136, %f173;
	fma.rn.f32 	%f797, %f125, %f135, %f174;
	fma.rn.f32 	%f796, %f125, %f134, %f175;
	fma.rn.f32 	%f795, %f125, %f133, %f176;
	fma.rn.f32 	%f794, %f126, %f132, %f177;
	fma.rn.f32 	%f793, %f126, %f131, %f178;
	fma.rn.f32 	%f792, %f126, %f130, %f179;
	fma.rn.f32 	%f791, %f126, %f129, %f180;
	fma.rn.f32 	%f790, %f126, %f136, %f181;
	fma.rn.f32 	%f789, %f126, %f135, %f182;
	fma.rn.f32 	%f788, %f126, %f134, %f183;
	fma.rn.f32 	%f787, %f126, %f133, %f184;
	fma.rn.f32 	%f786, %f127, %f132, %f185;
	fma.rn.f32 	%f785, %f127, %f131, %f186;
	fma.rn.f32 	%f784, %f127, %f130, %f187;
	fma.rn.f32 	%f783, %f127, %f129, %f188;
	fma.rn.f32 	%f782, %f127, %f136, %f189;
	fma.rn.f32 	%f781, %f127, %f135, %f190;
	fma.rn.f32 	%f780, %f127, %f134, %f191;
	fma.rn.f32 	%f779, %f127, %f133, %f192;
	fma.rn.f32 	%f778, %f128, %f132, %f193;
	fma.rn.f32 	%f777, %f128, %f131, %f194;
	fma.rn.f32 	%f776, %f128, %f130, %f195;
	fma.rn.f32 	%f775, %f128, %f129, %f196;
	fma.rn.f32 	%f774, %f128, %f136, %f197;
	fma.rn.f32 	%f773, %f128, %f135, %f198;
	fma.rn.f32 	%f772, %f128, %f134, %f199;
	fma.rn.f32 	%f771, %f128, %f133, %f200;
	add.s64 	%rd36, %rd36, 32;
	shl.b32 	%r93, %r101, 3;
	add.s32 	%r106, %r106, %r93;
	mov.u32 	%r107, %r109;
	@%p3 bra 	$L__BB7_1;
	ld.param.u32 	%r102, [_Z7gemm_v7ILi128ELi8ELi128ELi8ELi8EEvPfS0_S0_iii_param_4];
	ld.param.u64 	%rd35, [_Z7gemm_v7ILi128ELi8ELi128ELi8ELi8EEvPfS0_S0_iii_param_2];
	cvta.to.global.u64 	%rd23, %rd35;
	mov.u32 	%r94, %ctaid.y;
	shl.b32 	%r95, %r94, 7;
	add.s32 	%r96, %r95, %r8;
	mov.u32 	%r97, %ctaid.x;
	shl.b32 	%r98, %r97, 7;
	add.s32 	%r99, %r98, %r9;
	mad.lo.s32 	%r100, %r96, %r102, %r99;
	mul.wide.s32 	%rd24, %r100, 4;
	add.s64 	%rd25, %rd23, %rd24;
	st.global.v4.f32 	[%rd25], {%f834, %f833, %f832, %f831};
	st.global.v4.f32 	[%rd25+16], {%f830, %f829, %f828, %f827};
	mul.wide.s32 	%rd26, %r102, 4;
	add.s64 	%rd27, %rd25, %rd26;
	st.global.v4.f32 	[%rd27], {%f826, %f825, %f824, %f823};
	st.global.v4.f32 	[%rd27+16], {%f822, %f821, %f820, %f819};
	add.s64 	%rd28, %rd27, %rd26;
	st.global.v4.f32 	[%rd28], {%f818, %f817, %f816, %f815};
	st.global.v4.f32 	[%rd28+16], {%f814, %f813, %f812, %f811};
	add.s64 	%rd29, %rd28, %rd26;
	st.global.v4.f32 	[%rd29], {%f810, %f809, %f808, %f807};
	st.global.v4.f32 	[%rd29+16], {%f806, %f805, %f804, %f803};
	add.s64 	%rd30, %rd29, %rd26;
	st.global.v4.f32 	[%rd30], {%f802, %f801, %f800, %f799};
	st.global.v4.f32 	[%rd30+16], {%f798, %f797, %f796, %f795};
	add.s64 	%rd31, %rd30, %rd26;
	st.global.v4.f32 	[%rd31], {%f794, %f793, %f792, %f791};
	st.global.v4.f32 	[%rd31+16], {%f790, %f789, %f788, %f787};
	add.s64 	%rd32, %rd31, %rd26;
	st.global.v4.f32 	[%rd32], {%f786, %f785, %f784, %f783};
	st.global.v4.f32 	[%rd32+16], {%f782, %f781, %f780, %f779};
	add.s64 	%rd33, %rd32, %rd26;
	st.global.v4.f32 	[%rd33], {%f778, %f777, %f776, %f775};
	st.global.v4.f32 	[%rd33+16], {%f774, %f773, %f772, %f771};
	ret;

}
	// .globl	_Z7gemm_v8ILi128ELi8ELi128ELi8ELi8EEvPfS0_S0_iii
.visible .entry _Z7gemm_v8ILi128ELi8ELi128ELi8ELi8EEvPfS0_S0_iii(
	.param .u64 .ptr .align 1 _Z7gemm_v8ILi128ELi8ELi128ELi8ELi8EEvPfS0_S0_iii_param_0,
	.param .u64 .ptr .align 1 _Z7gemm_v8ILi128ELi8ELi128ELi8ELi8EEvPfS0_S0_iii_param_1,
	.param .u64 .ptr .align 1 _Z7gemm_v8ILi128ELi8ELi128ELi8ELi8EEvPfS0_S0_iii_param_2,
	.param .u32 _Z7gemm_v8ILi128ELi8ELi128ELi8ELi8EEvPfS0_S0_iii_param_3,
	.param .u32 _Z7gemm_v8ILi128ELi8ELi128ELi8ELi8EEvPfS0_S0_iii_param_4,
	.param .u32 _Z7gemm_v8ILi128ELi8ELi128ELi8ELi8EEvPfS0_S0_iii_param_5
)
{
	.reg .pred 	%p<4>;
	.reg .b16 	%rs<9>;
	.reg .b32 	%r<110>;
	.reg .b32 	%f<867>;
	.reg .b64 	%rd<37>;
	// demoted variable
	.shared .align 4 .b8 _ZZ7gemm_v8ILi128ELi8ELi128ELi8ELi8EEvPfS0_S0_iiiE2As[8192];
	// demoted variable
	.shared .align 4 .b8 _ZZ7gemm_v8ILi128ELi8ELi128ELi8ELi8EEvPfS0_S0_iiiE2Bs[8192];
	ld.param.u64 	%rd6, [_Z7gemm_v8ILi128ELi8ELi128ELi8ELi8EEvPfS0_S0_iii_param_0];
	ld.param.u64 	%rd4, [_Z7gemm_v8ILi128ELi8ELi128ELi8ELi8EEvPfS0_S0_iii_param_1];
	ld.param.u32 	%r11, [_Z7gemm_v8ILi128ELi8ELi128ELi8ELi8EEvPfS0_S0_iii_param_4];
	ld.param.u32 	%r12, [_Z7gemm_v8ILi128ELi8ELi128ELi8ELi8EEvPfS0_S0_iii_param_5];
	cvta.to.global.u64 	%rd7, %rd6;
	cvta.to.global.u64 	%rd8, %rd4;
	mov.u32 	%r15, %ctaid.x;
	mov.u32 	%r16, %ctaid.y;
	mov.u32 	%r17, %tid.x;
	mov.u32 	%r18, %tid.y;
	shl.b32 	%r19, %r18, 4;
	add.s32 	%r20, %r19, %r17;
	cvt.u16.u32 	%rs1, %r17;
	cvt.u16.u32 	%rs2, %r19;
	add.s16 	%rs3, %rs2, %rs1;
	shr.u16 	%rs4, %rs3, 1;
	cvt.u32.u16 	%r21, %rs4;
	shr.u32 	%r22, %r20, 5;
	shl.b32 	%r23, %r17, 2;
	and.b32  	%r24, %r23, 4;
	shl.b32 	%r25, %r20, 2;
	and.b32  	%r26, %r25, 124;
	mul.lo.s32 	%r27, %r16, %r12;
	shl.b32 	%r28, %r27, 7;
	cvt.s64.s32 	%rd9, %r28;
	shl.b32 	%r29, %r15, 7;
	mul.wide.u32 	%rd10, %r29, 4;
	add.s64 	%rd11, %rd8, %rd10;
	mad.lo.s32 	%r30, %r12, %r21, %r24;
	cvt.s64.s32 	%rd12, %r30;
	add.s64 	%rd13, %rd9, %rd12;
	shl.b64 	%rd14, %rd13, 2;
	add.s64 	%rd15, %rd14, %rd7;
	ld.global.nc.v4.f32 	{%f862, %f861, %f860, %f859}, [%rd15];
	shl.b32 	%r31, %r17, 11;
	and.b32  	%r32, %r31, 2048;
	mov.u32 	%r33, _ZZ7gemm_v8ILi128ELi8ELi128ELi8ELi8EEvPfS0_S0_iiiE2As;
	add.s32 	%r34, %r33, %r32;
	mul.wide.u16 	%r35, %rs4, 4;
	add.s32 	%r36, %r34, %r35;
	st.shared.f32 	[%r36], %f862;
	st.shared.f32 	[%r36+512], %f861;
	st.shared.f32 	[%r36+1024], %f860;
	st.shared.f32 	[%r36+1536], %f859;
	mad.lo.s32 	%r37, %r11, %r22, %r26;
	mul.wide.s32 	%rd16, %r37, 4;
	add.s64 	%rd17, %rd11, %rd16;
	ld.global.nc.v4.f32 	{%f287, %f288, %f289, %f290}, [%rd17];
	shl.b32 	%r38, %r22, 9;
	mov.u32 	%r39, _ZZ7gemm_v8ILi128ELi8ELi128ELi8ELi8EEvPfS0_S0_iiiE2Bs;
	add.s32 	%r40, %r39, %r38;
	shl.b32 	%r41, %r20, 4;
	and.b32  	%r42, %r41, 496;
	add.s32 	%r43, %r40, %r42;
	st.shared.v4.f32 	[%r43], {%f287, %f288, %f289, %f290};
	bar.sync 	0;
	shl.b32 	%r44, %r18, 5;
	add.s32 	%r45, %r33, %r44;
	ld.shared.v4.f32 	{%f842, %f841, %f840, %f839}, [%r45];
	ld.shared.v4.f32 	{%f838, %f837, %f836, %f835}, [%r45+16];
	shl.b32 	%r46, %r17, 5;
	add.s32 	%r47, %r39, %r46;
	ld.shared.v4.f32 	{%f850, %f849, %f848, %f847}, [%r47];
	ld.shared.v4.f32 	{%f846, %f845, %f844, %f843}, [%r47+16];
	add.s64 	%rd36, %rd15, 32;
	add.s32 	%r48, %r22, 8;
	mad.lo.s32 	%r106, %r11, %r48, %r26;
	mov.b32 	%r108, 0;
	mov.b32 	%r107, 1;
	mov.f32 	%f771, 0f00000000;
	mov.f32 	%f772, %f771;
	mov.f32 	%f773, %f771;
	mov.f32 	%f774, %f771;
	mov.f32 	%f775, %f771;
	mov.f32 	%f776, %f771;
	mov.f32 	%f777, %f771;
	mov.f32 	%f778, %f771;
	mov.f32 	%f779, %f771;
	mov.f32 	%f780, %f771;
	mov.f32 	%f781, %f771;
	mov.f32 	%f782, %f771;
	mov.f32 	%f783, %f771;
	mov.f32 	%f784, %f771;
	mov.f32 	%f785, %f771;
	mov.f32 	%f786, %f771;
	mov.f32 	%f787, %f771;
	mov.f32 	%f788, %f771;
	mov.f32 	%f789, %f771;
	mov.f32 	%f790, %f771;
	mov.f32 	%f791, %f771;
	mov.f32 	%f792, %f771;
	mov.f32 	%f793, %f771;
	mov.f32 	%f794, %f771;
	mov.f32 	%f795, %f771;
	mov.f32 	%f796, %f771;
	mov.f32 	%f797, %f771;
	mov.f32 	%f798, %f771;
	mov.f32 	%f799, %f771;
	mov.f32 	%f800, %f771;
	mov.f32 	%f801, %f771;
	mov.f32 	%f802, %f771;
	mov.f32 	%f803, %f771;
	mov.f32 	%f804, %f771;
	mov.f32 	%f805, %f771;
	mov.f32 	%f806, %f771;
	mov.f32 	%f807, %f771;
	mov.f32 	%f808, %f771;
	mov.f32 	%f809, %f771;
	mov.f32 	%f810, %f771;
	mov.f32 	%f811, %f771;
	mov.f32 	%f812, %f771;
	mov.f32 	%f813, %f771;
	mov.f32 	%f814, %f771;
	mov.f32 	%f815, %f771;
	mov.f32 	%f816, %f771;
	mov.f32 	%f817, %f771;
	mov.f32 	%f818, %f771;
	mov.f32 	%f819, %f771;
	mov.f32 	%f820, %f771;
	mov.f32 	%f821, %f771;
	mov.f32 	%f822, %f771;
	mov.f32 	%f823, %f771;
	mov.f32 	%f824, %f771;
	mov.f32 	%f825, %f771;
	mov.f32 	%f826, %f771;
	mov.f32 	%f827, %f771;
	mov.f32 	%f828, %f771;
	mov.f32 	%f829, %f771;
	mov.f32 	%f830, %f771;
	mov.f32 	%f831, %f771;
	mov.f32 	%f832, %f771;
	mov.f32 	%f833, %f771;
	mov.f32 	%f834, %f771;
$L__BB8_1:
	ld.param.u32 	%r103, [_Z7gemm_v8ILi128ELi8ELi128ELi8ELi8EEvPfS0_S0_iii_param_5];
	add.s32 	%r108, %r108, 8;
	setp.ge.s32 	%p1, %r108, %r103;
	@%p1 bra 	$L__BB8_3;
	ld.param.u64 	%rd34, [_Z7gemm_v8ILi128ELi8ELi128ELi8ELi8EEvPfS0_S0_iii_param_1];
	ld.global.nc.v4.f32 	{%f862, %f861, %f860, %f859}, [%rd36];
	cvta.to.global.u64 	%rd18, %rd34;
	mov.u32 	%r49, %ctaid.x;
	shl.b32 	%r50, %r49, 7;
	mul.wide.u32 	%rd19, %r50, 4;
	add.s64 	%rd20, %rd18, %rd19;
	mul.wide.s32 	%rd21, %r106, 4;
	add.s64 	%rd22, %rd20, %rd21;
	ld.global.nc.v4.f32 	{%f866, %f865, %f864, %f863}, [%rd22];
$L__BB8_3:
	ld.param.u32 	%r104, [_Z7gemm_v8ILi128ELi8ELi128ELi8ELi8EEvPfS0_S0_iii_param_5];
	setp.ge.s32 	%p2, %r108, %r104;
	shl.b32 	%r51, %r107, 12;
	xor.b32  	%r52, %r51, 4096;
	mov.u32 	%r53, _ZZ7gemm_v8ILi128ELi8ELi128ELi8ELi8EEvPfS0_S0_iiiE2As;
	add.s32 	%r54, %r53, %r52;
	mov.u32 	%r55, _ZZ7gemm_v8ILi128ELi8ELi128ELi8ELi8EEvPfS0_S0_iiiE2Bs;
	add.s32 	%r56, %r55, %r52;
	mov.u32 	%r57, %tid.y;
	shl.b32 	%r58, %r57, 5;
	add.s32 	%r59, %r54, %r58;
	ld.shared.v4.f32 	{%f291, %f292, %f293, %f294}, [%r59+512];
	ld.shared.v4.f32 	{%f295, %f296, %f297, %f298}, [%r59+528];
	mov.u32 	%r60, %tid.x;
	shl.b32 	%r61, %r60, 5;
	add.s32 	%r62, %r56, %r61;
	ld.shared.v4.f32 	{%f299, %f300, %f301, %f302}, [%r62+512];
	ld.shared.v4.f32 	{%f303, %f304, %f305, %f306}, [%r62+528];
	fma.rn.f32 	%f307, %f842, %f850, %f834;
	fma.rn.f32 	%f308, %f842, %f849, %f833;
	fma.rn.f32 	%f309, %f842, %f848, %f832;
	fma.rn.f32 	%f310, %f842, %f847, %f831;
	fma.rn.f32 	%f311, %f842, %f846, %f830;
	fma.rn.f32 	%f312, %f842, %f845, %f829;
	fma.rn.f32 	%f313, %f842, %f844, %f828;
	fma.rn.f32 	%f314, %f842, %f843, %f827;
	fma.rn.f32 	%f315, %f841, %f850, %f826;
	fma.rn.f32 	%f316, %f841, %f849, %f825;
	fma.rn.f32 	%f317, %f841, %f848, %f824;
	fma.rn.f32 	%f318, %f841, %f847, %f823;
	fma.rn.f32 	%f319, %f841, %f846, %f822;
	fma.rn.f32 	%f320, %f841, %f845, %f821;
	fma.rn.f32 	%f321, %f841, %f844, %f820;
	fma.rn.f32 	%f322, %f841, %f843, %f819;
	fma.rn.f32 	%f323, %f840, %f850, %f818;
	fma.rn.f32 	%f324, %f840, %f849, %f817;
	fma.rn.f32 	%f325, %f840, %f848, %f816;
	fma.rn.f32 	%f326, %f840, %f847, %f815;
	fma.rn.f32 	%f327, %f840, %f846, %f814;
	fma.rn.f32 	%f328, %f840, %f845, %f813;
	fma.rn.f32 	%f329, %f840, %f844, %f812;
	fma.rn.f32 	%f330, %f840, %f843, %f811;
	fma.rn.f32 	%f331, %f839, %f850, %f810;
	fma.rn.f32 	%f332, %f839, %f849, %f809;
	fma.rn.f32 	%f333, %f839, %f848, %f808;
	fma.rn.f32 	%f334, %f839, %f847, %f807;
	fma.rn.f32 	%f335, %f839, %f846, %f806;
	fma.rn.f32 	%f336, %f839, %f845, %f805;
	fma.rn.f32 	%f337, %f839, %f844, %f804;
	fma.rn.f32 	%f338, %f839, %f843, %f803;
	fma.rn.f32 	%f339, %f838, %f850, %f802;
	fma.rn.f32 	%f340, %f838, %f849, %f801;
	fma.rn.f32 	%f341, %f838, %f848, %f800;
	fma.rn.f32 	%f342, %f838, %f847, %f799;
	fma.rn.f32 	%f343, %f838, %f846, %f798;
	fma.rn.f32 	%f344, %f838, %f845, %f797;
	fma.rn.f32 	%f345, %f838, %f844, %f796;
	fma.rn.f32 	%f346, %f838, %f843, %f795;
	fma.rn.f32 	%f347, %f837, %f850, %f794;
	fma.rn.f32 	%f348, %f837, %f849, %f793;
	fma.rn.f32 	%f349, %f837, %f848, %f792;
	fma.rn.f32 	%f350, %f837, %f847, %f791;
	fma.rn.f32 	%f351, %f837, %f846, %f790;
	fma.rn.f32 	%f352, %f837, %f845, %f789;
	fma.rn.f32 	%f353, %f837, %f844, %f788;
	fma.rn.f32 	%f354, %f837, %f843, %f787;
	fma.rn.f32 	%f355, %f836, %f850, %f786;
	fma.rn.f32 	%f356, %f836, %f849, %f785;
	fma.rn.f32 	%f357, %f836, %f848, %f784;
	fma.rn.f32 	%f358, %f836, %f847, %f783;
	fma.rn.f32 	%f359, %f836, %f846, %f782;
	fma.rn.f32 	%f360, %f836, %f845, %f781;
	fma.rn.f32 	%f361, %f836, %f844, %f780;
	fma.rn.f32 	%f362, %f836, %f843, %f779;
	fma.rn.f32 	%f363, %f835, %f850, %f778;
	fma.rn.f32 	%f364, %f835, %f849, %f777;
	fma.rn.f32 	%f365, %f835, %f848, %f776;
	fma.rn.f32 	%f366, %f835, %f847, %f775;
	fma.rn.f32 	%f367, %f835, %f846, %f774;
	fma.rn.f32 	%f368, %f835, %f845, %f773;
	fma.rn.f32 	%f369, %f835, %f844, %f772;
	fma.rn.f32 	%f370, %f835, %f843, %f771;
	ld.shared.v4.f32 	{%f371, %f372, %f373, %f374}, [%r59+1024];
	ld.shared.v4.f32 	{%f375, %f376, %f377, %f378}, [%r59+1040];
	ld.shared.v4.f32 	{%f379, %f380, %f381, %f382}, [%r62+1024];
	ld.shared.v4.f32 	{%f383, %f384, %f385, %f386}, [%r62+1040];
	fma.rn.f32 	%f387, %f291, %f299, %f307;
	fma.rn.f32 	%f388, %f291, %f300, %f308;
	fma.rn.f32 	%f389, %f291, %f301, %f309;
	fma.rn.f32 	%f390, %f291, %f302, %f310;
	fma.rn.f32 	%f391, %f291, %f303, %f311;
	fma.rn.f32 	%f392, %f291, %f304, %f312;
	fma.rn.f32 	%f393, %f291, %f305, %f313;
	fma.rn.f32 	%f394, %f291, %f306, %f314;
	fma.rn.f32 	%f395, %f292, %f299, %f315;
	fma.rn.f32 	%f396, %f292, %f300, %f316;
	fma.rn.f32 	%f397, %f292, %f301, %f317;
	fma.rn.f32 	%f398, %f292, %f302, %f318;
	fma.rn.f32 	%f399, %f292, %f303, %f319;
	fma.rn.f32 	%f400, %f292, %f304, %f320;
	fma.rn.f32 	%f401, %f292, %f305, %f321;
	fma.rn.f32 	%f402, %f292, %f306, %f322;
	fma.rn.f32 	%f403, %f293, %f299, %f323;
	fma.rn.f32 	%f404, %f293, %f300, %f324;
	fma.rn.f32 	%f405, %f293, %f301, %f325;
	fma.rn.f32 	%f406, %f293, %f302, %f326;
	fma.rn.f32 	%f407, %f293, %f303, %f327;
	fma.rn.f32 	%f408, %f293, %f304, %f328;
	fma.rn.f32 	%f409, %f293, %f305, %f329;
	fma.rn.f32 	%f410, %f293, %f306, %f330;
	fma.rn.f32 	%f411, %f294, %f299, %f331;
	fma.rn.f32 	%f412, %f294, %f300, %f332;
	fma.rn.f32 	%f413, %f294, %f301, %f333;
	fma.rn.f32 	%f414, %f294, %f302, %f334;
	fma.rn.f32 	%f415, %f294, %f303, %f335;
	fma.rn.f32 	%f416, %f294, %f304, %f336;
	fma.rn.f32 	%f417, %f294, %f305, %f337;
	fma.rn.f32 	%f418, %f294, %f306, %f338;
	fma.rn.f32 	%f419, %f295, %f299, %f339;
	fma.rn.f32 	%f420, %f295, %f300, %f340;
	fma.rn.f32 	%f421, %f295, %f301, %f341;
	fma.rn.f32 	%f422, %f295, %f302, %f342;
	fma.rn.f32 	%f423, %f295, %f303, %f343;
	fma.rn.f32 	%f424, %f295, %f304, %f344;
	fma.rn.f32 	%f425, %f295, %f305, %f345;
	fma.rn.f32 	%f426, %f295, %f306, %f346;
	fma.rn.f32 	%f427, %f296, %f299, %f347;
	fma.rn.f32 	%f428, %f296, %f300, %f348;
	fma.rn.f32 	%f429, %f296, %f301, %f349;
	fma.rn.f32 	%f430, %f296, %f302, %f350;
	fma.rn.f32 	%f431, %f296, %f303, %f351;
	fma.rn.f32 	%f432, %f296, %f304, %f352;
	fma.rn.f32 	%f433, %f296, %f305, %f353;
	fma.rn.f32 	%f434, %f296, %f306, %f354;
	fma.rn.f32 	%f435, %f297, %f299, %f355;
	fma.rn.f32 	%f436, %f297, %f300, %f356;
	fma.rn.f32 	%f437, %f297, %f301, %f357;
	fma.rn.f32 	%f438, %f297, %f302, %f358;
	fma.rn.f32 	%f439, %f297, %f303, %f359;
	fma.rn.f32 	%f440, %f297, %f304, %f360;
	fma.rn.f32 	%f441, %f297, %f305, %f361;
	fma.rn.f32 	%f442, %f297, %f306, %f362;
	fma.rn.f32 	%f443, %f298, %f299, %f363;
	fma.rn.f32 	%f444, %f298, %f300, %f364;
	fma.rn.f32 	%f445, %f298, %f301, %f365;
	fma.rn.f32 	%f446, %f298, %f302, %f366;
	fma.rn.f32 	%f447, %f298, %f303, %f367;
	fma.rn.f32 	%f448, %f298, %f304, %f368;
	fma.rn.f32 	%f449, %f298, %f305, %f369;
	fma.rn.f32 	%f450, %f298, %f306, %f370;
	ld.shared.v4.f32 	{%f451, %f452, %f453, %f454}, [%r59+1536];
	ld.shared.v4.f32 	{%f455, %f456, %f457, %f458}, [%r59+1552];
	ld.shared.v4.f32 	{%f459, %f460, %f461, %f462}, [%r62+1536];
	ld.shared.v4.f32 	{%f463, %f464, %f465, %f466}, [%r62+1552];
	fma.rn.f32 	%f467, %f371, %f379, %f387;
	fma.rn.f32 	%f468, %f371, %f380, %f388;
	fma.rn.f32 	%f469, %f371, %f381, %f389;
	fma.rn.f32 	%f470, %f371, %f382, %f390;
	fma.rn.f32 	%f471, %f371, %f383, %f391;
	fma.rn.f32 	%f472, %f371, %f384, %f392;
	fma.rn.f32 	%f473, %f371, %f385, %f393;
	fma.rn.f32 	%f474, %f371, %f386, %f394;
	fma.rn.f32 	%f475, %f372, %f379, %f395;
	fma.rn.f32 	%f476, %f372, %f380, %f396;
	fma.rn.f32 	%f477, %f372, %f381, %f397;
	fma.rn.f32 	%f478, %f372, %f382, %f398;
	fma.rn.f32 	%f479, %f372, %f383, %f399;
	fma.rn.f32 	%f480, %f372, %f384, %f400;
	fma.rn.f32 	%f481, %f372, %f385, %f401;
	fma.rn.f32 	%f482, %f372, %f386, %f402;
	fma.rn.f32 	%f483, %f373, %f379, %f403;
	fma.rn.f32 	%f484, %f373, %f380, %f404;
	fma.rn.f32 	%f485, %f373, %f381, %f405;
	fma.rn.f32 	%f486, %f373, %f382, %f406;
	fma.rn.f32 	%f487, %f373, %f383, %f407;
	fma.rn.f32 	%f488, %f373, %f384, %f408;
	fma.rn.f32 	%f489, %f373, %f385, %f409;
	fma.rn.f32 	%f490, %f373, %f386, %f410;
	fma.rn.f32 	%f491, %f374, %f379, %f411;
	fma.rn.f32 	%f492, %f374, %f380, %f412;
	fma.rn.f32 	%f493, %f374, %f381, %f413;
	fma.rn.f32 	%f494, %f374, %f382, %f414;
	fma.rn.f32 	%f495, %f374, %f383, %f415;
	fma.rn.f32 	%f496, %f374, %f384, %f416;
	fma.rn.f32 	%f497, %f374, %f385, %f417;
	fma.rn.f32 	%f498, %f374, %f386, %f418;
	fma.rn.f32 	%f499, %f375, %f379, %f419;
	fma.rn.f32 	%f500, %f375, %f380, %f420;
	fma.rn.f32 	%f501, %f375, %f381, %f421;
	fma.rn.f32 	%f502, %f375, %f382, %f422;
	fma.rn.f32 	%f503, %f375, %f383, %f423;
	fma.rn.f32 	%f504, %f375, %f384, %f424;
	fma.rn.f32 	%f505, %f375, %f385, %f425;
	fma.rn.f32 	%f506, %f375, %f386, %f426;
	fma.rn.f32 	%f507, %f376, %f379, %f427;
	fma.rn.f32 	%f508, %f376, %f380, %f428;
	fma.rn.f32 	%f509, %f376, %f381, %f429;
	fma.rn.f32 	%f510, %f376, %f382, %f430;
	fma.rn.f32 	%f511, %f376, %f383, %f431;
	fma.rn.f32 	%f512, %f376, %f384, %f432;
	fma.rn.f32 	%f513, %f376, %f385, %f433;
	fma.rn.f32 	%f514, %f376, %f386, %f434;
	fma.rn.f32 	%f515, %f377, %f379, %f435;
	fma.rn.f32 	%f516, %f377, %f380, %f436;
	fma.rn.f32 	%f517, %f377, %f381, %f437;
	fma.rn.f32 	%f518, %f377, %f382, %f438;
	fma.rn.f32 	%f519, %f377, %f383, %f439;
	fma.rn.f32 	%f520, %f377, %f384, %f440;
	fma.rn.f32 	%f521, %f377, %f385, %f441;
	fma.rn.f32 	%f522, %f377, %f386, %f442;
	fma.rn.f32 	%f523, %f378, %f379, %f443;
	fma.rn.f32 	%f524, %f378, %f380, %f444;
	fma.rn.f32 	%f525, %f378, %f381, %f445;
	fma.rn.f32 	%f526, %f378, %f382, %f446;
	fma.rn.f32 	%f527, %f378, %f383, %f447;
	fma.rn.f32 	%f528, %f378, %f384, %f448;
	fma.rn.f32 	%f529, %f378, %f385, %f449;
	fma.rn.f32 	%f530, %f378, %f386, %f450;
	ld.shared.v4.f32 	{%f531, %f532, %f533, %f534}, [%r59+2048];
	ld.shared.v4.f32 	{%f535, %f536, %f537, %f538}, [%r59+2064];
	ld.shared.v4.f32 	{%f539, %f540, %f541, %f542}, [%r62+2048];
	ld.shared.v4.f32 	{%f543, %f544, %f545, %f546}, [%r62+2064];
	fma.rn.f32 	%f547, %f451, %f459, %f467;
	fma.rn.f32 	%f548, %f451, %f460, %f468;
	fma.rn.f32 	%f549, %f451, %f461, %f469;
	fma.rn.f32 	%f550, %f451, %f462, %f470;
	fma.rn.f32 	%f551, %f451, %f463, %f471;
	fma.rn.f32 	%f552, %f451, %f464, %f472;
	fma.rn.f32 	%f553, %f451, %f465, %f473;
	fma.rn.f32 	%f554, %f451, %f466, %f474;
	fma.rn.f32 	%f555, %f452, %f459, %f475;
	fma.rn.f32 	%f556, %f452, %f460, %f476;
	fma.rn.f32 	%f557, %f452, %f461, %f477;
	fma.rn.f32 	%f558, %f452, %f462, %f478;
	fma.rn.f32 	%f559, %f452, %f463, %f479;
	fma.rn.f32 	%f560, %f452, %f464, %f480;
	fma.rn.f32 	%f561, %f452, %f465, %f481;
	fma.rn.f32 	%f562, %f452, %f466, %f482;
	fma.rn.f32 	%f563, %f453, %f459, %f483;
	fma.rn.f32 	%f564, %f453, %f460, %f484;
	fma.rn.f32 	%f565, %f453, %f461, %f485;
	fma.rn.f32 	%f566, %f453, %f462, %f486;
	fma.rn.f32 	%f567, %f453, %f463, %f487;
	fma.rn.f32 	%f568, %f453, %f464, %f488;
	fma.rn.f32 	%f569, %f453, %f465, %f489;
	fma.rn.f32 	%f570, %f453, %f466, %f490;
	fma.rn.f32 	%f571, %f454, %f459, %f491;
	fma.rn.f32 	%f572, %f454, %f460, %f492;
	fma.rn.f32 	%f573, %f454, %f461, %f493;
	fma.rn.f32 	%f574, %f454, %f462, %f494;
	fma.rn.f32 	%f575, %f454, %f463, %f495;
	fma.rn.f32 	%f576, %f454, %f464, %f496;
	fma.rn.f32 	%f577, %f454, %f465, %f497;
	fma.rn.f32 	%f578, %f454, %f466, %f498;
	fma.rn.f32 	%f579, %f455, %f459, %f499;
	fma.rn.f32 	%f580, %f455, %f460, %f500;
	fma.rn.f32 	%f581, %f455, %f461, %f501;
	fma.rn.f32 	%f582, %f455, %f462, %f502;
	fma.rn.f32 	%f583, %f455, %f463, %f503;
	fma.rn.f32 	%f584, %f455, %f464, %f504;
	fma.rn.f32 	%f585, %f455, %f465, %f505;
	fma.rn.f32 	%f586, %f455, %f466, %f506;
	fma.rn.f32 	%f587, %f456, %f459, %f507;
	fma.rn.f32 	%f588, %f456, %f460, %f508;
	fma.rn.f32 	%f589, %f456, %f461, %f509;
	fma.rn.f32 	%f590, %f456, %f462, %f510;
	fma.rn.f32 	%f591, %f456, %f463, %f511;
	fma.rn.f32 	%f592, %f456, %f464, %f512;
	fma.rn.f32 	%f593, %f456, %f465, %f513;
	fma.rn.f32 	%f594, %f456, %f466, %f514;
	fma.rn.f32 	%f595, %f457, %f459, %f515;
	fma.rn.f32 	%f596, %f457, %f460, %f516;
	fma.rn.f32 	%f597, %f457, %f461, %f517;
	fma.rn.f32 	%f598, %f457, %f462, %f518;
	fma.rn.f32 	%f599, %f457, %f463, %f519;
	fma.rn.f32 	%f600, %f457, %f464, %f520;
	fma.rn.f32 	%f601, %f457, %f465, %f521;
	fma.rn.f32 	%f602, %f457, %f466, %f522;
	fma.rn.f32 	%f603, %f458, %f459, %f523;
	fma.rn.f32 	%f604, %f458, %f460, %f524;
	fma.rn.f32 	%f605, %f458, %f461, %f525;
	fma.rn.f32 	%f606, %f458, %f462, %f526;
	fma.rn.f32 	%f607, %f458, %f463, %f527;
	fma.rn.f32 	%f608, %f458, %f464, %f528;
	fma.rn.f32 	%f609, %f458, %f465, %f529;
	fma.rn.f32 	%f610, %f458, %f466, %f530;
	ld.shared.v4.f32 	{%f611, %f612, %f613, %f614}, [%r59+2560];
	ld.shared.v4.f32 	{%f615, %f616, %f617, %f618}, [%r59+2576];
	ld.shared.v4.f32 	{%f619, %f620, %f621, %f622}, [%r62+2560];
	ld.shared.v4.f32 	{%f623, %f624, %f625, %f626}, [%r62+2576];
	fma.rn.f32 	%f627, %f531, %f539, %f547;
	fma.rn.f32 	%f628, %f531, %f540, %f548;
	fma.rn.f32 	%f629, %f531, %f541, %f549;
	fma.rn.f32 	%f630, %f531, %f542, %f550;
	fma.rn.f32 	%f631, %f531, %f543, %f551;
	fma.rn.f32 	%f632, %f531, %f544, %f552;
	fma.rn.f32 	%f633, %f531, %f545, %f553;
	fma.rn.f32 	%f634, %f531, %f546, %f554;
	fma.rn.f32 	%f635, %f532, %f539, %f555;
	fma.rn.f32 	%f636, %f532, %f540, %f556;
	fma.rn.f32 	%f637, %f532, %f541, %f557;
	fma.rn.f32 	%f638, %f532, %f542, %f558;
	fma.rn.f32 	%f639, %f532, %f543, %f559;
	fma.rn.f32 	%f640, %f532, %f544, %f560;
	fma.rn.f32 	%f641, %f532, %f545, %f561;
	fma.rn.f32 	%f642, %f532, %f546, %f562;
	fma.rn.f32 	%f643, %f533, %f539, %f563;
	fma.rn.f32 	%f644, %f533, %f540, %f564;
	fma.rn.f32 	%f645, %f533, %f541, %f565;
	fma.rn.f32 	%f646, %f533, %f542, %f566;
	fma.rn.f32 	%f647, %f533, %f543, %f567;
	fma.rn.f32 	%f648, %f533, %f544, %f568;
	fma.rn.f32 	%f649, %f533, %f545, %f569;
	fma.rn.f32 	%f650, %f533, %f546, %f570;
	fma.rn.f32 	%f651, %f534, %f539, %f571;
	fma.rn.f32 	%f652, %f534, %f540, %f572;
	fma.rn.f32 	%f653, %f534, %f541, %f573;
	fma.rn.f32 	%f654, %f534, %f542, %f574;
	fma.rn.f32 	%f655, %f534, %f543, %f575;
	fma.rn.f32 	%f656, %f534, %f544, %f576;
	fma.rn.f32 	%f657, %f534, %f545, %f577;
	fma.rn.f32 	%f658, %f534, %f546, %f578;
	fma.rn.f32 	%f659, %f535, %f539, %f579;
	fma.rn.f32 	%f660, %f535, %f540, %f580;
	fma.rn.f32 	%f661, %f535, %f541, %f581;
	fma.rn.f32 	%f662, %f535, %f542, %f582;
	fma.rn.f32 	%f663, %f535, %f543, %f583;
	fma.rn.f32 	%f664, %f535, %f544, %f584;
	fma.rn.f32 	%f665, %f535, %f545, %f585;
	fma.rn.f32 	%f666, %f535, %f546, %f586;
	fma.rn.f32 	%f667, %f536, %f539, %f587;
	fma.rn.f32 	%f668, %f536, %f540, %f588;
	fma.rn.f32 	%f669, %f536, %f541, %f589;
	fma.rn.f32 	%f670, %f536, %f542, %f590;
	fma.rn.f32 	%f671, %f536, %f543, %f591;
	fma.rn.f32 	%f672, %f536, %f544, %f592;
	fma.rn.f32 	%f673, %f536, %f545, %f593;
	fma.rn.f32 	%f674, %f536, %f546, %f594;
	fma.rn.f32 	%f675, %f537, %f539, %f595;
	fma.rn.f32 	%f676, %f537, %f540, %f596;
	fma.rn.f32 	%f677, %f537, %f541, %f597;
	fma.rn.f32 	%f678, %f537, %f542, %f598;
	fma.rn.f32 	%f679, %f537, %f543, %f599;
	fma.rn.f32 	%f680, %f537, %f544, %f600;
	fma.rn.f32 	%f681, %f537, %f545, %f601;
	fma.rn.f32 	%f682, %f537, %f546, %f602;
	fma.rn.f32 	%f683, %f538, %f539, %f603;
	fma.rn.f32 	%f684, %f538, %f540, %f604;
	fma.rn.f32 	%f685, %f538, %f541, %f605;
	fma.rn.f32 	%f686, %f538, %f542, %f606;
	fma.rn.f32 	%f687, %f538, %f543, %f607;
	fma.rn.f32 	%f688, %f538, %f544, %f608;
	fma.rn.f32 	%f689, %f538, %f545, %f609;
	fma.rn.f32 	%f690, %f538, %f546, %f610;
	ld.shared.v4.f32 	{%f691, %f692, %f693, %f694}, [%r59+3072];
	ld.shared.v4.f32 	{%f695, %f696, %f697, %f698}, [%r59+3088];
	ld.shared.v4.f32 	{%f699, %f700, %f701, %f702}, [%r62+3072];
	ld.shared.v4.f32 	{%f703, %f704, %f705, %f706}, [%r62+3088];
	fma.rn.f32 	%f707, %f611, %f619, %f627;
	fma.rn.f32 	%f708, %f611, %f620, %f628;
	fma.rn.f32 	%f709, %f611, %f621, %f629;
	fma.rn.f32 	%f710, %f611, %f622, %f630;
	fma.rn.f32 	%f711, %f611, %f623, %f631;
	fma.rn.f32 	%f712, %f611, %f624, %f632;
	fma.rn.f32 	%f713, %f611, %f625, %f633;
	fma.rn.f32 	%f714, %f611, %f626, %f634;
	fma.rn.f32 	%f715, %f612, %f619, %f635;
	fma.rn.f32 	%f716, %f612, %f620, %f636;
	fma.rn.f32 	%f717, %f612, %f621, %f637;
	fma.rn.f32 	%f718, %f612, %f622, %f638;
	fma.rn.f32 	%f719, %f612, %f623, %f639;
	fma.rn.f32 	%f720, %f612, %f624, %f640;
	fma.rn.f32 	%f721, %f612, %f625, %f641;
	fma.rn.f32 	%f722, %f612, %f626, %f642;
	fma.rn.f32 	%f723, %f613, %f619, %f643;
	fma.rn.f32 	%f724, %f613, %f620, %f644;
	fma.rn.f32 	%f725, %f613, %f621, %f645;
	fma.rn.f32 	%f726, %f613, %f622, %f646;
	fma.rn.f32 	%f727, %f613, %f623, %f647;
	fma.rn.f32 	%f728, %f613, %f624, %f648;
	fma.rn.f32 	%f729, %f613, %f625, %f649;
	fma.rn.f32 	%f730, %f613, %f626, %f650;
	fma.rn.f32 	%f731, %f614, %f619, %f651;
	fma.rn.f32 	%f732, %f614, %f620, %f652;
	fma.rn.f32 	%f733, %f614, %f621, %f653;
	fma.rn.f32 	%f734, %f614, %f622, %f654;
	fma.rn.f32 	%f735, %f614, %f623, %f655;
	fma.rn.f32 	%f736, %f614, %f624, %f656;
	fma.rn.f32 	%f737, %f614, %f625, %f657;
	fma.rn.f32 	%f738, %f614, %f626, %f658;
	fma.rn.f32 	%f739, %f615, %f619, %f659;
	fma.rn.f32 	%f740, %f615, %f620, %f660;
	fma.rn.f32 	%f741, %f615, %f621, %f661;
	fma.rn.f32 	%f742, %f615, %f622, %f662;
	fma.rn.f32 	%f743, %f615, %f623, %f663;
	fma.rn.f32 	%f744, %f615, %f624, %f664;
	fma.rn.f32 	%f745, %f615, %f625, %f665;
	fma.rn.f32 	%f746, %f615, %f626, %f666;
	fma.rn.f32 	%f747, %f616, %f619, %f667;
	fma.rn.f32 	%f748, %f616, %f620, %f668;
	fma.rn.f32 	%f749, %f616, %f621, %f669;
	fma.rn.f32 	%f750, %f616, %f622, %f670;
	fma.rn.f32 	%f751, %f616, %f623, %f671;
	fma.rn.f32 	%f752, %f616, %f624, %f672;
	fma.rn.f32 	%f753, %f616, %f625, %f673;
	fma.rn.f32 	%f754, %f616, %f626, %f674;
	fma.rn.f32 	%f755, %f617, %f619, %f675;
	fma.rn.f32 	%f756, %f617, %f620, %f676;
	fma.rn.f32 	%f757, %f617, %f621, %f677;
	fma.rn.f32 	%f758, %f617, %f622, %f678;
	fma.rn.f32 	%f759, %f617, %f623, %f679;
	fma.rn.f32 	%f760, %f617, %f624, %f680;
	fma.rn.f32 	%f761, %f617, %f625, %f681;
	fma.rn.f32 	%f762, %f617, %f626, %f682;
	fma.rn.f32 	%f763, %f618, %f619, %f683;
	fma.rn.f32 	%f764, %f618, %f620, %f684;
	fma.rn.f32 	%f765, %f618, %f621, %f685;
	fma.rn.f32 	%f766, %f618, %f622, %f686;
	fma.rn.f32 	%f767, %f618, %f623, %f687;
	fma.rn.f32 	%f768, %f618, %f624, %f688;
	fma.rn.f32 	%f769, %f618, %f625, %f689;
	fma.rn.f32 	%f770, %f618, %f626, %f690;
	ld.shared.v4.f32 	{%f128, %f127, %f126, %f125}, [%r59+3584];
	ld.shared.v4.f32 	{%f132, %f131, %f130, %f129}, [%r59+3600];
	ld.shared.v4.f32 	{%f136, %f135, %f134, %f133}, [%r62+3584];
	ld.shared.v4.f32 	{%f140, %f139, %f138, %f137}, [%r62+3600];
	fma.rn.f32 	%f141, %f691, %f699, %f707;
	fma.rn.f32 	%f142, %f691, %f700, %f708;
	fma.rn.f32 	%f143, %f691, %f701, %f709;
	fma.rn.f32 	%f144, %f691, %f702, %f710;
	fma.rn.f32 	%f145, %f691, %f703, %f711;
	fma.rn.f32 	%f146, %f691, %f704, %f712;
	fma.rn.f32 	%f147, %f691, %f705, %f713;
	fma.rn.f32 	%f148, %f691, %f706, %f714;
	fma.rn.f32 	%f149, %f692, %f699, %f715;
	fma.rn.f32 	%f150, %f692, %f700, %f716;
	fma.rn.f32 	%f151, %f692, %f701, %f717;
	fma.rn.f32 	%f152, %f692, %f702, %f718;
	fma.rn.f32 	%f153, %f692, %f703, %f719;
	fma.rn.f32 	%f154, %f692, %f704, %f720;
	fma.rn.f32 	%f155, %f692, %f705, %f721;
	fma.rn.f32 	%f156, %f692, %f706, %f722;
	fma.rn.f32 	%f157, %f693, %f699, %f723;
	fma.rn.f32 	%f158, %f693, %f700, %f724;
	fma.rn.f32 	%f159, %f693, %f701, %f725;
	fma.rn.f32 	%f160, %f693, %f702, %f726;
	fma.rn.f32 	%f161, %f693, %f703, %f727;
	fma.rn.f32 	%f162, %f693, %f704, %f728;
	fma.rn.f32 	%f163, %f693, %f705, %f729;
	fma.rn.f32 	%f164, %f693, %f706, %f730;
	fma.rn.f32 	%f165, %f694, %f699, %f731;
	fma.rn.f32 	%f166, %f694, %f700, %f732;
	fma.rn.f32 	%f167, %f694, %f701, %f733;
	fma.rn.f32 	%f168, %f694, %f702, %f734;
	fma.rn.f32 	%f169, %f694, %f703, %f735;
	fma.rn.f32 	%f170, %f694, %f704, %f736;
	fma.rn.f32 	%f171, %f694, %f705, %f737;
	fma.rn.f32 	%f172, %f694, %f706, %f738;
	fma.rn.f32 	%f173, %f695, %f699, %f739;
	fma.rn.f32 	%f174, %f695, %f700, %f740;
	fma.rn.f32 	%f175, %f695, %f701, %f741;
	fma.rn.f32 	%f176, %f695, %f702, %f742;
	fma.rn.f32 	%f177, %f695, %f703, %f743;
	fma.rn.f32 	%f178, %f695, %f704, %f744;
	fma.rn.f32 	%f179, %f695, %f705, %f745;
	fma.rn.f32 	%f180, %f695, %f706, %f746;
	fma.rn.f32 	%f181, %f696, %f699, %f747;
	fma.rn.f32 	%f182, %f696, %f700, %f748;
	fma.rn.f32 	%f183, %f696, %f701, %f749;
	fma.rn.f32 	%f184, %f696, %f702, %f750;
	fma.rn.f32 	%f185, %f696, %f703, %f751;
	fma.rn.f32 	%f186, %f696, %f704, %f752;
	fma.rn.f32 	%f187, %f696, %f705, %f753;
	fma.rn.f32 	%f188, %f696, %f706, %f754;
	fma.rn.f32 	%f189, %f697, %f699, %f755;
	fma.rn.f32 	%f190, %f697, %f700, %f756;
	fma.rn.f32 	%f191, %f697, %f701, %f757;
	fma.rn.f32 	%f192, %f697, %f702, %f758;
	fma.rn.f32 	%f193, %f697, %f703, %f759;
	fma.rn.f32 	%f194, %f697, %f704, %f760;
	fma.rn.f32 	%f195, %f697, %f705, %f761;
	fma.rn.f32 	%f196, %f697, %f706, %f762;
	fma.rn.f32 	%f197, %f698, %f699, %f763;
	fma.rn.f32 	%f198, %f698, %f700, %f764;
	fma.rn.f32 	%f199, %f698, %f701, %f765;
	fma.rn.f32 	%f200, %f698, %f702, %f766;
	fma.rn.f32 	%f201, %f698, %f703, %f767;
	fma.rn.f32 	%f202, %f698, %f704, %f768;
	fma.rn.f32 	%f203, %f698, %f705, %f769;
	fma.rn.f32 	%f204, %f698, %f706, %f770;
	mov.u32 	%r109, %r107;
	@%p2 bra 	$L__BB8_5;
	xor.b32  	%r109, %r107, 1;
	shl.b32 	%r63, %r107, 12;
	mov.u32 	%r64, _ZZ7gemm_v8ILi128ELi8ELi128ELi8ELi8EEvPfS0_S0_iiiE2As;
	add.s32 	%r65, %r64, %r63;
	mov.u32 	%r66, %tid.x;
	shl.b32 	%r67, %r66, 11;
	and.b32  	%r68, %r67, 2048;
	add.s32 	%r69, %r65, %r68;
	mov.u32 	%r70, %tid.y;
	shl.b32 	%r71, %r70, 4;
	add.s32 	%r72, %r71, %r66;
	cvt.u16.u32 	%rs5, %r66;
	cvt.u16.u32 	%rs6, %r71;
	add.s16 	%rs7, %rs6, %rs5;
	shr.u16 	%rs8, %rs7, 1;
	mul.wide.u16 	%r73, %rs8, 4;
	add.s32 	%r74, %r69, %r73;
	st.shared.f32 	[%r74], %f862;
	st.shared.f32 	[%r74+512], %f861;
	st.shared.f32 	[%r74+1024], %f860;
	st.shared.f32 	[%r74+1536], %f859;
	shl.b32 	%r75, %r72, 4;
	and.b32  	%r76, %r75, 523776;
	mov.u32 	%r77, _ZZ7gemm_v8ILi128ELi8ELi128ELi8ELi8EEvPfS0_S0_iiiE2Bs;
	add.s32 	%r78, %r77, %r76;
	and.b32  	%r79, %r75, 496;
	add.s32 	%r80, %r78, %r79;
	add.s32 	%r81, %r80, %r63;
	st.shared.v4.f32 	[%r81], {%f866, %f865, %f864, %f863};
	bar.sync 	0;
$L__BB8_5:
	ld.param.u32 	%r105, [_Z7gemm_v8ILi128ELi8ELi128ELi8ELi8EEvPfS0_S0_iii_param_5];
	ld.param.u32 	%r101, [_Z7gemm_v8ILi128ELi8ELi128ELi8ELi8EEvPfS0_S0_iii_param_4];
	setp.lt.s32 	%p3, %r108, %r105;
	shl.b32 	%r82, %r107, 12;
	mov.u32 	%r83, _ZZ7gemm_v8ILi128ELi8ELi128ELi8ELi8EEvPfS0_S0_iiiE2As;
	add.s32 	%r84, %r83, %r82;
	mov.u32 	%r85, %tid.y;
	shl.b32 	%r8, %r85, 3;
	shl.b32 	%r86, %r85, 5;
	add.s32 	%r87, %r84, %r86;
	ld.shared.v4.f32 	{%f842, %f841, %f840, %f839}, [%r87];
	ld.shared.v4.f32 	{%f838, %f837, %f836, %f835}, [%r87+16];
	mov.u32 	%r88, _ZZ7gemm_v8ILi128ELi8ELi128ELi8ELi8EEvPfS0_S0_iiiE2Bs;
	add.s32 	%r89, %r88, %r82;
	mov.u32 	%r90, %tid.x;
	shl.b32 	%r9, %r90, 3;
	shl.b32 	%r91, %r90, 5;
	add.s32 	%r92, %r89, %r91;
	ld.shared.v4.f32 	{%f850, %f849, %f848, %f847}, [%r92];
	ld.shared.v4.f32 	{%f846, %f845, %f844, %f843}, [%r92+16];
	fma.rn.f32 	%f834, %f128, %f136, %f141;
	fma.rn.f32 	%f833, %f128, %f135, %f142;
	fma.rn.f32 	%f832, %f128, %f134, %f143;
	fma.rn.f32 	%f831, %f128, %f133, %f144;
	fma.rn.f32 	%f830, %f128, %f140, %f145;
	fma.rn.f32 	%f829, %f128, %f139, %f146;
	fma.rn.f32 	%f828, %f128, %f138, %f147;
	fma.rn.f32 	%f827, %f128, %f137, %f148;
	fma.rn.f32 	%f826, %f127, %f136, %f149;
	fma.rn.f32 	%f825, %f127, %f135, %f150;
	fma.rn.f32 	%f824, %f127, %f134, %f151;
	fma.rn.f32 	%f823, %f127, %f133, %f152;
	fma.rn.f32 	%f822, %f127, %f140, %f153;
	fma.rn.f32 	%f821, %f127, %f139, %f154;
	fma.rn.f32 	%f820, %f127, %f138, %f155;
	fma.rn.f32 	%f819, %f127, %f137, %f156;
	fma.rn.f32 	%f818, %f126, %f136, %f157;
	fma.rn.f32 	%f817, %f126, %f135, %f158;
	fma.rn.f32 	%f816, %f126, %f134, %f159;
	fma.rn.f32 	%f815, %f126, %f133, %f160;
	fma.rn.f32 	%f814, %f126, %f140, %f161;
	fma.rn.f32 	%f813, %f126, %f139, %f162;
	fma.rn.f32 	%f812, %f126, %f138, %f163;
	fma.rn.f32 	%f811, %f126, %f137, %f164;
	fma.rn.f32 	%f810, %f125, %f136, %f165;
	fma.rn.f32 	%f809, %f125, %f135, %f166;
	fma.rn.f32 	%f808, %f125, %f134, %f167;
	fma.rn.f32 	%f807, %f125, %f133, %f168;
	fma.rn.f32 	%f806, %f125, %f140, %f169;
	fma.rn.f32 	%f805, %f125, %f139, %f170;
	fma.rn.f32 	%f804, %f125, %f138, %f171;
	fma.rn.f32 	%f803, %f125, %f137, %f172;
	fma.rn.f32 	%f802, %f132, %f136, %f173;
	fma.rn.f32 	%f801, %f132, %f135, %f174;
	fma.rn.f32 	%f800, %f132, %f134, %f175;
	fma.rn.f32 	%f799, %f132, %f133, %f176;
	fma.rn.f32 	%f798, %f132, %f140, %f177;
	fma.rn.f32 	%f797, %f132, %f139, %f178;
	fma.rn.f32 	%f796, %f132, %f138, %f179;
	fma.rn.f32 	%f795, %f132, %f137, %f180;
	fma.rn.f32 	%f794, %f131, %f136, %f181;
	fma.rn.f32 	%f793, %f131, %f135, %f182;
	fma.rn.f32 	%f792, %f131, %f134, %f183;
	fma.rn.f32 	%f791, %f131, %f133, %f184;
	fma.rn.f32 	%f790, %f131, %f140, %f185;
	fma.rn.f32 	%f789, %f131, %f139, %f186;
	fma.rn.f32 	%f788, %f131, %f138, %f187;
	fma.rn.f32 	%f787, %f131, %f137, %f188;
	fma.rn.f32 	%f786, %f130, %f136, %f189;
	fma.rn.f32 	%f785, %f130, %f135, %f190;
	fma.rn.f32 	%f784, %f130, %f134, %f191;
	fma.rn.f32 	%f783, %f130, %f133, %f192;
	fma.rn.f32 	%f782, %f130, %f140, %f193;
	fma.rn.f32 	%f781, %f130, %f139, %f194;
	fma.rn.f32 	%f780, %f130, %f138, %f195;
	fma.rn.f32 	%f779, %f130, %f137, %f196;
	fma.rn.f32 	%f778, %f129, %f136, %f197;
	fma.rn.f32 	%f777, %f129, %f135, %f198;
	fma.rn.f32 	%f776, %f129, %f134, %f199;
	fma.rn.f32 	%f775, %f129, %f133, %f200;
	fma.rn.f32 	%f774, %f129, %f140, %f201;
	fma.rn.f32 	%f773, %f129, %f139, %f202;
	fma.rn.f32 	%f772, %f129, %f138, %f203;
	fma.rn.f32 	%f771, %f129, %f137, %f204;
	add.s64 	%rd36, %rd36, 32;
	shl.b32 	%r93, %r101, 3;
	add.s32 	%r106, %r106, %r93;
	mov.u32 	%r107, %r109;
	@%p3 bra 	$L__BB8_1;
	ld.param.u32 	%r102, [_Z7gemm_v8ILi128ELi8ELi128ELi8ELi8EEvPfS0_S0_iii_param_4];
	ld.param.u64 	%rd35, [_Z7gemm_v8ILi128ELi8ELi128ELi8ELi8EEvPfS0_S0_iii_param_2];
	cvta.to.global.u64 	%rd23, %rd35;
	mov.u32 	%r94, %ctaid.y;
	shl.b32 	%r95, %r94, 7;
	add.s32 	%r96, %r95, %r8;
	mov.u32 	%r97, %ctaid.x;
	shl.b32 	%r98, %r97, 7;
	add.s32 	%r99, %r98, %r9;
	mad.lo.s32 	%r100, %r96, %r102, %r99;
	mul.wide.s32 	%rd24, %r100, 4;
	add.s64 	%rd25, %rd23, %rd24;
	st.global.v4.f32 	[%rd25], {%f834, %f833, %f832, %f831};
	st.global.v4.f32 	[%rd25+16], {%f830, %f829, %f828, %f827};
	mul.wide.s32 	%rd26, %r102, 4;
	add.s64 	%rd27, %rd25, %rd26;
	st.global.v4.f32 	[%rd27], {%f826, %f825, %f824, %f823};
	st.global.v4.f32 	[%rd27+16], {%f822, %f821, %f820, %f819};
	add.s64 	%rd28, %rd27, %rd26;
	st.global.v4.f32 	[%rd28], {%f818, %f817, %f816, %f815};
	st.global.v4.f32 	[%rd28+16], {%f814, %f813, %f812, %f811};
	add.s64 	%rd29, %rd28, %rd26;
	st.global.v4.f32 	[%rd29], {%f810, %f809, %f808, %f807};
	st.global.v4.f32 	[%rd29+16], {%f806, %f805, %f804, %f803};
	add.s64 	%rd30, %rd29, %rd26;
	st.global.v4.f32 	[%rd30], {%f802, %f801, %f800, %f799};
	st.global.v4.f32 	[%rd30+16], {%f798, %f797, %f796, %f795};
	add.s64 	%rd31, %rd30, %rd26;
	st.global.v4.f32 	[%rd31], {%f794, %f793, %f792, %f791};
	st.global.v4.f32 	[%rd31+16], {%f790, %f789, %f788, %f787};
	add.s64 	%rd32, %rd31, %rd26;
	st.global.v4.f32 	[%rd32], {%f786, %f785, %f784, %f783};
	st.global.v4.f32 	[%rd32+16], {%f782, %f781, %f780, %f779};
	add.s64 	%rd33, %rd32, %rd26;
	st.global.v4.f32 	[%rd33], {%f778, %f777, %f776, %f775};
	st.global.v4.f32 	[%rd33+16], {%f774, %f773, %f772, %f771};
	ret;

}


// ===== COMPILED SASS (sm_100) =====

	.target	sm_100

	.elftype	@"ET_EXEC"


//--------------------- .note.nv.tkinfo           --------------------------
	.section	.note.nv.tkinfo,"",@"SHT_NOTE"
	.sectionflags	@"SHF_NOTE_NV_TKINFO"
	.tkinfo
        /*0018*/ 	.word	0x00000002
        /*0030*/ 	.string	""
        /*0030*/ 	.string	"ptxas"
        /*0030*/ 	.string	"Cuda compilation tools, release 13.0, V13.0.88"
        /*0030*/ 	.string	"Build cuda_13.0.r13.0/compiler.36424714_0"
        /*0030*/ 	.string	"-arch sm_100 -m 64 "



//--------------------- .note.nv.cuinfo           --------------------------
	.section	.note.nv.cuinfo,"",@"SHT_NOTE"
	.sectionflags	@"SHF_NOTE_NV_CUINFO"
        /*0018*/ 	.short	0x0002
        /*001a*/ 	.short	0x0064
        /*001c*/ 	.short	0x0082
	.zero		2


//--------------------- .nv.info                  --------------------------
	.section	.nv.info,"",@"SHT_CUDA_INFO"
	.align	4


	//----- nvinfo : EIATTR_REGCOUNT
	.align		4
        /*0000*/ 	.byte	0x04, 0x2f
        /*0002*/ 	.short	(.L_1 - .L_0)
	.align		4
.L_0:
        /*0004*/ 	.word	index@(_Z7gemm_v1PfS_S_iii)
        /*0008*/ 	.word	0x00000020


	//----- nvinfo : EIATTR_FRAME_SIZE
	.align		4
.L_1:
        /*000c*/ 	.byte	0x04, 0x11
        /*000e*/ 	.short	(.L_3 - .L_2)
	.align		4
.L_2:
        /*0010*/ 	.word	index@(_Z7gemm_v1PfS_S_iii)
        /*0014*/ 	.word	0x00000000


	//----- nvinfo : EIATTR_REGCOUNT
	.align		4
.L_3:
        /*0018*/ 	.byte	0x04, 0x2f
        /*001a*/ 	.short	(.L_5 - .L_4)
	.align		4
.L_4:
        /*001c*/ 	.word	index@(_Z13gemm_v1_alterILi128ELi8ELi128ELi8ELi8EEvPfS0_S0_iii)
        /*0020*/ 	.word	0x0000007e


	//----- nvinfo : EIATTR_FRAME_SIZE
	.align		4
.L_5:
        /*0024*/ 	.byte	0x04, 0x11
        /*0026*/ 	.short	(.L_7 - .L_6)
	.align		4
.L_6:
        /*0028*/ 	.word	index@(_Z13gemm_v1_alterILi128ELi8ELi128ELi8ELi8EEvPfS0_S0_iii)
        /*002c*/ 	.word	0x00000000


	//----- nvinfo : EIATTR_REGCOUNT
	.align		4
.L_7:
        /*0030*/ 	.byte	0x04, 0x2f
        /*0032*/ 	.short	(.L_9 - .L_8)
	.align		4
.L_8:
        /*0034*/ 	.word	index@(_Z7gemm_v2ILi16ELi16ELi16EEvPfS0_S0_iii)
        /*0038*/ 	.word	0x00000020


	//----- nvinfo : EIATTR_FRAME_SIZE
	.align		4
.L_9:
        /*003c*/ 	.byte	0x04, 0x11
        /*003e*/ 	.short	(.L_11 - .L_10)
	.align		4
.L_10:
        /*0040*/ 	.word	index@(_Z7gemm_v2ILi16ELi16ELi16EEvPfS0_S0_iii)
        /*0044*/ 	.word	0x00000000


	//----- nvinfo : EIATTR_REGCOUNT
	.align		4
.L_11:
        /*0048*/ 	.byte	0x04, 0x2f
        /*004a*/ 	.short	(.L_13 - .L_12)
	.align		4
.L_12:
        /*004c*/ 	.word	index@(_Z7gemm_v3ILi128ELi8ELi128ELi8ELi8EEvPfS0_S0_iii)
        /*0050*/ 	.word	0x0000007e


	//----- nvinfo : EIATTR_FRAME_SIZE
	.align		4
.L_13:
        /*0054*/ 	.byte	0x04, 0x11
        /*0056*/ 	.short	(.L_15 - .L_14)
	.align		4
.L_14:
        /*0058*/ 	.word	index@(_Z7gemm_v3ILi128ELi8ELi128ELi8ELi8EEvPfS0_S0_iii)
        /*005c*/ 	.word	0x00000000


	//----- nvinfo : EIATTR_REGCOUNT
	.align		4
.L_15:
        /*0060*/ 	.byte	0x04, 0x2f
        /*0062*/ 	.short	(.L_17 - .L_16)
	.align		4
.L_16:
        /*0064*/ 	.word	index@(_Z7gemm_v4ILi128ELi8ELi128ELi8ELi8EEvPfS0_S0_iii)
        /*0068*/ 	.word	0x0000006d


	//----- nvinfo : EIATTR_FRAME_SIZE
	.align		4
.L_17:
        /*006c*/ 	.byte	0x04, 0x11
        /*006e*/ 	.short	(.L_19 - .L_18)
	.align		4
.L_18:
        /*0070*/ 	.word	index@(_Z7gemm_v4ILi128ELi8ELi128ELi8ELi8EEvPfS0_S0_iii)
        /*0074*/ 	.word	0x00000000


	//----- nvinfo : EIATTR_REGCOUNT
	.align		4
.L_19:
        /*0078*/ 	.byte	0x04, 0x2f
        /*007a*/ 	.short	(.L_21 - .L_20)
	.align		4
.L_20:
        /*007c*/ 	.word	index@(_Z7gemm_v5ILi128ELi8ELi128ELi8ELi8EEvPfS0_S0_iii)
        /*0080*/ 	.word	0x0000007f


	//----- nvinfo : EIATTR_FRAME_SIZE
	.align		4
.L_21:
        /*0084*/ 	.byte	0x04, 0x11
        /*0086*/ 	.short	(.L_23 - .L_22)
	.align		4
.L_22:
        /*0088*/ 	.word	index@(_Z7gemm_v5ILi128ELi8ELi128ELi8ELi8EEvPfS0_S0_iii)
        /*008c*/ 	.word	0x00000000


	//----- nvinfo : EIATTR_REGCOUNT
	.align		4
.L_23:
        /*0090*/ 	.byte	0x04, 0x2f
        /*0092*/ 	.short	(.L_25 - .L_24)
	.align		4
.L_24:
        /*0094*/ 	.word	index@(_Z7gemm_v6ILi128ELi8ELi128ELi8ELi8EEvPfS0_S0_iii)
        /*0098*/ 	.word	0x0000007f


	//----- nvinfo : EIATTR_FRAME_SIZE
	.align		4
.L_25:
        /*009c*/ 	.byte	0x04, 0x11
        /*009e*/ 	.short	(.L_27 - .L_26)
	.align		4
.L_26:
        /*00a0*/ 	.word	index@(_Z7gemm_v6ILi128ELi8ELi128ELi8ELi8EEvPfS0_S0_iii)
        /*00a4*/ 	.word	0x00000000


	//----- nvinfo : EIATTR_REGCOUNT
	.align		4
.L_27:
        /*00a8*/ 	.byte	0x04, 0x2f
        /*00aa*/ 	.short	(.L_29 - .L_28)
	.align		4
.L_28:
        /*00ac*/ 	.word	index@(_Z7gemm_v7ILi128ELi8ELi128ELi8ELi8EEvPfS0_S0_iii)
        /*00b0*/ 	.word	0x000000a4


	//----- nvinfo : EIATTR_FRAME_SIZE
	.align		4
.L_29:
        /*00b4*/ 	.byte	0x04, 0x11
        /*00b6*/ 	.short	(.L_31 - .L_30)
	.align		4
.L_30:
        /*00b8*/ 	.word	index@(_Z7gemm_v7ILi128ELi8ELi128ELi8ELi8EEvPfS0_S0_iii)
        /*00bc*/ 	.word	0x00000000


	//----- nvinfo : EIATTR_REGCOUNT
	.align		4
.L_31:
        /*00c0*/ 	.byte	0x04, 0x2f
        /*00c2*/ 	.short	(.L_33 - .L_32)
	.align		4
.L_32:
        /*00c4*/ 	.word	index@(_Z7gemm_v8ILi128ELi8ELi128ELi8ELi8EEvPfS0_S0_iii)
        /*00c8*/ 	.word	0x0000007a


	//----- nvinfo : EIATTR_FRAME_SIZE
	.align		4
.L_33:
        /*00cc*/ 	.byte	0x04, 0x11
        /*00ce*/ 	.short	(.L_35 - .L_34)
	.align		4
.L_34:
        /*00d0*/ 	.word	index@(_Z7gemm_v8ILi128ELi8ELi128ELi8ELi8EEvPfS0_S0_iii)
        /*00d4*/ 	.word	0x00000000


	//----- nvinfo : EIATTR_MIN_STACK_SIZE
	.align		4
.L_35:
        /*00d8*/ 	.byte	0x04, 0x12
        /*00da*/ 	.short	(.L_37 - .L_36)
	.align		4
.L_36:
        /*00dc*/ 	.word	index@(_Z7gemm_v8ILi128ELi8ELi128ELi8ELi8EEvPfS0_S0_iii)
        /*00e0*/ 	.word	0x00000000


	//----- nvinfo : EIATTR_MIN_STACK_SIZE
	.align		4
.L_37:
        /*00e4*/ 	.byte	0x04, 0x12
        /*00e6*/ 	.short	(.L_39 - .L_38)
	.align		4
.L_38:
        /*00e8*/ 	.word	index@(_Z7gemm_v7ILi128ELi8ELi128ELi8ELi8EEvPfS0_S0_iii)
        /*00ec*/ 	.word	0x00000000


	//----- nvinfo : EIATTR_MIN_STACK_SIZE
	.align		4
.L_39:
        /*00f0*/ 	.byte	0x04, 0x12
        /*00f2*/ 	.short	(.L_41 - .L_40)
	.align		4
.L_40:
        /*00f4*/ 	.word	index@(_Z7gemm_v6ILi128ELi8ELi128ELi8ELi8EEvPfS0_S0_iii)
        /*00f8*/ 	.word	0x00000000


	//----- nvinfo : EIATTR_MIN_STACK_SIZE
	.align		4
.L_41:
        /*00fc*/ 	.byte	0x04, 0x12
        /*00fe*/ 	.short	(.L_43 - .L_42)
	.align		4
.L_42:
        /*0100*/ 	.word	index@(_Z7gemm_v5ILi128ELi8ELi128ELi8ELi8EEvPfS0_S0_iii)
        /*0104*/ 	.word	0x00000000


	//----- nvinfo : EIATTR_MIN_STACK_SIZE
	.align		4
.L_43:
        /*0108*/ 	.byte	0x04, 0x12
        /*010a*/ 	.short	(.L_45 - .L_44)
	.align		4
.L_44:
        /*010c*/ 	.word	index@(_Z7gemm_v4ILi128ELi8ELi128ELi8ELi8EEvPfS0_S0_iii)
        /*0110*/ 	.word	0x00000000


	//----- nvinfo : EIATTR_MIN_STACK_SIZE
	.align		4
.L_45:
        /*0114*/ 	.byte	0x04, 0x12
        /*0116*/ 	.short	(.L_47 - .L_46)
	.align		4
.L_46:
        /*0118*/ 	.word	index@(_Z7gemm_v3ILi128ELi8ELi128ELi8ELi8EEvPfS0_S0_iii)
        /*011c*/ 	.word	0x00000000


	//----- nvinfo : EIATTR_MIN_STACK_SIZE
	.align		4
.L_47:
        /*0120*/ 	.byte	0x04, 0x12
        /*0122*/ 	.short	(.L_49 - .L_48)
	.align		4
.L_48:
        /*0124*/ 	.word	index@(_Z7gemm_v2ILi16ELi16ELi16EEvPfS0_S0_iii)
        /*0128*/ 	.word	0x00000000


	//----- nvinfo : EIATTR_MIN_STACK_SIZE
	.align		4
.L_49:
        /*012c*/ 	.byte	0x04, 0x12
        /*012e*/ 	.short	(.L_51 - .L_50)
	.align		4
.L_50:
        /*0130*/ 	.word	index@(_Z13gemm_v1_alterILi128ELi8ELi128ELi8ELi8EEvPfS0_S0_iii)
        /*0134*/ 	.word	0x00000000


	//----- nvinfo : EIATTR_MIN_STACK_SIZE
	.align		4
.L_51:
        /*0138*/ 	.byte	0x04, 0x12
        /*013a*/ 	.short	(.L_53 - .L_52)
	.align		4
.L_52:
        /*013c*/ 	.word	index@(_Z7gemm_v1PfS_S_iii)
        /*0140*/ 	.word	0x00000000
.L_53:


//--------------------- .nv.compat                --------------------------
	.section	.nv.compat,"",@"SHT_CUDA_COMPAT_INFO"
	.align	4
        /*0000*/ 	.byte	0x02, 0x09, 0x00, 0x00, 0x02, 0x02, 0x01, 0x00, 0x02, 0x05, 0x05, 0x00, 0x03, 0x07, 0x01, 0x01
        /*0010*/ 	.byte	0x02, 0x03, 0x00, 0x00, 0x02, 0x06, 0x01, 0x00, 0x04, 0x0b, 0x08, 0x00, 0x09, 0x00, 0x00, 0x00
        /*0020*/ 	.byte	0x00, 0x00, 0x00, 0x00


//--------------------- .nv.info._Z7gemm_v8ILi128ELi8ELi128ELi8ELi8EEvPfS0_S0_iii --------------------------
	.section	.nv.info._Z7gemm_v8ILi128ELi8ELi128ELi8ELi8EEvPfS0_S0_iii,"",@"SHT_CUDA_INFO"
	.sectionflags	@""
	.align	4


	//----- nvinfo : EIATTR_CUDA_API_VERSION
	.align		4
        /*0000*/ 	.byte	0x04, 0x37
        /*0002*/ 	.short	(.L_55 - .L_54)
.L_54:
        /*0004*/ 	.word	0x00000082


	//----- nvinfo : EIATTR_KPARAM_INFO
	.align		4
.L_55:
        /*0008*/ 	.byte	0x04, 0x17
        /*000a*/ 	.short	(.L_57 - .L_56)
.L_56:
        /*000c*/ 	.word	0x00000000
        /*0010*/ 	.short	0x0005
        /*0012*/ 	.short	0x0020
        /*0014*/ 	.byte	0x00, 0xf0, 0x11, 0x00


	//----- nvinfo : EIATTR_KPARAM_INFO
	.align		4
.L_57:
        /*0018*/ 	.byte	0x04, 0x17
        /*001a*/ 	.short	(.L_59 - .L_58)
.L_58:
        /*001c*/ 	.word	0x00000000
        /*0020*/ 	.short	0x0004
        /*0022*/ 	.short	0x001c
        /*0024*/ 	.byte	0x00, 0xf0, 0x11, 0x00


	//----- nvinfo : EIATTR_KPARAM_INFO
	.align		4
.L_59:
        /*0028*/ 	.byte	0x04, 0x17
        /*002a*/ 	.short	(.L_61 - .L_60)
.L_60:
        /*002c*/ 	.word	0x00000000
        /*0030*/ 	.short	0x0003
        /*0032*/ 	.short	0x0018
        /*0034*/ 	.byte	0x00, 0xf0, 0x11, 0x00


	//----- nvinfo : EIATTR_KPARAM_INFO
	.align		4
.L_61:
        /*0038*/ 	.byte	0x04, 0x17
        /*003a*/ 	.short	(.L_63 - .L_62)
.L_62:
        /*003c*/ 	.word	0x00000000
        /*0040*/ 	.short	0x0002
        /*0042*/ 	.short	0x0010
        /*0044*/ 	.byte	0x00, 0xf5, 0x21, 0x00


	//----- nvinfo : EIATTR_KPARAM_INFO
	.align		4
.L_63:
        /*0048*/ 	.byte	0x04, 0x17
        /*004a*/ 	.short	(.L_65 - .L_64)
.L_64:
        /*004c*/ 	.word	0x00000000
        /*0050*/ 	.short	0x0001
        /*0052*/ 	.short	0x0008
        /*0054*/ 	.byte	0x00, 0xf5, 0x21, 0x00


	//----- nvinfo : EIATTR_KPARAM_INFO
	.align		4
.L_65:
        /*0058*/ 	.byte	0x04, 0x17
        /*005a*/ 	.short	(.L_67 - .L_66)
.L_66:
        /*005c*/ 	.word	0x00000000
        /*0060*/ 	.short	0x0000
        /*0062*/ 	.short	0x0000
        /*0064*/ 	.byte	0x00, 0xf5, 0x21, 0x00


	//----- nvinfo : EIATTR_SPARSE_MMA_MASK
	.align		4
.L_67:
        /*0068*/ 	.byte	0x03, 0x50
        /*006a*/ 	.short	0x0000


	//----- nvinfo : EIATTR_MAXREG_COUNT
	.align		4
        /*006c*/ 	.byte	0x03, 0x1b
        /*006e*/ 	.short	0x00ff


	//----- nvinfo : EIATTR_NUM_BARRIERS
	.align		4
        /*0070*/ 	.byte	0x02, 0x4c
        /*0072*/ 	.byte	0x01
	.zero		1


	//----- nvinfo : EIATTR_MERCURY_ISA_VERSION
	.align		4
        /*0074*/ 	.byte	0x03, 0x5f
        /*0076*/ 	.short	0x0101


	//----- nvinfo : EIATTR_VRC_CTA_INIT_COUNT
	.align		4
        /*0078*/ 	.byte	0x02, 0x4a
	.zero		1
	.zero		1


	//----- nvinfo : EIATTR_EXIT_INSTR_OFFSETS
	.align		4
        /*007c*/ 	.byte	0x04, 0x1c
        /*007e*/ 	.short	(.L_69 - .L_68)


	//   ....[0]....
.L_68:
        /*0080*/ 	.word	0x00002da0


	//----- nvinfo : EIATTR_CBANK_PARAM_SIZE
	.align		4
.L_69:
        /*0084*/ 	.byte	0x03, 0x19
        /*0086*/ 	.short	0x0024


	//----- nvinfo : EIATTR_PARAM_CBANK
	.align		4
        /*0088*/ 	.byte	0x04, 0x0a
        /*008a*/ 	.short	(.L_71 - .L_70)
	.align		4
.L_70:
        /*008c*/ 	.word	index@(.nv.constant0._Z7gemm_v8ILi128ELi8ELi128ELi8ELi8EEvPfS0_S0_iii)
        /*0090*/ 	.short	0x0380
        /*0092*/ 	.short	0x0024


	//----- nvinfo : EIATTR_SW_WAR
	.align		4
.L_71:
        /*0094*/ 	.byte	0x04, 0x36
        /*0096*/ 	.short	(.L_73 - .L_72)
.L_72:
        /*0098*/ 	.word	0x00000008
.L_73:


//--------------------- .nv.info._Z7gemm_v7ILi128ELi8ELi128ELi8ELi8EEvPfS0_S0_iii --------------------------
	.section	.nv.info._Z7gemm_v7ILi128ELi8ELi128ELi8ELi8EEvPfS0_S0_iii,"",@"SHT_CUDA_INFO"
	.sectionflags	@""
	.align	4


	//----- nvinfo : EIATTR_CUDA_API_VERSION
	.align		4
        /*0000*/ 	.byte	0x04, 0x37
        /*0002*/ 	.short	(.L_75 - .L_74)
.L_74:
        /*0004*/ 	.word	0x00000082


	//----- nvinfo : EIATTR_KPARAM_INFO
	.align		4
.L_75:
        /*0008*/ 	.byte	0x04, 0x17
        /*000a*/ 	.short	(.L_77 - .L_76)
.L_76:
        /*000c*/ 	.word	0x00000000
        /*0010*/ 	.short	0x0005
        /*0012*/ 	.short	0x0020
        /*0014*/ 	.byte	0x00, 0xf0, 0x11, 0x00


	//----- nvinfo : EIATTR_KPARAM_INFO
	.align		4
.L_77:
        /*0018*/ 	.byte	0x04, 0x17
        /*001a*/ 	.short	(.L_79 - .L_78)
.L_78:
        /*001c*/ 	.word	0x00000000
        /*0020*/ 	.short	0x0004
        /*0022*/ 	.short	0x001c
        /*0024*/ 	.byte	0x00, 0xf0, 0x11, 0x00


	//----- nvinfo : EIATTR_KPARAM_INFO
	.align		4
.L_79:
        /*0028*/ 	.byte	0x04, 0x17
        /*002a*/ 	.short	(.L_81 - .L_80)
.L_80:
        /*002c*/ 	.word	0x00000000
        /*0030*/ 	.short	0x0003
        /*0032*/ 	.short	0x0018
        /*0034*/ 	.byte	0x00, 0xf0, 0x11, 0x00


	//----- nvinfo : EIATTR_KPARAM_INFO
	.align		4
.L_81:
        /*0038*/ 	.byte	0x04, 0x17
        /*003a*/ 	.short	(.L_83 - .L_82)
.L_82:
        /*003c*/ 	.word	0x00000000
        /*0040*/ 	.short	0x0002
        /*0042*/ 	.short	0x0010
        /*0044*/ 	.byte	0x00, 0xf5, 0x21, 0x00


	//----- nvinfo : EIATTR_KPARAM_INFO
	.align		4
.L_83:
        /*0048*/ 	.byte	0x04, 0x17
        /*004a*/ 	.short	(.L_85 - .L_84)
.L_84:
        /*004c*/ 	.word	0x00000000
        /*0050*/ 	.short	0x0001
        /*0052*/ 	.short	0x0008
        /*0054*/ 	.byte	0x00, 0xf5, 0x21, 0x00


	//----- nvinfo : EIATTR_KPARAM_INFO
	.align		4
.L_85:
        /*0058*/ 	.byte	0x04, 0x17
        /*005a*/ 	.short	(.L_87 - .L_86)
.L_86:
        /*005c*/ 	.word	0x00000000
        /*0060*/ 	.short	0x0000
        /*0062*/ 	.short	0x0000
        /*0064*/ 	.byte	0x00, 0xf5, 0x21, 0x00


	//----- nvinfo : EIATTR_SPARSE_MMA_MASK
	.align		4
.L_87:
        /*0068*/ 	.byte	0x03, 0x50
        /*006a*/ 	.short	0x0000


	//----- nvinfo : EIATTR_MAXREG_COUNT
	.align		4
        /*006c*/ 	.byte	0x03, 0x1b
        /*006e*/ 	.short	0x00ff


	//----- nvinfo : EIATTR_NUM_BARRIERS
	.align		4
        /*0070*/ 	.byte	0x02, 0x4c
        /*0072*/ 	.byte	0x01
	.zero		1


	//----- nvinfo : EIATTR_MERCURY_ISA_VERSION
	.align		4
        /*0074*/ 	.byte	0x03, 0x5f
        /*0076*/ 	.short	0x0101


	//----- nvinfo : EIATTR_UNUSED_LOAD_BYTE_OFFSET
	.align		4
        /*0078*/ 	.byte	0x04, 0x44
        /*007a*/ 	.short	(.L_89 - .L_88)


	//   ....[0]....
.L_88:
        /*007c*/ 	.word	0x00000900
        /*0080*/ 	.word	0x0000fff0


	//   ....[1]....
        /*0084*/ 	.word	0x00000940
        /*0088*/ 	.word	0x0000fff0


	//   ....[2]....
        /*008c*/ 	.word	0x00000b30
        /*0090*/ 	.word	0x0000fff0


	//   ....[3]....
        /*0094*/ 	.word	0x00000b80
        /*0098*/ 	.word	0x0000fff0


	//   ....[4]....
        /*009c*/ 	.word	0x00000bf0
        /*00a0*/ 	.word	0x0000fff0


	//   ....[5]....
        /*00a4*/ 	.word	0x00000ce0
        /*00a8*/ 	.word	0x0000fff0


	//   ....[6]....
        /*00ac*/ 	.word	0x00000dc0
        /*00b0*/ 	.word	0x0000fff0


	//   ....[7]....
        /*00b4*/ 	.word	0x00001000
        /*00b8*/ 	.word	0x0000fff0


	//----- nvinfo : EIATTR_VRC_CTA_INIT_COUNT
	.align		4
.L_89:
        /*00bc*/ 	.byte	0x02, 0x4a
	.zero		1
	.zero		1


	//----- nvinfo : EIATTR_EXIT_INSTR_OFFSETS
	.align		4
        /*00c0*/ 	.byte	0x04, 0x1c
        /*00c2*/ 	.short	(.L_91 - .L_90)


	//   ....[0]....
.L_90:
        /*00c4*/ 	.word	0x00002dd0


	//----- nvinfo : EIATTR_CBANK_PARAM_SIZE
	.align		4
.L_91:
        /*00c8*/ 	.byte	0x03, 0x19
        /*00ca*/ 	.short	0x0024


	//----- nvinfo : EIATTR_PARAM_CBANK
	.align		4
        /*00cc*/ 	.byte	0x04, 0x0a
        /*00ce*/ 	.short	(.L_93 - .L_92)
	.align		4
.L_92:
        /*00d0*/ 	.word	index@(.nv.constant0._Z7gemm_v7ILi128ELi8ELi128ELi8ELi8EEvPfS0_S0_iii)
        /*00d4*/ 	.short	0x0380
        /*00d6*/ 	.short	0x0024


	//----- nvinfo : EIATTR_SW_WAR
	.align		4
.L_93:
        /*00d8*/ 	.byte	0x04, 0x36
        /*00da*/ 	.short	(.L_95 - .L_94)
.L_94:
        /*00dc*/ 	.word	0x00000008
.L_95:


//--------------------- .nv.info._Z7gemm_v6ILi128ELi8ELi128ELi8ELi8EEvPfS0_S0_iii --------------------------
	.section	.nv.info._Z7gemm_v6ILi128ELi8ELi128ELi8ELi8EEvPfS0_S0_iii,"",@"SHT_CUDA_INFO"
	.sectionflags	@""
	.align	4


	//----- nvinfo : EIATTR_CUDA_API_VERSION
	.align		4
        /*0000*/ 	.byte	0x04, 0x37
        /*0002*/ 	.short	(.L_97 - .L_96)
.L_96:
        /*0004*/ 	.word	0x00000082


	//----- nvinfo : EIATTR_KPARAM_INFO
	.align		4
.L_97:
        /*0008*/ 	.byte	0x04, 0x17
        /*000a*/ 	.short	(.L_99 - .L_98)
.L_98:
        /*000c*/ 	.word	0x00000000
        /*0010*/ 	.short	0x0005
        /*0012*/ 	.short	0x0020
        /*0014*/ 	.byte	0x00, 0xf0, 0x11, 0x00


	//----- nvinfo : EIATTR_KPARAM_INFO
	.align		4
.L_99:
        /*0018*/ 	.byte	0x04, 0x17
        /*001a*/ 	.short	(.L_101 - .L_100)
.L_100:
        /*001c*/ 	.word	0x00000000
        /*0020*/ 	.short	0x0004
        /*0022*/ 	.short	0x001c
        /*0024*/ 	.byte	0x00, 0xf0, 0x11, 0x00


	//----- nvinfo : EIATTR_KPARAM_INFO
	.align		4
.L_101:
        /*0028*/ 	.byte	0x04, 0x17
        /*002a*/ 	.short	(.L_103 - .L_102)
.L_102:
        /*002c*/ 	.word	0x00000000
        /*0030*/ 	.short	0x0003
        /*0032*/ 	.short	0x0018
        /*0034*/ 	.byte	0x00, 0xf0, 0x11, 0x00


	//----- nvinfo : EIATTR_KPARAM_INFO
	.align		4
.L_103:
        /*0038*/ 	.byte	0x04, 0x17
        /*003a*/ 	.short	(.L_105 - .L_104)
.L_104:
        /*003c*/ 	.word	0x00000000
        /*0040*/ 	.short	0x0002
        /*0042*/ 	.short	0x0010
        /*0044*/ 	.byte	0x00, 0xf5, 0x21, 0x00


	//----- nvinfo : EIATTR_KPARAM_INFO
	.align		4
.L_105:
        /*0048*/ 	.byte	0x04, 0x17
        /*004a*/ 	.short	(.L_107 - .L_106)
.L_106:
        /*004c*/ 	.word	0x00000000
        /*0050*/ 	.short	0x0001
        /*0052*/ 	.short	0x0008
        /*0054*/ 	.byte	0x00, 0xf5, 0x21, 0x00


	//----- nvinfo : EIATTR_KPARAM_INFO
	.align		4
.L_107:
        /*0058*/ 	.byte	0x04, 0x17
        /*005a*/ 	.short	(.L_109 - .L_108)
.L_108:
        /*005c*/ 	.word	0x00000000
        /*0060*/ 	.short	0x0000
        /*0062*/ 	.short	0x0000
        /*0064*/ 	.byte	0x00, 0xf5, 0x21, 0x00


	//----- nvinfo : EIATTR_SPARSE_MMA_MASK
	.align		4
.L_109:
        /*0068*/ 	.byte	0x03, 0x50
        /*006a*/ 	.short	0x0000


	//----- nvinfo : EIATTR_MAXREG_COUNT
	.align		4
        /*006c*/ 	.byte	0x03, 0x1b
        /*006e*/ 	.short	0x00ff


	//----- nvinfo : EIATTR_NUM_BARRIERS
	.align		4
        /*0070*/ 	.byte	0x02, 0x4c
        /*0072*/ 	.byte	0x01
	.zero		1


	//----- nvinfo : EIATTR_MERCURY_ISA_VERSION
	.align		4
        /*0074*/ 	.byte	0x03, 0x5f
        /*0076*/ 	.short	0x0101


	//----- nvinfo : EIATTR_VRC_CTA_INIT_COUNT
	.align		4
        /*0078*/ 	.byte	0x02, 0x4a
	.zero		1
	.zero		1


	//----- nvinfo : EIATTR_EXIT_INSTR_OFFSETS
	.align		4
        /*007c*/ 	.byte	0x04, 0x1c
        /*007e*/ 	.short	(.L_111 - .L_110)


	//   ....[0]....
.L_110:
        /*0080*/ 	.word	0x00002a00


	//----- nvinfo : EIATTR_CBANK_PARAM_SIZE
	.align		4
.L_111:
        /*0084*/ 	.byte	0x03, 0x19
        /*0086*/ 	.short	0x0024


	//----- nvinfo : EIATTR_PARAM_CBANK
	.align		4
        /*0088*/ 	.byte	0x04, 0x0a
        /*008a*/ 	.short	(.L_113 - .L_112)
	.align		4
.L_112:
        /*008c*/ 	.word	index@(.nv.constant0._Z7gemm_v6ILi128ELi8ELi128ELi8ELi8EEvPfS0_S0_iii)
        /*0090*/ 	.short	0x0380
        /*0092*/ 	.short	0x0024


	//----- nvinfo : EIATTR_SW_WAR
	.align		4
.L_113:
        /*0094*/ 	.byte	0x04, 0x36
        /*0096*/ 	.short	(.L_115 - .L_114)
.L_114:
        /*0098*/ 	.word	0x00000008
.L_115:


//--------------------- .nv.info._Z7gemm_v5ILi128ELi8ELi128ELi8ELi8EEvPfS0_S0_iii --------------------------
	.section	.nv.info._Z7gemm_v5ILi128ELi8ELi128ELi8ELi8EEvPfS0_S0_iii,"",@"SHT_CUDA_INFO"
	.sectionflags	@""
	.align	4


	//----- nvinfo : EIATTR_CUDA_API_VERSION
	.align		4
        /*0000*/ 	.byte	0x04, 0x37
        /*0002*/ 	.short	(.L_117 - .L_116)
.L_116:
        /*0004*/ 	.word	0x00000082


	//----- nvinfo : EIATTR_KPARAM_INFO
	.align		4
.L_117:
        /*0008*/ 	.byte	0x04, 0x17
        /*000a*/ 	.short	(.L_119 - .L_118)
.L_118:
        /*000c*/ 	.word	0x00000000
        /*0010*/ 	.short	0x0005
        /*0012*/ 	.short	0x0020
        /*0014*/ 	.byte	0x00, 0xf0, 0x11, 0x00


	//----- nvinfo : EIATTR_KPARAM_INFO
	.align		4
.L_119:
        /*0018*/ 	.byte	0x04, 0x17
        /*001a*/ 	.short	(.L_121 - .L_120)
.L_120:
        /*001c*/ 	.word	0x00000000
        /*0020*/ 	.short	0x0004
        /*0022*/ 	.short	0x001c
        /*0024*/ 	.byte	0x00, 0xf0, 0x11, 0x00


	//----- nvinfo : EIATTR_KPARAM_INFO
	.align		4
.L_121:
        /*0028*/ 	.byte	0x04, 0x17
        /*002a*/ 	.short	(.L_123 - .L_122)
.L_122:
        /*002c*/ 	.word	0x00000000
        /*0030*/ 	.short	0x0003
        /*0032*/ 	.short	0x0018
        /*0034*/ 	.byte	0x00, 0xf0, 0x11, 0x00


	//----- nvinfo : EIATTR_KPARAM_INFO
	.align		4
.L_123:
        /*0038*/ 	.byte	0x04, 0x17
        /*003a*/ 	.short	(.L_125 - .L_124)
.L_124:
        /*003c*/ 	.word	0x00000000
        /*0040*/ 	.short	0x0002
        /*0042*/ 	.short	0x0010
        /*0044*/ 	.byte	0x00, 0xf5, 0x21, 0x00


	//----- nvinfo : EIATTR_KPARAM_INFO
	.align		4
.L_125:
        /*0048*/ 	.byte	0x04, 0x17
        /*004a*/ 	.short	(.L_127 - .L_126)
.L_126:
        /*004c*/ 	.word	0x00000000
        /*0050*/ 	.short	0x0001
        /*0052*/ 	.short	0x0008
        /*0054*/ 	.byte	0x00, 0xf5, 0x21, 0x00


	//----- nvinfo : EIATTR_KPARAM_INFO
	.align		4
.L_127:
        /*0058*/ 	.byte	0x04, 0x17
        /*005a*/ 	.short	(.L_129 - .L_128)
.L_128:
        /*005c*/ 	.word	0x00000000
        /*0060*/ 	.short	0x0000
        /*0062*/ 	.short	0x0000
        /*0064*/ 	.byte	0x00, 0xf5, 0x21, 0x00


	//----- nvinfo : EIATTR_SPARSE_MMA_MASK
	.align		4
.L_129:
        /*0068*/ 	.byte	0x03, 0x50
        /*006a*/ 	.short	0x0000


	//----- nvinfo : EIATTR_MAXREG_COUNT
	.align		4
        /*006c*/ 	.byte	0x03, 0x1b
        /*006e*/ 	.short	0x00ff


	//----- nvinfo : EIATTR_NUM_BARRIERS
	.align		4
        /*0070*/ 	.byte	0x02, 0x4c
        /*0072*/ 	.byte	0x01
	.zero		1


	//----- nvinfo : EIATTR_MERCURY_ISA_VERSION
	.align		4
        /*0074*/ 	.byte	0x03, 0x5f
        /*0076*/ 	.short	0x0101


	//----- nvinfo : EIATTR_VRC_CTA_INIT_COUNT
	.align		4
        /*0078*/ 	.byte	0x02, 0x4a
	.zero		1
	.zero		1


	//----- nvinfo : EIATTR_EXIT_INSTR_OFFSETS
	.align		4
        /*007c*/ 	.byte	0x04, 0x1c
        /*007e*/ 	.short	(.L_131 - .L_130)


	//   ....[0]....
.L_130:
        /*0080*/ 	.word	0x000029d0


	//----- nvinfo : EIATTR_CBANK_PARAM_SIZE
	.align		4
.L_131:
        /*0084*/ 	.byte	0x03, 0x19
        /*0086*/ 	.short	0x0024


	//----- nvinfo : EIATTR_PARAM_CBANK
	.align		4
        /*0088*/ 	.byte	0x04, 0x0a
        /*008a*/ 	.short	(.L_133 - .L_132)
	.align		4
.L_132:
        /*008c*/ 	.word	index@(.nv.constant0._Z7gemm_v5ILi128ELi8ELi128ELi8ELi8EEvPfS0_S0_iii)
        /*0090*/ 	.short	0x0380
        /*0092*/ 	.short	0x0024


	//----- nvinfo : EIATTR_SW_WAR
	.align		4
.L_133:
        /*0094*/ 	.byte	0x04, 0x36
        /*0096*/ 	.short	(.L_135 - .L_134)
.L_134:
        /*0098*/ 	.word	0x00000008
.L_135:


//--------------------- .nv.info._Z7gemm_v4ILi128ELi8ELi128ELi8ELi8EEvPfS0_S0_iii --------------------------
	.section	.nv.info._Z7gemm_v4ILi128ELi8ELi128ELi8ELi8EEvPfS0_S0_iii,"",@"SHT_CUDA_INFO"
	.sectionflags	@""
	.align	4


	//----- nvinfo : EIATTR_CUDA_API_VERSION
	.align		4
        /*0000*/ 	.byte	0x04, 0x37
        /*0002*/ 	.short	(.L_137 - .L_136)
.L_136:
        /*0004*/ 	.word	0x00000082


	//----- nvinfo : EIATTR_KPARAM_INFO
	.align		4
.L_137:
        /*0008*/ 	.byte	0x04, 0x17
        /*000a*/ 	.short	(.L_139 - .L_138)
.L_138:
        /*000c*/ 	.word	0x00000000
        /*0010*/ 	.short	0x0005
        /*0012*/ 	.short	0x0020
        /*0014*/ 	.byte	0x00, 0xf0, 0x11, 0x00


	//----- nvinfo : EIATTR_KPARAM_INFO
	.align		4
.L_139:
        /*0018*/ 	.byte	0x04, 0x17
        /*001a*/ 	.short	(.L_141 - .L_140)
.L_140:
        /*001c*/ 	.word	0x00000000
        /*0020*/ 	.short	0x0004
        /*0022*/ 	.short	0x001c
        /*0024*/ 	.byte	0x00, 0xf0, 0x11, 0x00


	//----- nvinfo : EIATTR_KPARAM_INFO
	.align		4
.L_141:
        /*0028*/ 	.byte	0x04, 0x17
        /*002a*/ 	.short	(.L_143 - .L_142)
.L_142:
        /*002c*/ 	.word	0x00000000
        /*0030*/ 	.short	0x0003
        /*0032*/ 	.short	0x0018
        /*0034*/ 	.byte	0x00, 0xf0, 0x11, 0x00


	//----- nvinfo : EIATTR_KPARAM_INFO
	.align		4
.L_143:
        /*0038*/ 	.byte	0x04, 0x17
        /*003a*/ 	.short	(.L_145 - .L_144)
.L_144:
        /*003c*/ 	.word	0x00000000
        /*0040*/ 	.short	0x0002
        /*0042*/ 	.short	0x0010
        /*0044*/ 	.byte	0x00, 0xf5, 0x21, 0x00


	//----- nvinfo : EIATTR_KPARAM_INFO
	.align		4
.L_145:
        /*0048*/ 	.byte	0x04, 0x17
        /*004a*/ 	.short	(.L_147 - .L_146)
.L_146:
        /*004c*/ 	.word	0x00000000
        /*0050*/ 	.short	0x0001
        /*0052*/ 	.short	0x0008
        /*0054*/ 	.byte	0x00, 0xf5, 0x21, 0x00


	//----- nvinfo : EIATTR_KPARAM_INFO
	.align		4
.L_147:
        /*0058*/ 	.byte	0x04, 0x17
        /*005a*/ 	.short	(.L_149 - .L_148)
.L_148:
        /*005c*/ 	.word	0x00000000
        /*0060*/ 	.short	0x0000
        /*0062*/ 	.short	0x0000
        /*0064*/ 	.byte	0x00, 0xf5, 0x21, 0x00


	//----- nvinfo : EIATTR_SPARSE_MMA_MASK
	.align		4
.L_149:
        /*0068*/ 	.byte	0x03, 0x50
        /*006a*/ 	.short	0x0000


	//----- nvinfo : EIATTR_MAXREG_COUNT
	.align		4
        /*006c*/ 	.byte	0x03, 0x1b
        /*006e*/ 	.short	0x00ff


	//----- nvinfo : EIATTR_NUM_BARRIERS
	.align		4
        /*0070*/ 	.byte	0x02, 0x4c
        /*0072*/ 	.byte	0x01
	.zero		1


	//----- nvinfo : EIATTR_MERCURY_ISA_VERSION
	.align		4
        /*0074*/ 	.byte	0x03, 0x5f
        /*0076*/ 	.short	0x0101


	//----- nvinfo : EIATTR_VRC_CTA_INIT_COUNT
	.align		4
        /*0078*/ 	.byte	0x02, 0x4a
	.zero		1
	.zero		1


	//----- nvinfo : EIATTR_EXIT_INSTR_OFFSETS
	.align		4
        /*007c*/ 	.byte	0x04, 0x1c
        /*007e*/ 	.short	(.L_151 - .L_150)


	//   ....[0]....
.L_150:
        /*0080*/ 	.word	0x00002a00


	//----- nvinfo : EIATTR_CBANK_PARAM_SIZE
	.align		4
.L_151:
        /*0084*/ 	.byte	0x03, 0x19
        /*0086*/ 	.short	0x0024


	//----- nvinfo : EIATTR_PARAM_CBANK
	.align		4
        /*0088*/ 	.byte	0x04, 0x0a
        /*008a*/ 	.short	(.L_153 - .L_152)
	.align		4
.L_152:
        /*008c*/ 	.word	index@(.nv.constant0._Z7gemm_v4ILi128ELi8ELi128ELi8ELi8EEvPfS0_S0_iii)
        /*0090*/ 	.short	0x0380
        /*0092*/ 	.short	0x0024


	//----- nvinfo : EIATTR_SW_WAR
	.align		4
.L_153:
        /*0094*/ 	.byte	0x04, 0x36
        /*0096*/ 	.short	(.L_155 - .L_154)
.L_154:
        /*0098*/ 	.word	0x00000008
.L_155:


//--------------------- .nv.info._Z7gemm_v3ILi128ELi8ELi128ELi8ELi8EEvPfS0_S0_iii --------------------------
	.section	.nv.info._Z7gemm_v3ILi128ELi8ELi128ELi8ELi8EEvPfS0_S0_iii,"",@"SHT_CUDA_INFO"
	.sectionflags	@""
	.align	4


	//----- nvinfo : EIATTR_CUDA_API_VERSION
	.align		4
        /*0000*/ 	.byte	0x04, 0x37
        /*0002*/ 	.short	(.L_157 - .L_156)
.L_156:
        /*0004*/ 	.word	0x00000082


	//----- nvinfo : EIATTR_KPARAM_INFO
	.align		4
.L_157:
        /*0008*/ 	.byte	0x04, 0x17
        /*000a*/ 	.short	(.L_159 - .L_158)
.L_158:
        /*000c*/ 	.word	0x00000000
        /*0010*/ 	.short	0x0005
        /*0012*/ 	.short	0x0020
        /*0014*/ 	.byte	0x00, 0xf0, 0x11, 0x00


	//----- nvinfo : EIATTR_KPARAM_INFO
	.align		4
.L_159:
        /*0018*/ 	.byte	0x04, 0x17
        /*001a*/ 	.short	(.L_161 - .L_160)
.L_160:
        /*001c*/ 	.word	0x00000000
        /*0020*/ 	.short	0x0004
        /*0022*/ 	.short	0x001c
        /*0024*/ 	.byte	0x00, 0xf0, 0x11, 0x00


	//----- nvinfo : EIATTR_KPARAM_INFO
	.align		4
.L_161:
        /*0028*/ 	.byte	0x04, 0x17
        /*002a*/ 	.short	(.L_163 - .L_162)
.L_162:
        /*002c*/ 	.word	0x00000000
        /*0030*/ 	.short	0x0003
        /*0032*/ 	.short	0x0018
        /*0034*/ 	.byte	0x00, 0xf0, 0x11, 0x00


	//----- nvinfo : EIATTR_KPARAM_INFO
	.align		4
.L_163:
        /*0038*/ 	.byte	0x04, 0x17
        /*003a*/ 	.short	(.L_165 - .L_164)
.L_164:
        /*003c*/ 	.word	0x00000000
        /*0040*/ 	.short	0x0002
        /*0042*/ 	.short	0x0010
        /*0044*/ 	.byte	0x00, 0xf5, 0x21, 0x00


	//----- nvinfo : EIATTR_KPARAM_INFO
	.align		4
.L_165:
        /*0048*/ 	.byte	0x04, 0x17
        /*004a*/ 	.short	(.L_167 - .L_166)
.L_166:
        /*004c*/ 	.word	0x00000000
        /*0050*/ 	.short	0x0001
        /*0052*/ 	.short	0x0008
        /*0054*/ 	.byte	0x00, 0xf5, 0x21, 0x00


	//----- nvinfo : EIATTR_KPARAM_INFO
	.align		4
.L_167:
        /*0058*/ 	.byte	0x04, 0x17
        /*005a*/ 	.short	(.L_169 - .L_168)
.L_168:
        /*005c*/ 	.word	0x00000000
        /*0060*/ 	.short	0x0000
        /*0062*/ 	.short	0x0000
        /*0064*/ 	.byte	0x00, 0xf5, 0x21, 0x00


	//----- nvinfo : EIATTR_SPARSE_MMA_MASK
	.align		4
.L_169:
        /*0068*/ 	.byte	0x03, 0x50
        /*006a*/ 	.short	0x0000


	//----- nvinfo : EIATTR_MAXREG_COUNT
	.align		4
        /*006c*/ 	.byte	0x03, 0x1b
        /*006e*/ 	.short	0x00ff


	//----- nvinfo : EIATTR_NUM_BARRIERS
	.align		4
        /*0070*/ 	.byte	0x02, 0x4c
        /*0072*/ 	.byte	0x01
	.zero		1


	//----- nvinfo : EIATTR_MERCURY_ISA_VERSION
	.align		4
        /*0074*/ 	.byte	0x03, 0x5f
        /*0076*/ 	.short	0x0101


	//----- nvinfo : EIATTR_VRC_CTA_INIT_COUNT
	.align		4
        /*0078*/ 	.byte	0x02, 0x4a
	.zero		1
	.zero		1


	//----- nvinfo : EIATTR_EXIT_INSTR_OFFSETS
	.align		4
        /*007c*/ 	.byte	0x04, 0x1c
        /*007e*/ 	.short	(.L_171 - .L_170)


	//   ....[0]....
.L_170:
        /*0080*/ 	.word	0x000029d0


	//----- nvinfo : EIATTR_CBANK_PARAM_SIZE
	.align		4
.L_171:
        /*0084*/ 	.byte	0x03, 0x19
        /*0086*/ 	.short	0x0024


	//----- nvinfo : EIATTR_PARAM_CBANK
	.align		4
        /*0088*/ 	.byte	0x04, 0x0a
        /*008a*/ 	.short	(.L_173 - .L_172)
	.align		4
.L_172:
        /*008c*/ 	.word	index@(.nv.constant0._Z7gemm_v3ILi128ELi8ELi128ELi8ELi8EEvPfS0_S0_iii)
        /*0090*/ 	.short	0x0380
        /*0092*/ 	.short	0x0024


	//----- nvinfo : EIATTR_SW_WAR
	.align		4
.L_173:
        /*0094*/ 	.byte	0x04, 0x36
        /*0096*/ 	.short	(.L_175 - .L_174)
.L_174:
        /*0098*/ 	.word	0x00000008
.L_175:


//--------------------- .nv.info._Z7gemm_v2ILi16ELi16ELi16EEvPfS0_S0_iii --------------------------
	.section	.nv.info._Z7gemm_v2ILi16ELi16ELi16EEvPfS0_S0_iii,"",@"SHT_CUDA_INFO"
	.sectionflags	@""
	.align	4


	//----- nvinfo : EIATTR_CUDA_API_VERSION
	.align		4
        /*0000*/ 	.byte	0x04, 0x37
        /*0002*/ 	.short	(.L_177 - .L_176)
.L_176:
        /*0004*/ 	.word	0x00000082


	//----- nvinfo : EIATTR_KPARAM_INFO
	.align		4
.L_177:
        /*0008*/ 	.byte	0x04, 0x17
        /*000a*/ 	.short	(.L_179 - .L_178)
.L_178:
        /*000c*/ 	.word	0x00000000
        /*0010*/ 	.short	0x0005
        /*0012*/ 	.short	0x0020
        /*0014*/ 	.byte	0x00, 0xf0, 0x11, 0x00


	//----- nvinfo : EIATTR_KPARAM_INFO
	.align		4
.L_179:
        /*0018*/ 	.byte	0x04, 0x17
        /*001a*/ 	.short	(.L_181 - .L_180)
.L_180:
        /*001c*/ 	.word	0x00000000
        /*0020*/ 	.short	0x0004
        /*0022*/ 	.short	0x001c
        /*0024*/ 	.byte	0x00, 0xf0, 0x11, 0x00


	//----- nvinfo : EIATTR_KPARAM_INFO
	.align		4
.L_181:
        /*0028*/ 	.byte	0x04, 0x17
        /*002a*/ 	.short	(.L_183 - .L_182)
.L_182:
        /*002c*/ 	.word	0x00000000
        /*0030*/ 	.short	0x0003
        /*0032*/ 	.short	0x0018
        /*0034*/ 	.byte	0x00, 0xf0, 0x11, 0x00


	//----- nvinfo : EIATTR_KPARAM_INFO
	.align		4
.L_183:
        /*0038*/ 	.byte	0x04, 0x17
        /*003a*/ 	.short	(.L_185 - .L_184)
.L_184:
        /*003c*/ 	.word	0x00000000
        /*0040*/ 	.short	0x0002
        /*0042*/ 	.short	0x0010
        /*0044*/ 	.byte	0x00, 0xf5, 0x21, 0x00


	//----- nvinfo : EIATTR_KPARAM_INFO
	.align		4
.L_185:
        /*0048*/ 	.byte	0x04, 0x17
        /*004a*/ 	.short	(.L_187 - .L_186)
.L_186:
        /*004c*/ 	.word	0x00000000
        /*0050*/ 	.short	0x0001
        /*0052*/ 	.short	0x0008
        /*0054*/ 	.byte	0x00, 0xf5, 0x21, 0x00


	//----- nvinfo : EIATTR_KPARAM_INFO
	.align		4
.L_187:
        /*0058*/ 	.byte	0x04, 0x17
        /*005a*/ 	.short	(.L_189 - .L_188)
.L_188:
        /*005c*/ 	.word	0x00000000
        /*0060*/ 	.short	0x0000
        /*0062*/ 	.short	0x0000
        /*0064*/ 	.byte	0x00, 0xf5, 0x21, 0x00


	//----- nvinfo : EIATTR_SPARSE_MMA_MASK
	.align		4
.L_189:
        /*0068*/ 	.byte	0x03, 0x50
        /*006a*/ 	.short	0x0000


	//----- nvinfo : EIATTR_MAXREG_COUNT
	.align		4
        /*006c*/ 	.byte	0x03, 0x1b
        /*006e*/ 	.short	0x00ff


	//----- nvinfo : EIATTR_NUM_BARRIERS
	.align		4
        /*0070*/ 	.byte	0x02, 0x4c
        /*0072*/ 	.byte	0x01
	.zero		1


	//----- nvinfo : EIATTR_MERCURY_ISA_VERSION
	.align		4
        /*0074*/ 	.byte	0x03, 0x5f
        /*0076*/ 	.short	0x0101


	//----- nvinfo : EIATTR_VRC_CTA_INIT_COUNT
	.align		4
        /*0078*/ 	.byte	0x02, 0x4a
	.zero		1
	.zero		1


	//----- nvinfo : EIATTR_EXIT_INSTR_OFFSETS
	.align		4
        /*007c*/ 	.byte	0x04, 0x1c
        /*007e*/ 	.short	(.L_191 - .L_190)


	//   ....[0]....
.L_190:
        /*0080*/ 	.word	0x00001c90


	//----- nvinfo : EIATTR_CBANK_PARAM_SIZE
	.align		4
.L_191:
        /*0084*/ 	.byte	0x03, 0x19
        /*0086*/ 	.short	0x0024


	//----- nvinfo : EIATTR_PARAM_CBANK
	.align		4
        /*0088*/ 	.byte	0x04, 0x0a
        /*008a*/ 	.short	(.L_193 - .L_192)
	.align		4
.L_192:
        /*008c*/ 	.word	index@(.nv.constant0._Z7gemm_v2ILi16ELi16ELi16EEvPfS0_S0_iii)
        /*0090*/ 	.short	0x0380
        /*0092*/ 	.short	0x0024


	//----- nvinfo : EIATTR_SW_WAR
	.align		4
.L_193:
        /*0094*/ 	.byte	0x04, 0x36
        /*0096*/ 	.short	(.L_195 - .L_194)
.L_194:
        /*0098*/ 	.word	0x00000008
.L_195:


//--------------------- .nv.info._Z13gemm_v1_alterILi128ELi8ELi128ELi8ELi8EEvPfS0_S0_iii --------------------------
	.section	.nv.info._Z13gemm_v1_alterILi128ELi8ELi128ELi8ELi8EEvPfS0_S0_iii,"",@"SHT_CUDA_INFO"
	.sectionflags	@""
	.align	4


	//----- nvinfo : EIATTR_CUDA_API_VERSION
	.align		4
        /*0000*/ 	.byte	0x04, 0x37
        /*0002*/ 	.short	(.L_197 - .L_196)
.L_196:
        /*0004*/ 	.word	0x00000082


	//----- nvinfo : EIATTR_KPARAM_INFO
	.align		4
.L_197:
        /*0008*/ 	.byte	0x04, 0x17
        /*000a*/ 	.short	(.L_199 - .L_198)
.L_198:
        /*000c*/ 	.word	0x00000000
        /*0010*/ 	.short	0x0005
        /*0012*/ 	.short	0x0020
        /*0014*/ 	.byte	0x00, 0xf0, 0x11, 0x00


	//----- nvinfo : EIATTR_KPARAM_INFO
	.align		4
.L_199:
        /*0018*/ 	.byte	0x04, 0x17
        /*001a*/ 	.short	(.L_201 - .L_200)
.L_200:
        /*001c*/ 	.word	0x00000000
        /*0020*/ 	.short	0x0004
        /*0022*/ 	.short	0x001c
        /*0024*/ 	.byte	0x00, 0xf0, 0x11, 0x00


	//----- nvinfo : EIATTR_KPARAM_INFO
	.align		4
.L_201:
        /*0028*/ 	.byte	0x04, 0x17
        /*002a*/ 	.short	(.L_203 - .L_202)
.L_202:
        /*002c*/ 	.word	0x00000000
        /*0030*/ 	.short	0x0003
        /*0032*/ 	.short	0x0018
        /*0034*/ 	.byte	0x00, 0xf0, 0x11, 0x00


	//----- nvinfo : EIATTR_KPARAM_INFO
	.align		4
.L_203:
        /*0038*/ 	.byte	0x04, 0x17
        /*003a*/ 	.short	(.L_205 - .L_204)
.L_204:
        /*003c*/ 	.word	0x00000000
        /*0040*/ 	.short	0x0002
        /*0042*/ 	.short	0x0010
        /*0044*/ 	.byte	0x00, 0xf5, 0x21, 0x00


	//----- nvinfo : EIATTR_KPARAM_INFO
	.align		4
.L_205:
        /*0048*/ 	.byte	0x04, 0x17
        /*004a*/ 	.short	(.L_207 - .L_206)
.L_206:
        /*004c*/ 	.word	0x00000000
        /*0050*/ 	.short	0x0001
        /*0052*/ 	.short	0x0008
        /*0054*/ 	.byte	0x00, 0xf5, 0x21, 0x00


	//----- nvinfo : EIATTR_KPARAM_INFO
	.align		4
.L_207:
        /*0058*/ 	.byte	0x04, 0x17
        /*005a*/ 	.short	(.L_209 - .L_208)
.L_208:
        /*005c*/ 	.word	0x00000000
        /*0060*/ 	.short	0x0000
        /*0062*/ 	.short	0x0000
        /*0064*/ 	.byte	0x00, 0xf5, 0x21, 0x00


	//----- nvinfo : EIATTR_SPARSE_MMA_MASK
	.align		4
.L_209:
        /*0068*/ 	.byte	0x03, 0x50
        /*006a*/ 	.short	0x0000


	//----- nvinfo : EIATTR_MAXREG_COUNT
	.align		4
        /*006c*/ 	.byte	0x03, 0x1b
        /*006e*/ 	.short	0x00ff


	//----- nvinfo : EIATTR_MERCURY_ISA_VERSION
	.align		4
        /*0070*/ 	.byte	0x03, 0x5f
        /*0072*/ 	.short	0x0101


	//----- nvinfo : EIATTR_VRC_CTA_INIT_COUNT
	.align		4
        /*0074*/ 	.byte	0x02, 0x4a
	.zero		1
	.zero		1


	//----- nvinfo : EIATTR_EXIT_INSTR_OFFSETS
	.align		4
        /*0078*/ 	.byte	0x04, 0x1c
        /*007a*/ 	.short	(.L_211 - .L_210)


	//   ....[0]....
.L_210:
        /*007c*/ 	.word	0x000034d0


	//----- nvinfo : EIATTR_CBANK_PARAM_SIZE
	.align		4
.L_211:
        /*0080*/ 	.byte	0x03, 0x19
        /*0082*/ 	.short	0x0024


	//----- nvinfo : EIATTR_PARAM_CBANK
	.align		4
        /*0084*/ 	.byte	0x04, 0x0a
        /*0086*/ 	.short	(.L_213 - .L_212)
	.align		4
.L_212:
        /*0088*/ 	.word	index@(.nv.constant0._Z13gemm_v1_alterILi128ELi8ELi128ELi8ELi8EEvPfS0_S0_iii)
        /*008c*/ 	.short	0x0380
        /*008e*/ 	.short	0x0024


	//----- nvinfo : EIATTR_SW_WAR
	.align		4
.L_213:
        /*0090*/ 	.byte	0x04, 0x36
        /*0092*/ 	.short	(.L_215 - .L_214)
.L_214:
        /*0094*/ 	.word	0x00000008
.L_215:


//--------------------- .nv.info._Z7gemm_v1PfS_S_iii --------------------------
	.section	.nv.info._Z7gemm_v1PfS_S_iii,"",@"SHT_CUDA_INFO"
	.sectionflags	@""
	.align	4


	//----- nvinfo : EIATTR_CUDA_API_VERSION
	.align		4
        /*0000*/ 	.byte	0x04, 0x37
        /*0002*/ 	.short	(.L_217 - .L_216)
.L_216:
        /*0004*/ 	.word	0x00000082


	//----- nvinfo : EIATTR_KPARAM_INFO
	.align		4
.L_217:
        /*0008*/ 	.byte	0x04, 0x17
        /*000a*/ 	.short	(.L_219 - .L_218)
.L_218:
        /*000c*/ 	.word	0x00000000
        /*0010*/ 	.short	0x0005
        /*0012*/ 	.short	0x0020
        /*0014*/ 	.byte	0x00, 0xf0, 0x11, 0x00


	//----- nvinfo : EIATTR_KPARAM_INFO
	.align		4
.L_219:
        /*0018*/ 	.byte	0x04, 0x17
        /*001a*/ 	.short	(.L_221 - .L_220)
.L_220:
        /*001c*/ 	.word	0x00000000
        /*0020*/ 	.short	0x0004
        /*0022*/ 	.short	0x001c
        /*0024*/ 	.byte	0x00, 0xf0, 0x11, 0x00


	//----- nvinfo : EIATTR_KPARAM_INFO
	.align		4
.L_221:
        /*0028*/ 	.byte	0x04, 0x17
        /*002a*/ 	.short	(.L_223 - .L_222)
.L_222:
        /*002c*/ 	.word	0x00000000
        /*0030*/ 	.short	0x0003
        /*0032*/ 	.short	0x0018
        /*0034*/ 	.byte	0x00, 0xf0, 0x11, 0x00


	//----- nvinfo : EIATTR_KPARAM_INFO
	.align		4
.L_223:
        /*0038*/ 	.byte	0x04, 0x17
        /*003a*/ 	.short	(.L_225 - .L_224)
.L_224:
        /*003c*/ 	.word	0x00000000
        /*0040*/ 	.short	0x0002
        /*0042*/ 	.short	0x0010
        /*0044*/ 	.byte	0x00, 0xf5, 0x21, 0x00


	//----- nvinfo : EIATTR_KPARAM_INFO
	.align		4
.L_225:
        /*0048*/ 	.byte	0x04, 0x17
        /*004a*/ 	.short	(.L_227 - .L_226)
.L_226:
        /*004c*/ 	.word	0x00000000
        /*0050*/ 	.short	0x0001
        /*0052*/ 	.short	0x0008
        /*0054*/ 	.byte	0x00, 0xf5, 0x21, 0x00


	//----- nvinfo : EIATTR_KPARAM_INFO
	.align		4
.L_227:
        /*0058*/ 	.byte	0x04, 0x17
        /*005a*/ 	.short	(.L_229 - .L_228)
.L_228:
        /*005c*/ 	.word	0x00000000
        /*0060*/ 	.short	0x0000
        /*0062*/ 	.short	0x0000
        /*0064*/ 	.byte	0x00, 0xf5, 0x21, 0x00


	//----- nvinfo : EIATTR_SPARSE_MMA_MASK
	.align		4
.L_229:
        /*0068*/ 	.byte	0x03, 0x50
        /*006a*/ 	.short	0x0000


	//----- nvinfo : EIATTR_MAXREG_COUNT
	.align		4
        /*006c*/ 	.byte	0x03, 0x1b
        /*006e*/ 	.short	0x00ff


	//----- nvinfo : EIATTR_MERCURY_ISA_VERSION
	.align		4
        /*0070*/ 	.byte	0x03, 0x5f
        /*0072*/ 	.short	0x0101


	//----- nvinfo : EIATTR_VRC_CTA_INIT_COUNT
	.align		4
        /*0074*/ 	.byte	0x02, 0x4a
	.zero		1
	.zero		1


	//----- nvinfo : EIATTR_EXIT_INSTR_OFFSETS
	.align		4
        /*0078*/ 	.byte	0x04, 0x1c
        /*007a*/ 	.short	(.L_231 - .L_230)


	//   ....[0]....
.L_230:
        /*007c*/ 	.word	0x000000c0


	//   ....[1]....
        /*0080*/ 	.word	0x000008e0


	//----- nvinfo : EIATTR_CBANK_PARAM_SIZE
	.align		4
.L_231:
        /*0084*/ 	.byte	0x03, 0x19
        /*0086*/ 	.short	0x0024


	//----- nvinfo : EIATTR_PARAM_CBANK
	.align		4
        /*0088*/ 	.byte	0x04, 0x0a
        /*008a*/ 	.short	(.L_233 - .L_232)
	.align		4
.L_232:
        /*008c*/ 	.word	index@(.nv.constant0._Z7gemm_v1PfS_S_iii)
        /*0090*/ 	.short	0x0380
        /*0092*/ 	.short	0x0024


	//----- nvinfo : EIATTR_SW_WAR
	.align		4
.L_233:
        /*0094*/ 	.byte	0x04, 0x36
        /*0096*/ 	.short	(.L_235 - .L_234)
.L_234:
        /*0098*/ 	.word	0x00000008
.L_235:


//--------------------- .nv.callgraph             --------------------------
	.section	.nv.callgraph,"",@"SHT_CUDA_CALLGRAPH"
	.align	4
	.sectionentsize	8
	.align		4
        /*0000*/ 	.word	0x00000000
	.align		4
        /*0004*/ 	.word	0xffffffff
	.align		4
        /*0008*/ 	.word	0x00000000
	.align		4
        /*000c*/ 	.word	0xfffffffe
	.align		4
        /*0010*/ 	.word	0x00000000
	.align		4
        /*0014*/ 	.word	0xfffffffd
	.align		4
        /*0018*/ 	.word	0x00000000
	.align		4
        /*001c*/ 	.word	0xfffffffc


//--------------------- .text._Z7gemm_v8ILi128ELi8ELi128ELi8ELi8EEvPfS0_S0_iii --------------------------
	.section	.text._Z7gemm_v8ILi128ELi8ELi128ELi8ELi8EEvPfS0_S0_iii,"ax",@progbits
	.align	128
        .global         _Z7gemm_v8ILi128ELi8ELi128ELi8ELi8EEvPfS0_S0_iii
        .type           _Z7gemm_v8ILi128ELi8ELi128ELi8ELi8EEvPfS0_S0_iii,@function
        .size           _Z7gemm_v8ILi128ELi8ELi128ELi8ELi8EEvPfS0_S0_iii,(.L_x_31 - _Z7gemm_v8ILi128ELi8ELi128ELi8ELi8EEvPfS0_S0_iii)
        .other          _Z7gemm_v8ILi128ELi8ELi128ELi8ELi8EEvPfS0_S0_iii,@"STO_CUDA_ENTRY STV_DEFAULT"
_Z7gemm_v8ILi128ELi8ELi128ELi8ELi8EEvPfS0_S0_iii:
.text._Z7gemm_v8ILi128ELi8ELi128ELi8ELi8EEvPfS0_S0_iii:
[----:B------:R-:W-:Y:S01]  /*0000*/  LDC R1, c[0x0][0x37c] ;  /* 0x0000df00ff017b82 */ /* 0x000fe20000000800 */
[----:B------:R-:W0:Y:S07]  /*0010*/  S2R R10, SR_TID.X ;  /* 0x00000000000a7919 */ /* 0x000e2e0000002100 */
[----:B------:R-:W1:Y:S01]  /*0020*/  S2UR UR4, SR_CTAID.Y ;  /* 0x00000000000479c3 */ /* 0x000e620000002600 */
[----:B------:R-:W2:Y:S01]  /*0030*/  LDCU.64 UR6, c[0x0][0x380] ;  /* 0x00007000ff0677ac */ /* 0x000ea20008000a00 */
[----:B------:R-:W3:Y:S01]  /*0040*/  S2R R17, SR_TID.Y ;  /* 0x0000000000117919 */ /* 0x000ee20000002200 */
[----:B------:R-:W4:Y:S01]  /*0050*/  LDCU UR10, c[0x0][0x39c] ;  /* 0x00007380ff0a77ac */ /* 0x000f220008000800 */
[----:B------:R-:W5:Y:S04]  /*0060*/  S2R R7, SR_CTAID.X ;  /* 0x0000000000077919 */ /* 0x000f680000002500 */
[----:B------:R-:W1:Y:S01]  /*0070*/  LDC R8, c[0x0][0x3a0] ;  /* 0x0000e800ff087b82 */ /* 0x000e620000000800 */
[----:B------:R-:W4:Y:S07]  /*0080*/  LDCU.64 UR8, c[0x0][0x358] ;  /* 0x00006b00ff0877ac */ /* 0x000f2e0008000a00 */
[----:B------:R-:W4:Y:S01]  /*0090*/  LDC.64 R4, c[0x0][0x388] ;  /* 0x0000e200ff047b82 */ /* 0x000f220000000a00 */
[----:B0-----:R-:W-:-:S02]  /*00a0*/  SHF.L.U32 R3, R10, 0x2, RZ ;  /* 0x000000020a037819 */ /* 0x001fc400000006ff */
[----:B---3--:R-:W-:Y:S02]  /*00b0*/  LEA R0, R17, R10, 0x4 ;  /* 0x0000000a11007211 */ /* 0x008fe400078e20ff */
[----:B------:R-:W-:Y:S02]  /*00c0*/  LOP3.LUT R3, R3, 0x4, RZ, 0xc0, !PT ;  /* 0x0000000403037812 */ /* 0x000fe400078ec0ff */
[----:B------:R-:W-:-:S04]  /*00d0*/  LOP3.LUT R2, R0, 0xffff, RZ, 0xc0, !PT ;  /* 0x0000ffff00027812 */ /* 0x000fc800078ec0ff */
[----:B------:R-:W-:-:S04]  /*00e0*/  SHF.R.U32.HI R2, RZ, 0x1, R2 ;  /* 0x00000001ff027819 */ /* 0x000fc80000011602 */
[----:B------:R-:W-:Y:S01]  /*00f0*/  LOP3.LUT R6, R2, 0xffff, RZ, 0xc0, !PT ;  /* 0x0000ffff02067812 */ /* 0x000fe200078ec0ff */
[----:B-1----:R-:W-:-:S04]  /*0100*/  IMAD R2, R8, UR4, RZ ;  /* 0x0000000408027c24 */ /* 0x002fc8000f8e02ff */
[----:B------:R-:W-:Y:S01]  /*0110*/  IMAD R8, R6, R8, R3 ;  /* 0x0000000806087224 */ /* 0x000fe200078e0203 */
[----:B------:R-:W-:Y:S02]  /*0120*/  SHF.L.U32 R3, R2, 0x7, RZ ;  /* 0x0000000702037819 */ /* 0x000fe400000006ff */
[----:B------:R-:W-:Y:S02]  /*0130*/  SHF.L.U32 R2, R0, 0x2, RZ ;  /* 0x0000000200027819 */ /* 0x000fe400000006ff */
[----:B------:R-:W-:Y:S02]  /*0140*/  SHF.R.S32.HI R12, RZ, 0x1f, R8 ;  /* 0x0000001fff0c7819 */ /* 0x000fe40000011408 */
[C---:B------:R-:W-:Y:S02]  /*0150*/  IADD3 R9, P0, PT, R3.reuse, R8, RZ ;  /* 0x0000000803097210 */ /* 0x040fe40007f1e0ff */
[----:B------:R-:W-:Y:S02]  /*0160*/  LOP3.LUT R8, R2, 0x7c, RZ, 0xc0, !PT ;  /* 0x0000007c02087812 */ /* 0x000fe400078ec0ff */
[----:B------:R-:W-:-:S02]  /*0170*/  LEA.HI.X.SX32 R12, R3, R12, 0x1, P0 ;  /* 0x0000000c030c7211 */ /* 0x000fc400000f0eff */
[----:B-----5:R-:W-:Y:S02]  /*0180*/  SHF.L.U32 R3, R7, 0x7, RZ ;  /* 0x0000000707037819 */ /* 0x020fe400000006ff */
[----:B------:R-:W-:Y:S02]  /*0190*/  SHF.R.U32.HI R7, RZ, 0x5, R0 ;  /* 0x00000005ff077819 */ /* 0x000fe40000011600 */
[----:B--2---:R-:W-:Y:S01]  /*01a0*/  LEA R2, P0, R9, UR6, 0x2 ;  /* 0x0000000609027c11 */ /* 0x004fe2000f8010ff */
[----:B----4-:R-:W-:-:S03]  /*01b0*/  IMAD.WIDE.U32 R4, R3, 0x4, R4 ;  /* 0x0000000403047825 */ /* 0x010fc600078e0004 */
[----:B------:R-:W-:Y:S01]  /*01c0*/  LEA.HI.X R3, R9, UR7, R12, 0x2, P0 ;  /* 0x0000000709037c11 */ /* 0x000fe200080f140c */
[----:B------:R-:W-:-:S04]  /*01d0*/  IMAD R9, R7, UR10, R8 ;  /* 0x0000000a07097c24 */ /* 0x000fc8000f8e0208 */
[----:B------:R-:W-:Y:S01]  /*01e0*/  IMAD.WIDE R4, R9, 0x4, R4 ;  /* 0x0000000409047825 */ /* 0x000fe200078e0204 */
[----:B------:R-:W2:Y:S04]  /*01f0*/  LDG.E.128.CONSTANT R92, desc[UR8][R2.64] ;  /* 0x00000008025c7981 */ /* 0x000ea8000c1e9d00 */
[----:B------:R0:W3:Y:S01]  /*0200*/  LDG.E.128.CONSTANT R12, desc[UR8][R4.64] ;  /* 0x00000008040c7981 */ /* 0x0000e2000c1e9d00 */
[----:B------:R-:W1:Y:S01]  /*0210*/  S2UR UR6, SR_CgaCtaId ;  /* 0x00000000000679c3 */ /* 0x000e620000008800 */
[----:B------:R-:W-:Y:S01]  /*0220*/  UMOV UR4, 0x400 ;  /* 0x0000040000047882 */ /* 0x000fe20000000000 */
[----:B------:R-:W-:Y:S01]  /*0230*/  SHF.L.U32 R9, R10, 0xb, RZ ;  /* 0x0000000b0a097819 */ /* 0x000fe200000006ff */
[----:B------:R-:W-:Y:S01]  /*0240*/  UIADD3 UR5, UPT, UPT, UR4, 0x2000, URZ ;  /* 0x0000200004057890 */ /* 0x000fe2000fffe0ff */
[----:B------:R-:W-:-:S02]  /*0250*/  SHF.L.U32 R0, R0, 0x4, RZ ;  /* 0x0000000400007819 */ /* 0x000fc400000006ff */
[----:B------:R-:W-:Y:S02]  /*0260*/  CS2R R98, SRZ ;  /* 0x0000000000627805 */ /* 0x000fe4000001ff00 */
[----:B------:R-:W-:Y:S02]  /*0270*/  LOP3.LUT R9, R9, 0x800, RZ, 0xc0, !PT ;  /* 0x0000080009097812 */ /* 0x000fe400078ec0ff */
[----:B------:R-:W-:Y:S02]  /*0280*/  CS2R R96, SRZ ;  /* 0x0000000000607805 */ /* 0x000fe4000001ff00 */
[----:B------:R-:W-:Y:S01]  /*0290*/  LOP3.LUT R11, R0, 0x1f0, RZ, 0xc0, !PT ;  /* 0x000001f0000b7812 */ /* 0x000fe200078ec0ff */
[----:B0-----:R-:W-:Y:S01]  /*02a0*/  HFMA2 R5, -RZ, RZ, 0, 5.9604644775390625e-08 ;  /* 0x00000001ff057431 */ /* 0x001fe200000001ff */
[----:B------:R-:W-:Y:S02]  /*02b0*/  CS2R R90, SRZ ;  /* 0x00000000005a7805 */ /* 0x000fe4000001ff00 */
[----:B------:R-:W-:-:S02]  /*02c0*/  CS2R R88, SRZ ;  /* 0x0000000000587805 */ /* 0x000fc4000001ff00 */
[----:B------:R-:W-:Y:S02]  /*02d0*/  CS2R R86, SRZ ;  /* 0x0000000000567805 */ /* 0x000fe4000001ff00 */
[----:B------:R-:W-:Y:S02]  /*02e0*/  CS2R R84, SRZ ;  /* 0x0000000000547805 */ /* 0x000fe4000001ff00 */
[----:B------:R-:W-:Y:S02]  /*02f0*/  CS2R R82, SRZ ;  /* 0x0000000000527805 */ /* 0x000fe4000001ff00 */
[----:B------:R-:W-:Y:S02]  /*0300*/  CS2R R80, SRZ ;  /* 0x0000000000507805 */ /* 0x000fe4000001ff00 */
[----:B------:R-:W-:Y:S02]  /*0310*/  CS2R R78, SRZ ;  /* 0x00000000004e7805 */ /* 0x000fe4000001ff00 */
[----:B------:R-:W-:-:S02]  /*0320*/  CS2R R76, SRZ ;  /* 0x00000000004c7805 */ /* 0x000fc4000001ff00 */
[----:B------:R-:W-:Y:S02]  /*0330*/  CS2R R74, SRZ ;  /* 0x00000000004a7805 */ /* 0x000fe4000001ff00 */
[----:B------:R-:W-:Y:S02]  /*0340*/  CS2R R72, SRZ ;  /* 0x0000000000487805 */ /* 0x000fe4000001ff00 */
[----:B------:R-:W-:Y:S02]  /*0350*/  CS2R R70, SRZ ;  /* 0x0000000000467805 */ /* 0x000fe4000001ff00 */
[----:B------:R-:W-:Y:S02]  /*0360*/  CS2R R68, SRZ ;  /* 0x0000000000447805 */ /* 0x000fe4000001ff00 */
[----:B------:R-:W-:Y:S02]  /*0370*/  CS2R R66, SRZ ;  /* 0x0000000000427805 */ /* 0x000fe4000001ff00 */
[----:B------:R-:W-:Y:S01]  /*0380*/  CS2R R64, SRZ ;  /* 0x0000000000407805 */ /* 0x000fe2000001ff00 */
[----:B-1----:R-:W-:Y:S01]  /*0390*/  ULEA UR4, UR6, UR4, 0x18 ;  /* 0x0000000406047291 */ /* 0x002fe2000f8ec0ff */
[----:B------:R-:W-:Y:S01]  /*03a0*/  CS2R R62, SRZ ;  /* 0x00000000003e7805 */ /* 0x000fe2000001ff00 */
[----:B------:R-:W-:Y:S01]  /*03b0*/  ULEA UR5, UR6, UR5, 0x18 ;  /* 0x0000000506057291 */ /* 0x000fe2000f8ec0ff */
[----:B------:R-:W-:-:S02]  /*03c0*/  CS2R R60, SRZ ;  /* 0x00000000003c7805 */ /* 0x000fc4000001ff00 */
[----:B------:R-:W-:Y:S02]  /*03d0*/  CS2R R42, SRZ ;  /* 0x00000000002a7805 */ /* 0x000fe4000001ff00 */
[----:B------:R-:W-:Y:S02]  /*03e0*/  CS2R R40, SRZ ;  /* 0x0000000000287805 */ /* 0x000fe4000001ff00 */
[----:B------:R-:W-:Y:S02]  /*03f0*/  IADD3 R9, PT, PT, R9, UR4, RZ ;  /* 0x0000000409097c10 */ /* 0x000fe4000fffe0ff */
[----:B------:R-:W-:Y:S02]  /*0400*/  CS2R R38, SRZ ;  /* 0x0000000000267805 */ /* 0x000fe4000001ff00 */
[----:B------:R-:W-:Y:S02]  /*0410*/  LEA R0, R7, UR5, 0x9 ;  /* 0x0000000507007c11 */ /* 0x000fe4000f8e48ff */
[----:B------:R-:W-:-:S02]  /*0420*/  CS2R R36, SRZ ;  /* 0x0000000000247805 */ /* 0x000fc4000001ff00 */
[----:B------:R-:W-:Y:S02]  /*0430*/  LEA R9, R6, R9, 0x2 ;  /* 0x0000000906097211 */ /* 0x000fe400078e10ff */
[----:B------:R-:W-:Y:S02]  /*0440*/  CS2R R34, SRZ ;  /* 0x0000000000227805 */ /* 0x000fe4000001ff00 */
[----:B------:R-:W-:Y:S02]  /*0450*/  IADD3 R0, PT, PT, R0, R11, RZ ;  /* 0x0000000b00007210 */ /* 0x000fe40007ffe0ff */
[----:B------:R-:W-:Y:S02]  /*0460*/  CS2R R32, SRZ ;  /* 0x0000000000207805 */ /* 0x000fe4000001ff00 */
[----:B------:R-:W-:Y:S02]  /*0470*/  LEA R4, R10, UR5, 0x5 ;  /* 0x000000050a047c11 */ /* 0x000fe4000f8e28ff */
[----:B------:R-:W-:-:S02]  /*0480*/  CS2R R30, SRZ ;  /* 0x00000000001e7805 */ /* 0x000fc4000001ff00 */
[----:B------:R-:W-:Y:S02]  /*0490*/  IADD3 R7, PT, PT, R7, 0x8, RZ ;  /* 0x0000000807077810 */ /* 0x000fe40007ffe0ff */
[----:B------:R-:W-:Y:S02]  /*04a0*/  CS2R R28, SRZ ;  /* 0x00000000001c7805 */ /* 0x000fe4000001ff00 */
[----:B------:R-:W-:Y:S02]  /*04b0*/  CS2R R26, SRZ ;  /* 0x00000000001a7805 */ /* 0x000fe4000001ff00 */
[----:B------:R-:W-:Y:S02]  /*04c0*/  CS2R R24, SRZ ;  /* 0x0000000000187805 */ /* 0x000fe4000001ff00 */
[----:B------:R-:W-:Y:S01]  /*04d0*/  CS2R R22, SRZ ;  /* 0x0000000000167805 */ /* 0x000fe2000001ff00 */
[----:B------:R-:W-:Y:S01]  /*04e0*/  IMAD R6, R7, UR10, R8 ;  /* 0x0000000a07067c24 */ /* 0x000fe2000f8e0208 */
[----:B------:R-:W-:-:S02]  /*04f0*/  CS2R R20, SRZ ;  /* 0x0000000000147805 */ /* 0x000fc4000001ff00 */
[----:B------:R-:W-:Y:S01]  /*0500*/  CS2R R18, SRZ ;  /* 0x0000000000127805 */ /* 0x000fe2000001ff00 */
[----:B--2---:R-:W-:Y:S04]  /*0510*/  STS [R9], R92 ;  /* 0x0000005c09007388 */ /* 0x004fe80000000800 */
[----:B------:R-:W-:Y:S04]  /*0520*/  STS [R9+0x200], R93 ;  /* 0x0002005d09007388 */ /* 0x000fe80000000800 */
[----:B------:R-:W-:Y:S04]  /*0530*/  STS [R9+0x400], R94 ;  /* 0x0004005e09007388 */ /* 0x000fe80000000800 */
[----:B------:R-:W-:Y:S04]  /*0540*/  STS [R9+0x600], R95 ;  /* 0x0006005f09007388 */ /* 0x000fe80000000800 */
[----:B---3--:R0:W-:Y:S01]  /*0550*/  STS.128 [R0], R12 ;  /* 0x0000000c00007388 */ /* 0x0081e20000000c00 */
[----:B------:R-:W-:Y:S01]  /*0560*/  BAR.SYNC.DEFER_BLOCKING 0x0 ;  /* 0x0000000000007b1d */ /* 0x000fe20000010000 */
[----:B0-----:R-:W-:-:S02]  /*0570*/  LEA R0, R17, UR4, 0x5 ;  /* 0x0000000411007c11 */ /* 0x001fc4000f8e28ff */
[----:B------:R-:W-:-:S03]  /*0580*/  CS2R R16, SRZ ;  /* 0x0000000000107805 */ /* 0x000fc6000001ff00 */
[----:B------:R-:W-:Y:S01]  /*0590*/  UMOV UR4, URZ ;  /* 0x000000ff00047c82 */ /* 0x000fe20008000000 */
[----:B------:R-:W0:Y:S04]  /*05a0*/  LDS.128 R56, [R0] ;  /* 0x0000000000387984 */ /* 0x000e280000000c00 */
[----:B------:R-:W1:Y:S04]  /*05b0*/  LDS.128 R52, [R0+0x10] ;  /* 0x0000100000347984 */ /* 0x000e680000000c00 */
[----:B------:R-:W2:Y:S04]  /*05c0*/  LDS.128 R48, [R4] ;  /* 0x0000000004307984 */ /* 0x000ea80000000c00 */
[----:B------:R3:W4:Y:S02]  /*05d0*/  LDS.128 R44, [R4+0x10] ;  /* 0x00001000042c7984 */ /* 0x0007240000000c00 */
[----:B---3--:R-:W-:-:S04]  /*05e0*/  IADD3 R4, P0, PT, R2, 0x20, RZ ;  /* 0x0000002002047810 */ /* 0x008fc80007f1e0ff */
[----:B------:R-:W-:-:S09]  /*05f0*/  IADD3.X R3, PT, PT, RZ, R3, RZ, P0, !PT ;  /* 0x00000003ff037210 */ /* 0x000fd200007fe4ff */
.L_x_1:
[----:B------:R-:W3:Y:S01]  /*0600*/  S2R R105, SR_CgaCtaId ;  /* 0x0000000000697919 */ /* 0x000ee20000008800 */
[-C--:B0---4-:R-:W-:Y:S01]  /*0610*/  FFMA R9, R44, R56.reuse, R20 ;  /* 0x000000382c097223 */ /* 0x091fe20000000014 */
[----:B------:R-:W-:Y:S01]  /*0620*/  MOV R20, 0x400 ;  /* 0x0000040000147802 */ /* 0x000fe20000000f00 */
[-C--:B--2---:R-:W-:Y:S01]  /*0630*/  FFMA R118, R48, R56.reuse, R16 ;  /* 0x0000003830767223 */ /* 0x084fe20000000010 */
[----:B------:R-:W0:Y:S01]  /*0640*/  S2R R2, SR_TID.Y ;  /* 0x0000000000027919 */ /* 0x000e220000002200 */
[----:B------:R-:W-:Y:S01]  /*0650*/  SHF.L.U32 R8, R5, 0xc, RZ ;  /* 0x0000000c05087819 */ /* 0x000fe200000006ff */
[-C--:B------:R-:W-:Y:S01]  /*0660*/  FFMA R10, R45, R56.reuse, R21 ;  /* 0x000000382d0a7223 */ /* 0x080fe20000000015 */
[----:B------:R-:W-:Y:S01]  /*0670*/  IADD3 R16, PT, PT, R20, 0x2000, RZ ;  /* 0x0000200014107810 */ /* 0x000fe20007ffe0ff */
[----:B------:R-:W2:Y:S01]  /*0680*/  S2R R0, SR_TID.X ;  /* 0x0000000000007919 */ /* 0x000ea20000002100 */
[----:B------:R-:W-:Y:S01]  /*0690*/  LOP3.LUT R8, R8, 0x1000, RZ, 0x3c, !PT ;  /* 0x0000100008087812 */ /* 0x000fe200078e3cff */
[-C--:B------:R-:W-:Y:S01]  /*06a0*/  FFMA R112, R49, R56.reuse, R17 ;  /* 0x0000003831707223 */ /* 0x080fe20000000011 */
[-C--:B------:R-:W-:Y:S01]  /*06b0*/  FFMA R7, R51, R56.reuse, R19 ;  /* 0x0000003833077223 */ /* 0x080fe20000000013 */
[-C--:B------:R-:W-:Y:S01]  /*06c0*/  FFMA R11, R46, R56.reuse, R22 ;  /* 0x000000382e0b7223 */ /* 0x080fe20000000016 */
[-C--:B------:R-:W-:Y:S01]  /*06d0*/  FFMA R103, R50, R56.reuse, R18 ;  /* 0x0000003832677223 */ /* 0x080fe20000000012 */
[----:B------:R-:W-:Y:S01]  /*06e0*/  FFMA R23, R47, R56, R23 ;  /* 0x000000382f177223 */ /* 0x000fe20000000017 */
[-C--:B------:R-:W-:Y:S01]  /*06f0*/  FFMA R110, R44, R57.reuse, R28 ;  /* 0x000000392c6e7223 */ /* 0x080fe2000000001c */
[-C--:B------:R-:W-:Y:S01]  /*0700*/  FFMA R109, R45, R57.reuse, R29 ;  /* 0x000000392d6d7223 */ /* 0x080fe2000000001d */
[-C--:B------:R-:W-:Y:S01]  /*0710*/  FFMA R108, R46, R57.reuse, R30 ;  /* 0x000000392e6c7223 */ /* 0x080fe2000000001e */
[-C--:B------:R-:W-:Y:S01]  /*0720*/  FFMA R107, R47, R57.reuse, R31 ;  /* 0x000000392f6b7223 */ /* 0x080fe2000000001f */
[-C--:B------:R-:W-:Y:S01]  /*0730*/  FFMA R116, R48, R57.reuse, R24 ;  /* 0x0000003930747223 */ /* 0x080fe20000000018 */
[-C--:B------:R-:W-:Y:S01]  /*0740*/  FFMA R114, R49, R57.reuse, R25 ;  /* 0x0000003931727223 */ /* 0x080fe20000000019 */
[-C--:B------:R-:W-:Y:S01]  /*0750*/  FFMA R113, R50, R57.reuse, R26 ;  /* 0x0000003932717223 */ /* 0x080fe2000000001a */
[----:B------:R-:W-:Y:S01]  /*0760*/  FFMA R101, R51, R57, R27 ;  /* 0x0000003933657223 */ /* 0x000fe2000000001b */
        /* <DEDUP_REMOVED lines=9> */
[C---:B---3--:R-:W-:Y:S01]  /*0800*/  LEA R20, R105.reuse, R20, 0x18 ;  /* 0x0000001469147211 */ /* 0x048fe200078ec0ff */
[----:B------:R-:W-:Y:S01]  /*0810*/  FFMA R32, R48, R58, R32 ;  /* 0x0000003a30207223 */ /* 0x000fe20000000020 */
[----:B------:R-:W-:Y:S01]  /*0820*/  LEA R21, R105, R16, 0x18 ;  /* 0x0000001069157211 */ /* 0x000fe200078ec0ff */
[----:B------:R-:W-:Y:S01]  /*0830*/  FFMA R105, R45, R59, R61 ;  /* 0x0000003b2d697223 */ /* 0x000fe2000000003d */
[----:B------:R-:W-:Y:S01]  /*0840*/  IADD3 R17, PT, PT, R20, R8, RZ ;  /* 0x0000000814117210 */ /* 0x000fe20007ffe0ff */
[----:B------:R-:W-:Y:S01]  /*0850*/  FFMA R33, R49, R58, R33 ;  /* 0x0000003a31217223 */ /* 0x000fe20000000021 */
[----:B------:R-:W-:Y:S01]  /*0860*/  IADD3 R19, PT, PT, R21, R8, RZ ;  /* 0x0000000815137210 */ /* 0x000fe20007ffe0ff */
[-C--:B------:R-:W-:Y:S01]  /*0870*/  FFMA R34, R50, R58.reuse, R34 ;  /* 0x0000003a32227223 */ /* 0x080fe20000000022 */
[----:B0-----:R-:W-:Y:S01]  /*0880*/  LEA R8, R2, R17, 0x5 ;  /* 0x0000001102087211 */ /* 0x001fe200078e28ff */
[----:B------:R-:W-:Y:S01]  /*0890*/  FFMA R102, R51, R58, R35 ;  /* 0x0000003a33667223 */ /* 0x000fe20000000023 */
[----:B--2---:R-:W-:Y:S01]  /*08a0*/  LEA R22, R0, R19, 0x5 ;  /* 0x0000001300167211 */ /* 0x004fe200078e28ff */
[-C--:B-1----:R-:W-:Y:S01]  /*08b0*/  FFMA R64, R48, R52.reuse, R64 ;  /* 0x0000003430407223 */ /* 0x082fe20000000040 */
[-C--:B------:R-:W-:Y:S01]  /*08c0*/  FFMA R65, R49, R52.reuse, R65 ;  /* 0x0000003431417223 */ /* 0x080fe20000000041 */
[----:B------:R-:W-:Y:S01]  /*08d0*/  LDS.128 R28, [R8+0x200] ;  /* 0x00020000081c7984 */ /* 0x000fe20000000c00 */
[-C--:B------:R-:W-:Y:S01]  /*08e0*/  FFMA R66, R50, R52.reuse, R66 ;  /* 0x0000003432427223 */ /* 0x080fe20000000042 */
[----:B------:R-:W-:Y:S01]  /*08f0*/  FFMA R67, R51, R52, R67 ;  /* 0x0000003433437223 */ /* 0x000fe20000000043 */
[-C--:B------:R-:W-:Y:S01]  /*0900*/  FFMA R72, R48, R53.reuse, R72 ;  /* 0x0000003530487223 */ /* 0x080fe20000000048 */
[----:B------:R-:W0:Y:S01]  /*0910*/  LDS.128 R16, [R22+0x200] ;  /* 0x0002000016107984 */ /* 0x000e220000000c00 */
[-C--:B------:R-:W-:Y:S01]  /*0920*/  FFMA R73, R49, R53.reuse, R73 ;  /* 0x0000003531497223 */ /* 0x080fe20000000049 */
[-C--:B------:R-:W-:Y:S01]  /*0930*/  FFMA R74, R50, R53.reuse, R74 ;  /* 0x00000035324a7223 */ /* 0x080fe2000000004a */
[----:B------:R-:W-:Y:S01]  /*0940*/  FFMA R75, R51, R53, R75 ;  /* 0x00000035334b7223 */ /* 0x000fe2000000004b */
[----:B------:R-:W1:Y:S01]  /*0950*/  LDS.128 R24, [R8+0x210] ;  /* 0x0002100008187984 */ /* 0x000e620000000c00 */
[-C--:B------:R-:W-:Y:S01]  /*0960*/  FFMA R80, R48, R54.reuse, R80 ;  /* 0x0000003630507223 */ /* 0x080fe20000000050 */
[-C--:B------:R-:W-:Y:S01]  /*0970*/  FFMA R81, R49, R54.reuse, R81 ;  /* 0x0000003631517223 */ /* 0x080fe20000000051 */
[-C--:B------:R-:W-:Y:S01]  /*0980*/  FFMA R82, R50, R54.reuse, R82 ;  /* 0x0000003632527223 */ /* 0x080fe20000000052 */
[----:B------:R-:W-:Y:S01]  /*0990*/  FFMA R83, R51, R54, R83 ;  /* 0x0000003633537223 */ /* 0x000fe20000000053 */
[-C--:B------:R-:W-:Y:S01]  /*09a0*/  FFMA R38, R48, R55.reuse, R88 ;  /* 0x0000003730267223 */ /* 0x080fe20000000058 */
[-C--:B------:R-:W-:Y:S01]  /*09b0*/  FFMA R36, R49, R55.reuse, R89 ;  /* 0x0000003731247223 */ /* 0x080fe20000000059 */
[-C--:B------:R-:W-:Y:S01]  /*09c0*/  FFMA R90, R50, R55.reuse, R90 ;  /* 0x00000037325a7223 */ /* 0x080fe2000000005a */
[----:B------:R-:W-:Y:S01]  /*09d0*/  FFMA R59, R51, R55, R91 ;  /* 0x00000037333b7223 */ /* 0x000fe2000000005b */
[-C--:B------:R-:W-:Y:S01]  /*09e0*/  FFMA R57, R45, R58.reuse, R37 ;  /* 0x0000003a2d397223 */ /* 0x080fe20000000025 */
[----:B------:R-:W2:Y:S01]  /*09f0*/  LDS.128 R48, [R22+0x210] ;  /* 0x0002100016307984 */ /* 0x000ea20000000c00 */
[----:B------:R-:W-:Y:S01]  /*0a00*/  FFMA R58, R47, R58, R39 ;  /* 0x0000003a2f3a7223 */ /* 0x000fe20000000027 */
[C---:B------:R-:W-:Y:S01]  /*0a10*/  FFMA R68, R44.reuse, R52, R68 ;  /* 0x000000342c447223 */ /* 0x040fe20000000044 */
        /* <DEDUP_REMOVED lines=9> */
[-C--:B------:R-:W-:Y:S01]  /*0ab0*/  FFMA R88, R45, R55.reuse, R97 ;  /* 0x000000372d587223 */ /* 0x080fe20000000061 */
[CC--:B------:R-:W-:Y:S01]  /*0ac0*/  FFMA R117, R46.reuse, R55.reuse, R98 ;  /* 0x000000372e757223 */ /* 0x0c0fe20000000062 */
[----:B------:R-:W-:Y:S01]  /*0ad0*/  FFMA R119, R47, R55, R99 ;  /* 0x000000372f777223 */ /* 0x000fe20000000063 */
[-C--:B------:R-:W-:Y:S01]  /*0ae0*/  FFMA R69, R45, R52.reuse, R69 ;  /* 0x000000342d457223 */ /* 0x080fe20000000045 */
[-C--:B------:R-:W-:Y:S01]  /*0af0*/  FFMA R70, R46, R52.reuse, R70 ;  /* 0x000000342e467223 */ /* 0x080fe20000000046 */
[----:B------:R-:W-:Y:S01]  /*0b00*/  FFMA R71, R47, R52, R71 ;  /* 0x000000342f477223 */ /* 0x000fe20000000047 */
[----:B------:R-:W-:Y:S01]  /*0b10*/  UIADD3 UR4, UPT, UPT, UR4, 0x8, URZ ;  /* 0x0000000804047890 */ /* 0x000fe2000fffe0ff */
[C---:B0-----:R-:W-:Y:S01]  /*0b20*/  FFMA R91, R29.reuse, R19, R101 ;  /* 0x000000131d5b7223 */ /* 0x041fe20000000065 */
[-C--:B------:R-:W-:Y:S01]  /*0b30*/  FFMA R118, R28, R16.reuse, R118 ;  /* 0x000000101c767223 */ /* 0x080fe20000000076 */
[-C--:B------:R-:W-:Y:S01]  /*0b40*/  FFMA R116, R29, R16.reuse, R116 ;  /* 0x000000101d747223 */ /* 0x080fe20000000074 */
[-C--:B------:R-:W-:Y:S01]  /*0b50*/  FFMA R62, R30, R16.reuse, R32 ;  /* 0x000000101e3e7223 */ /* 0x080fe20000000020 */
[-C--:B------:R-:W-:Y:S01]  /*0b60*/  FFMA R115, R31, R16.reuse, R115 ;  /* 0x000000101f737223 */ /* 0x080fe20000000073 */
[-C--:B-1----:R-:W-:Y:S01]  /*0b70*/  FFMA R64, R24, R16.reuse, R64 ;  /* 0x0000001018407223 */ /* 0x082fe20000000040 */
        /* <DEDUP_REMOVED lines=20> */
[C---:B--2---:R-:W-:Y:S01]  /*0cc0*/  FFMA R113, R28.reuse, R48, R9 ;  /* 0x000000301c717223 */ /* 0x044fe20000000009 */
[C---:B------:R-:W-:Y:S01]  /*0cd0*/  FFMA R112, R28.reuse, R49, R10 ;  /* 0x000000311c707223 */ /* 0x040fe2000000000a */
[C---:B------:R-:W-:Y:S01]  /*0ce0*/  FFMA R59, R28.reuse, R50, R11 ;  /* 0x000000321c3b7223 */ /* 0x040fe2000000000b */
[----:B------:R-:W-:Y:S01]  /*0cf0*/  FFMA R111, R28, R51, R23 ;  /* 0x000000331c6f7223 */ /* 0x000fe20000000017 */
[C---:B------:R-:W-:Y:S01]  /*0d00*/  FFMA R110, R29.reuse, R48, R110 ;  /* 0x000000301d6e7223 */ /* 0x040fe2000000006e */
        /* <DEDUP_REMOVED lines=11> */
[----:B------:R-:W-:Y:S01]  /*0dc0*/  LDS.128 R32, [R8+0x400] ;  /* 0x0004000008207984 */ /* 0x000fe20000000c00 */
[-C--:B------:R-:W-:Y:S01]  /*0dd0*/  FFMA R66, R24, R18.reuse, R66 ;  /* 0x0000001218427223 */ /* 0x080fe20000000042 */
[CC--:B------:R-:W-:Y:S01]  /*0de0*/  FFMA R74, R25.reuse, R18.reuse, R74 ;  /* 0x00000012194a7223 */ /* 0x0c0fe2000000004a */
[----:B------:R-:W-:Y:S01]  /*0df0*/  FFMA R82, R26, R18, R82 ;  /* 0x000000121a527223 */ /* 0x000fe20000000052 */
[----:B------:R-:W0:Y:S01]  /*0e00*/  LDS.128 R28, [R22+0x410] ;  /* 0x00041000161c7984 */ /* 0x000e220000000c00 */
[-C--:B------:R-:W-:Y:S01]  /*0e10*/  FFMA R67, R24, R19.reuse, R67 ;  /* 0x0000001318437223 */ /* 0x080fe20000000043 */
[CC--:B------:R-:W-:Y:S01]  /*0e20*/  FFMA R75, R25.reuse, R19.reuse, R75 ;  /* 0x00000013194b7223 */ /* 0x0c0fe2000000004b */
[----:B------:R-:W-:Y:S01]  /*0e30*/  FFMA R83, R26, R19, R83 ;  /* 0x000000131a537223 */ /* 0x000fe20000000053 */
[----:B------:R-:W1:Y:S01]  /*0e40*/  LDS.128 R40, [R22+0x400] ;  /* 0x0004000016287984 */ /* 0x000e620000000c00 */
[-C--:B------:R-:W-:Y:S01]  /*0e50*/  FFMA R71, R24, R51.reuse, R71 ;  /* 0x0000003318477223 */ /* 0x080fe20000000047 */
[-C--:B------:R-:W-:Y:S01]  /*0e60*/  FFMA R79, R25, R51.reuse, R79 ;  /* 0x00000033194f7223 */ /* 0x080fe2000000004f */
[-C--:B------:R-:W-:Y:S01]  /*0e70*/  FFMA R87, R26, R51.reuse, R87 ;  /* 0x000000331a577223 */ /* 0x080fe20000000057 */
[----:B------:R-:W2:Y:S01]  /*0e80*/  LDS.128 R36, [R8+0x410] ;  /* 0x0004100008247984 */ /* 0x000ea20000000c00 */
[----:B------:R-:W-:Y:S01]  /*0e90*/  FFMA R7, R27, R51, R119 ;  /* 0x000000331b077223 */ /* 0x000fe20000000077 */
[-C--:B------:R-:W-:Y:S01]  /*0ea0*/  FFMA R68, R24, R48.reuse, R68 ;  /* 0x0000003018447223 */ /* 0x080fe20000000044 */
[-C--:B------:R-:W-:Y:S01]  /*0eb0*/  FFMA R76, R25, R48.reuse, R76 ;  /* 0x00000030194c7223 */ /* 0x080fe2000000004c */
[-C--:B------:R-:W-:Y:S01]  /*0ec0*/  FFMA R84, R26, R48.reuse, R84 ;  /* 0x000000301a547223 */ /* 0x080fe20000000054 */
[----:B------:R-:W-:Y:S01]  /*0ed0*/  FFMA R89, R27, R48, R89 ;  /* 0x000000301b597223 */ /* 0x000fe20000000059 */
[CC--:B------:R-:W-:Y:S01]  /*0ee0*/  FFMA R69, R24.reuse, R49.reuse, R69 ;  /* 0x0000003118457223 */ /* 0x0c0fe20000000045 */
[-C--:B------:R-:W-:Y:S01]  /*0ef0*/  FFMA R70, R24, R50.reuse, R70 ;  /* 0x0000003218467223 */ /* 0x080fe20000000046 */
[CC--:B------:R-:W-:Y:S01]  /*0f00*/  FFMA R77, R25.reuse, R49.reuse, R77 ;  /* 0x00000031194d7223 */ /* 0x0c0fe2000000004d */
[-C--:B------:R-:W-:Y:S01]  /*0f10*/  FFMA R78, R25, R50.reuse, R78 ;  /* 0x00000032194e7223 */ /* 0x080fe2000000004e */
[CC--:B------:R-:W-:Y:S01]  /*0f20*/  FFMA R85, R26.reuse, R49.reuse, R85 ;  /* 0x000000311a557223 */ /* 0x0c0fe20000000055 */
[-C--:B------:R-:W-:Y:S01]  /*0f30*/  FFMA R86, R26, R50.reuse, R86 ;  /* 0x000000321a567223 */ /* 0x080fe20000000056 */
[C---:B------:R-:W-:Y:S01]  /*0f40*/  FFMA R88, R27.reuse, R49, R88 ;  /* 0x000000311b587223 */ /* 0x040fe20000000058 */
[----:B------:R-:W-:-:S02]  /*0f50*/  FFMA R63, R27, R50, R117 ;  /* 0x000000321b3f7223 */ /* 0x000fc40000000075 */
[----:B------:R-:W-:Y:S01]  /*0f60*/  LDS.128 R24, [R22+0x600] ;  /* 0x0006000016187984 */ /* 0x000fe20000000c00 */
[C---:B0-----:R-:W-:Y:S01]  /*0f70*/  FFMA R23, R32.reuse, R30, R59 ;  /* 0x0000001e20177223 */ /* 0x041fe2000000003b */
[C---:B------:R-:W-:Y:S01]  /*0f80*/  FFMA R113, R32.reuse, R28, R113 ;  /* 0x0000001c20717223 */ /* 0x040fe20000000071 */
[----:B------:R-:W0:Y:S01]  /*0f90*/  LDC R59, c[0x0][0x3a0] ;  /* 0x0000e800ff3b7b82 */ /* 0x000e220000000800 */
[----:B------:R-:W-:Y:S01]  /*0fa0*/  FFMA R112, R32, R29, R112 ;  /* 0x0000001d20707223 */ /* 0x000fe20000000070 */
[-C--:B-1----:R-:W-:Y:S01]  /*0fb0*/  FFMA R11, R34, R42.reuse, R17 ;  /* 0x0000002a220b7223 */ /* 0x082fe20000000011 */
[----:B------:R-:W-:Y:S01]  /*0fc0*/  FFMA R48, R35, R42, R16 ;  /* 0x0000002a23307223 */ /* 0x000fe20000000010 */
[-C--:B------:R-:W-:Y:S01]  /*0fd0*/  FFMA R58, R32, R40.reuse, R118 ;  /* 0x00000028203a7223 */ /* 0x080fe20000000076 */
[-C--:B------:R-:W-:Y:S01]  /*0fe0*/  FFMA R57, R33, R40.reuse, R116 ;  /* 0x0000002821397223 */ /* 0x080fe20000000074 */
[-C--:B------:R-:W-:Y:S01]  /*0ff0*/  FFMA R62, R34, R40.reuse, R62 ;  /* 0x00000028223e7223 */ /* 0x080fe2000000003e */
[-C--:B------:R-:W-:Y:S01]  /*1000*/  FFMA R50, R35, R40.reuse, R115 ;  /* 0x0000002823327223 */ /* 0x080fe20000000073 */
[-C--:B--2---:R-:W-:Y:S01]  /*1010*/  FFMA R64, R36, R40.reuse, R64 ;  /* 0x0000002824407223 */ /* 0x084fe20000000040 */
        /* <DEDUP_REMOVED lines=15> */
[----:B0-----:R-:W-:Y:S01]  /*1110*/  ISETP.LE.AND P0, PT, R59, UR4, PT ;  /* 0x000000043b007c0c */ /* 0x001fe2000bf03270 */
[-C--:B------:R-:W-:Y:S01]  /*1120*/  FFMA R82, R38, R42.reuse, R82 ;  /* 0x0000002a26527223 */ /* 0x080fe20000000052 */
[----:B------:R-:W-:Y:S01]  /*1130*/  FFMA R44, R39, R42, R44 ;  /* 0x0000002a272c7223 */ /* 0x000fe2000000002c */
[----:B------:R-:W0:Y:S01]  /*1140*/  LDS.128 R16, [R8+0x600] ;  /* 0x0006000008107984 */ /* 0x000e220000000c00 */
        /* <DEDUP_REMOVED lines=8> */
[----:B------:R-:W-:Y:S01]  /*11d0*/  FFMA R111, R32, R31, R111 ;  /* 0x0000001f206f7223 */ /* 0x000fe2000000006f */
[----:B------:R-:W1:Y:S01]  /*11e0*/  @!P0 S2R R51, SR_CTAID.X ;  /* 0x0000000000338919 */ /* 0x000e620000002500 */
[C---:B------:R-:W-:Y:S01]  /*11f0*/  FFMA R110, R33.reuse, R28, R110 ;  /* 0x0000001c216e7223 */ /* 0x040fe2000000006e */
[C---:B------:R-:W-:Y:S01]  /*1200*/  FFMA R109, R33.reuse, R29, R109 ;  /* 0x0000001d216d7223 */ /* 0x040fe2000000006d */
[C---:B------:R-:W-:Y:S01]  /*1210*/  FFMA R108, R33.reuse, R30, R108 ;  /* 0x0000001e216c7223 */ /* 0x040fe2000000006c */
[----:B------:R-:W2:Y:S01]  /*1220*/  LDS.128 R40, [R8+0x610] ;  /* 0x0006100008287984 */ /* 0x000ea20000000c00 */
        /* <DEDUP_REMOVED lines=23> */
[----:B------:R-:W3:Y:S01]  /*13a0*/  LDS.128 R32, [R22+0x610] ;  /* 0x0006100016207984 */ /* 0x000ee20000000c00 */
[C---:B------:R-:W-:Y:S01]  /*13b0*/  FFMA R63, R39.reuse, R30, R63 ;  /* 0x0000001e273f7223 */ /* 0x040fe2000000003f */
[----:B------:R-:W-:Y:S01]  /*13c0*/  FFMA R7, R39, R31, R7 ;  /* 0x0000001f27077223 */ /* 0x000fe20000000007 */
[----:B------:R-:W4:Y:S01]  /*13d0*/  @!P0 LDC.64 R96, c[0x0][0x388] ;  /* 0x0000e200ff608b82 */ /* 0x000f220000000a00 */
[----:B------:R-:W-:Y:S01]  /*13e0*/  LDS.128 R28, [R8+0x800] ;  /* 0x00080000081c7984 */ /* 0x000fe20000000c00 */
[----:B-1----:R-:W-:Y:S01]  /*13f0*/  @!P0 SHF.L.U32 R51, R51, 0x7, RZ ;  /* 0x0000000733338819 */ /* 0x002fe200000006ff */
[C---:B0-----:R-:W-:Y:S01]  /*1400*/  FFMA R50, R19.reuse, R24, R50 ;  /* 0x0000001813327223 */ /* 0x041fe20000000032 */
[C---:B------:R-:W-:Y:S01]  /*1410*/  FFMA R49, R19.reuse, R25, R49 ;  /* 0x0000001913317223 */ /* 0x040fe20000000031 */
[----:B------:R-:W0:Y:S01]  /*1420*/  LDS.128 R36, [R22+0x800] ;  /* 0x0008000016247984 */ /* 0x000e220000000c00 */
[----:B------:R-:W-:Y:S01]  /*1430*/  FFMA R48, R19, R26, R48 ;  /* 0x0000001a13307223 */ /* 0x000fe20000000030 */
[----:B------:R-:W-:Y:S01]  /*1440*/  @!P0 MOV R98, R4 ;  /* 0x0000000400628202 */ /* 0x000fe20000000f00 */
[-C--:B------:R-:W-:Y:S01]  /*1450*/  FFMA R58, R16, R24.reuse, R58 ;  /* 0x00000018103a7223 */ /* 0x080fe2000000003a */
[----:B------:R-:W-:Y:S01]  /*1460*/  @!P0 MOV R99, R3 ;  /* 0x0000000300638202 */ /* 0x000fe20000000f00 */
        /* <DEDUP_REMOVED lines=12> */
[----:B------:R-:W-:Y:S01]  /*1530*/  FFMA R53, R43, R25, R53 ;  /* 0x000000192b357223 */ /* 0x000fe20000000035 */
[----:B------:R-:W-:Y:S01]  /*1540*/  FFMA R52, R16, R26, R52 ;  /* 0x0000001a10347223 */ /* 0x000fe20000000034 */
[----:B----4-:R-:W-:-:S04]  /*1550*/  @!P0 IMAD.WIDE.U32 R96, R51, 0x4, R96 ;  /* 0x0000000433608825 */ /* 0x010fc800078e0060 */
[-C--:B------:R-:W-:Y:S01]  /*1560*/  FFMA R60, R17, R26.reuse, R60 ;  /* 0x0000001a113c7223 */ /* 0x080fe2000000003c */
[-C--:B------:R-:W-:Y:S01]  /*1570*/  FFMA R11, R18, R26.reuse, R11 ;  /* 0x0000001a120b7223 */ /* 0x080fe2000000000b */
[-C--:B------:R-:W-:Y:S01]  /*1580*/  FFMA R66, R40, R26.reuse, R66 ;  /* 0x0000001a28427223 */ /* 0x080fe20000000042 */
[-C--:B------:R-:W-:Y:S01]  /*1590*/  FFMA R74, R41, R26.reuse, R74 ;  /* 0x0000001a294a7223 */ /* 0x080fe2000000004a */
[----:B------:R-:W-:Y:S01]  /*15a0*/  FFMA R82, R42, R26, R82 ;  /* 0x0000001a2a527223 */ /* 0x000fe20000000052 */
[----:B------:R-:W-:-:S04]  /*15b0*/  @!P0 IMAD.WIDE R96, R6, 0x4, R96 ;  /* 0x0000000406608825 */ /* 0x000fc800078e0260 */
        /* <DEDUP_REMOVED lines=9> */
[C---:B---3--:R-:W-:Y:S01]  /*1650*/  FFMA R113, R16.reuse, R32, R113 ;  /* 0x0000002010717223 */ /* 0x048fe20000000071 */
[----:B------:R-:W1:Y:S01]  /*1660*/  LDS.128 R24, [R8+0x810] ;  /* 0x0008100008187984 */ /* 0x000e620000000c00 */
        /* <DEDUP_REMOVED lines=28> */
[----:B-----5:R-:W5:Y:S01]  /*1830*/  @!P0 LDG.E.128.CONSTANT R92, desc[UR8][R98.64] ;  /* 0x00000008625c8981 */ /* 0x020f62000c1e9d00 */
[C---:B------:R-:W-:Y:S01]  /*1840*/  FFMA R88, R43.reuse, R33, R88 ;  /* 0x000000212b587223 */ /* 0x040fe20000000058 */
[C---:B------:R-:W-:Y:S01]  /*1850*/  FFMA R63, R43.reuse, R34, R63 ;  /* 0x000000222b3f7223 */ /* 0x040fe2000000003f */
[----:B------:R-:W-:Y:S01]  /*1860*/  FFMA R7, R43, R35, R7 ;  /* 0x000000232b077223 */ /* 0x000fe20000000007 */
[----:B------:R-:W2:Y:S01]  /*1870*/  LDS.128 R16, [R22+0x810] ;  /* 0x0008100016107984 */ /* 0x000ea20000000c00 */
[C---:B0-----:R-:W-:Y:S01]  /*1880*/  FFMA R40, R31.reuse, R36, R50 ;  /* 0x000000241f287223 */ /* 0x041fe20000000032 */
[CC--:B------:R-:W-:Y:S01]  /*1890*/  FFMA R41, R31.reuse, R37.reuse, R49 ;  /* 0x000000251f297223 */ /* 0x0c0fe20000000031 */
[-C--:B------:R-:W-:Y:S01]  /*18a0*/  FFMA R42, R31, R38.reuse, R48 ;  /* 0x000000261f2a7223 */ /* 0x080fe20000000030 */
[----:B------:R0:W5:Y:S01]  /*18b0*/  @!P0 LDG.E.128.CONSTANT R12, desc[UR8][R96.64] ;  /* 0x00000008600c8981 */ /* 0x000162000c1e9d00 */
[-C--:B------:R-:W-:Y:S01]  /*18c0*/  FFMA R52, R28, R38.reuse, R52 ;  /* 0x000000261c347223 */ /* 0x080fe20000000034 */
[-C--:B------:R-:W-:Y:S01]  /*18d0*/  FFMA R60, R29, R38.reuse, R60 ;  /* 0x000000261d3c7223 */ /* 0x080fe2000000003c */
[-C--:B------:R-:W-:Y:S01]  /*18e0*/  FFMA R11, R30, R38.reuse, R11 ;  /* 0x000000261e0b7223 */ /* 0x080fe2000000000b */
[----:B------:R-:W-:Y:S01]  /*18f0*/  LDS.128 R32, [R8+0xa10] ;  /* 0x000a100008207984 */ /* 0x000fe20000000c00 */
[-C--:B-1----:R-:W-:Y:S01]  /*1900*/  FFMA R66, R24, R38.reuse, R66 ;  /* 0x0000002618427223 */ /* 0x082fe20000000042 */
[-C--:B------:R-:W-:Y:S01]  /*1910*/  FFMA R74, R25, R38.reuse, R74 ;  /* 0x00000026194a7223 */ /* 0x080fe2000000004a */
[-C--:B------:R-:W-:Y:S01]  /*1920*/  FFMA R82, R26, R38.reuse, R82 ;  /* 0x000000261a527223 */ /* 0x080fe20000000052 */
[----:B------:R-:W-:Y:S01]  /*1930*/  LDS.128 R48, [R22+0xa00] ;  /* 0x000a000016307984 */ /* 0x000fe20000000c00 */
[----:B------:R-:W-:Y:S01]  /*1940*/  FFMA R44, R27, R38, R44 ;  /* 0x000000261b2c7223 */ /* 0x000fe2000000002c */
[-C--:B------:R-:W-:Y:S01]  /*1950*/  FFMA R58, R28, R36.reuse, R58 ;  /* 0x000000241c3a7223 */ /* 0x080fe2000000003a */
[-C--:B------:R-:W-:Y:S01]  /*1960*/  FFMA R57, R29, R36.reuse, R57 ;  /* 0x000000241d397223 */ /* 0x080fe20000000039 */
[----:B0-----:R-:W0:Y:S01]  /*1970*/  LDS.128 R96, [R8+0xa00] ;  /* 0x000a000008607984 */ /* 0x001e220000000c00 */
        /* <DEDUP_REMOVED lines=20> */
[----:B------:R-:W-:-:S02]  /*1ac0*/  ISETP.LE.AND P1, PT, R59, UR4, PT ;  /* 0x000000043b007c0c */ /* 0x000fc4000bf23270 */
[----:B------:R-:W-:Y:S01]  /*1ad0*/  ISETP.LE.AND P0, PT, R59, UR4, PT ;  /* 0x000000043b007c0c */ /* 0x000fe2000bf03270 */
        /* <DEDUP_REMOVED lines=16> */
[-C--:B0-----:R-:W-:Y:S01]  /*1be0*/  FFMA R52, R96, R50.reuse, R52 ;  /* 0x0000003260347223 */ /* 0x081fe20000000034 */
[----:B------:R-:W0:Y:S01]  /*1bf0*/  LDS.128 R28, [R22+0xa10] ;  /* 0x000a1000161c7984 */ /* 0x000e220000000c00 */
[-C--:B------:R-:W-:Y:S01]  /*1c00*/  FFMA R60, R97, R50.reuse, R60 ;  /* 0x00000032613c7223 */ /* 0x080fe2000000003c */
[-C--:B------:R-:W-:Y:S01]  /*1c10*/  FFMA R11, R98, R50.reuse, R11 ;  /* 0x00000032620b7223 */ /* 0x080fe2000000000b */
[-C--:B------:R-:W-:Y:S01]  /*1c20*/  FFMA R42, R99, R50.reuse, R42 ;  /* 0x00000032632a7223 */ /* 0x080fe2000000002a */
[-C--:B------:R-:W-:Y:S01]  /*1c30*/  FFMA R66, R32, R50.reuse, R66 ;  /* 0x0000003220427223 */ /* 0x080fe20000000042 */
[-C--:B------:R-:W-:Y:S01]  /*1c40*/  FFMA R74, R33, R50.reuse, R74 ;  /* 0x00000032214a7223 */ /* 0x080fe2000000004a */
        /* <DEDUP_REMOVED lines=17> */
[----:B------:R-:W-:Y:S01]  /*1d60*/  FFMA R50, R35, R50, R44 ;  /* 0x0000003223327223 */ /* 0x000fe2000000002c */
[----:B------:R-:W-:Y:S01]  /*1d70*/  LDS.128 R100, [R8+0xc00] ;  /* 0x000c000008647984 */ /* 0x000fe20000000c00 */
[-C--:B------:R-:W-:Y:S01]  /*1d80*/  FFMA R58, R96, R48.reuse, R58 ;  /* 0x00000030603a7223 */ /* 0x080fe2000000003a */
[-C--:B------:R-:W-:Y:S01]  /*1d90*/  FFMA R57, R97, R48.reuse, R57 ;  /* 0x0000003061397223 */ /* 0x080fe20000000039 */
[-C--:B------:R-:W-:Y:S01]  /*1da0*/  FFMA R62, R98, R48.reuse, R62 ;  /* 0x00000030623e7223 */ /* 0x080fe2000000003e */
[----:B------:R-:W-:Y:S01]  /*1db0*/  LDS.128 R16, [R8+0xc10] ;  /* 0x000c100008107984 */ /* 0x000fe20000000c00 */
[-C--:B------:R-:W-:Y:S01]  /*1dc0*/  FFMA R40, R99, R48.reuse, R40 ;  /* 0x0000003063287223 */ /* 0x080fe20000000028 */
[-C--:B------:R-:W-:Y:S01]  /*1dd0*/  FFMA R64, R32, R48.reuse, R64 ;  /* 0x0000003020407223 */ /* 0x080fe20000000040 */
[-C--:B------:R-:W-:Y:S01]  /*1de0*/  FFMA R72, R33, R48.reuse, R72 ;  /* 0x0000003021487223 */ /* 0x080fe20000000048 */
[----:B------:R-:W1:Y:S01]  /*1df0*/  LDS.128 R44, [R22+0xc00] ;  /* 0x000c0000162c7984 */ /* 0x000e620000000c00 */
[-C--:B------:R-:W-:Y:S01]  /*1e00*/  FFMA R80, R34, R48.reuse, R80 ;  /* 0x0000003022507223 */ /* 0x080fe20000000050 */
[----:B------:R-:W-:Y:S01]  /*1e10*/  FFMA R56, R35, R48, R56 ;  /* 0x0000003023387223 */ /* 0x000fe20000000038 */
[-C--:B------:R-:W-:Y:S01]  /*1e20*/  FFMA R55, R96, R49.reuse, R55 ;  /* 0x0000003160377223 */ /* 0x080fe20000000037 */
[----:B------:R-:W2:Y:S01]  /*1e30*/  LDS.128 R24, [R22+0xc10] ;  /* 0x000c100016187984 */ /* 0x000ea20000000c00 */
        /* <DEDUP_REMOVED lines=15> */
[C---:B0-----:R-:W-:Y:S01]  /*1f30*/  FFMA R113, R96.reuse, R28, R113 ;  /* 0x0000001c60717223 */ /* 0x041fe20000000071 */
        /* <DEDUP_REMOVED lines=24> */
[CC--:B------:R-:W-:Y:S01]  /*20c0*/  FFMA R105, R99.reuse, R29.reuse, R105 ;  /* 0x0000001d63697223 */ /* 0x0c0fe20000000069 */
[----:B------:R-:W-:Y:S01]  /*20d0*/  FFMA R104, R99, R30, R104 ;  /* 0x0000001e63687223 */ /* 0x000fe20000000068 */
[C---:B------:R-:W-:Y:S01]  /*20e0*/  FFMA R84, R34.reuse, R28, R84 ;  /* 0x0000001c22547223 */ /* 0x040fe20000000054 */
[C---:B------:R-:W-:Y:S01]  /*20f0*/  FFMA R85, R34.reuse, R29, R85 ;  /* 0x0000001d22557223 */ /* 0x040fe20000000055 */
[C---:B------:R-:W-:Y:S01]  /*2100*/  FFMA R86, R34.reuse, R30, R86 ;  /* 0x0000001e22567223 */ /* 0x040fe20000000056 */
[----:B------:R-:W-:Y:S01]  /*2110*/  FFMA R87, R34, R31, R87 ;  /* 0x0000001f22577223 */ /* 0x000fe20000000057 */
[C---:B-1----:R-:W-:Y:S01]  /*2120*/  FFMA R32, R102.reuse, R44, R62 ;  /* 0x0000002c66207223 */ /* 0x042fe2000000003e */
[----:B------:R-:W-:Y:S01]  /*2130*/  FFMA R33, R102, R45, R61 ;  /* 0x0000002d66217223 */ /* 0x000fe2000000003d */
[CC--:B------:R-:W-:Y:S01]  /*2140*/  FFMA R51, R101.reuse, R46.reuse, R60 ;  /* 0x0000002e65337223 */ /* 0x0c0fe2000000003c */
        /* <DEDUP_REMOVED lines=8> */
[----:B------:R-:W-:Y:S01]  /*21d0*/  FFMA R34, R102, R46, R11 ;  /* 0x0000002e66227223 */ /* 0x000fe2000000000b */
[----:B------:R-:W-:Y:S01]  /*21e0*/  LDS.128 R60, [R8+0xe00] ;  /* 0x000e0000083c7984 */ /* 0x000fe20000000c00 */
[----:B------:R-:W-:Y:S01]  /*21f0*/  FFMA R47, R19, R47, R9 ;  /* 0x0000002f132f7223 */ /* 0x000fe20000000009 */
[-C--:B------:R-:W-:Y:S01]  /*2200*/  FFMA R58, R100, R44.reuse, R58 ;  /* 0x0000002c643a7223 */ /* 0x080fe2000000003a */
[-C--:B------:R-:W-:Y:S01]  /*2210*/  FFMA R57, R101, R44.reuse, R57 ;  /* 0x0000002c65397223 */ /* 0x080fe20000000039 */
[----:B------:R-:W0:Y:S01]  /*2220*/  LDS.128 R88, [R22+0xe00] ;  /* 0x000e000016587984 */ /* 0x000e220000000c00 */
[-C--:B------:R-:W-:Y:S01]  /*2230*/  FFMA R40, R103, R44.reuse, R40 ;  /* 0x0000002c67287223 */ /* 0x080fe20000000028 */
[-C--:B------:R-:W-:Y:S01]  /*2240*/  FFMA R64, R16, R44.reuse, R64 ;  /* 0x0000002c10407223 */ /* 0x080fe20000000040 */
[-C--:B------:R-:W-:Y:S01]  /*2250*/  FFMA R72, R17, R44.reuse, R72 ;  /* 0x0000002c11487223 */ /* 0x080fe20000000048 */
[----:B------:R-:W1:Y:S01]  /*2260*/  LDS.128 R8, [R8+0xe10] ;  /* 0x000e100008087984 */ /* 0x000e620000000c00 */
        /* <DEDUP_REMOVED lines=15> */
[C---:B--2---:R-:W-:Y:S01]  /*2360*/  FFMA R44, R100.reuse, R26, R23 ;  /* 0x0000001a642c7223 */ /* 0x044fe20000000017 */
[CC--:B------:R-:W-:Y:S01]  /*2370*/  FFMA R46, R100.reuse, R24.reuse, R113 ;  /* 0x00000018642e7223 */ /* 0x0c0fe20000000071 */
        /* <DEDUP_REMOVED lines=16> */
[----:B------:R-:W-:Y:S01]  /*2480*/  FFMA R100, R19, R26, R96 ;  /* 0x0000001a13647223 */ /* 0x000fe20000000060 */
[-C--:B------:R-:W-:Y:S01]  /*2490*/  FFMA R71, R16, R27.reuse, R71 ;  /* 0x0000001b10477223 */ /* 0x080fe20000000047 */
[----:B------:R2:W3:Y:S01]  /*24a0*/  LDS.128 R96, [R22+0xe10] ;  /* 0x000e100016607984 */ /* 0x0004e20000000c00 */
[-C--:B------:R-:W-:Y:S01]  /*24b0*/  FFMA R79, R17, R27.reuse, R79 ;  /* 0x0000001b114f7223 */ /* 0x080fe2000000004f */
[-C--:B------:R-:W-:Y:S01]  /*24c0*/  FFMA R87, R18, R27.reuse, R87 ;  /* 0x0000001b12577223 */ /* 0x080fe20000000057 */
[----:B------:R-:W-:Y:S01]  /*24d0*/  FFMA R7, R19, R27, R7 ;  /* 0x0000001b13077223 */ /* 0x000fe20000000007 */
[C---:B------:R-:W-:Y:S01]  /*24e0*/  FFMA R68, R16.reuse, R24, R68 ;  /* 0x0000001810447223 */ /* 0x040fe20000000044 */
[CC--:B------:R-:W-:Y:S01]  /*24f0*/  FFMA R69, R16.reuse, R25.reuse, R69 ;  /* 0x0000001910457223 */ /* 0x0c0fe20000000045 */
[----:B------:R-:W-:Y:S01]  /*2500*/  FFMA R70, R16, R26, R70 ;  /* 0x0000001a10467223 */ /* 0x000fe20000000046 */
[C---:B------:R-:W-:Y:S01]  /*2510*/  FFMA R76, R17.reuse, R24, R76 ;  /* 0x00000018114c7223 */ /* 0x040fe2000000004c */
[CC--:B------:R-:W-:Y:S01]  /*2520*/  FFMA R77, R17.reuse, R25.reuse, R77 ;  /* 0x00000019114d7223 */ /* 0x0c0fe2000000004d */
[----:B------:R-:W-:Y:S01]  /*2530*/  FFMA R78, R17, R26, R78 ;  /* 0x0000001a114e7223 */ /* 0x000fe2000000004e */
[C---:B------:R-:W-:Y:S01]  /*2540*/  FFMA R84, R18.reuse, R24, R84 ;  /* 0x0000001812547223 */ /* 0x040fe20000000054 */
[C---:B------:R-:W-:Y:S01]  /*2550*/  FFMA R85, R18.reuse, R25, R85 ;  /* 0x0000001912557223 */ /* 0x040fe20000000055 */
[----:B------:R-:W-:Y:S01]  /*2560*/  FFMA R86, R18, R26, R86 ;  /* 0x0000001a12567223 */ /* 0x000fe20000000056 */
[-C--:B0-----:R-:W-:Y:S01]  /*2570*/  FFMA R19, R60, R91.reuse, R49 ;  /* 0x0000005b3c137223 */ /* 0x081fe20000000031 */
[-C--:B------:R-:W-:Y:S01]  /*2580*/  FFMA R27, R61, R91.reuse, R48 ;  /* 0x0000005b3d1b7223 */ /* 0x080fe20000000030 */
[-C--:B------:R-:W-:Y:S01]  /*2590*/  FFMA R35, R62, R91.reuse, R35 ;  /* 0x0000005b3e237223 */ /* 0x080fe20000000023 */
[-C--:B------:R-:W-:Y:S01]  /*25a0*/  FFMA R43, R63, R91.reuse, R43 ;  /* 0x0000005b3f2b7223 */ /* 0x080fe2000000002b */
[-C--:B-1----:R-:W-:Y:S01]  /*25b0*/  FFMA R67, R8, R91.reuse, R67 ;  /* 0x0000005b08437223 */ /* 0x082fe20000000043 */
        /* <DEDUP_REMOVED lines=27> */
[----:B------:R-:W-:-:S02]  /*2770*/  LEA R51, R5, R20, 0xc ;  /* 0x0000001405337211 */ /* 0x000fc400078e60ff */
[----:B------:R-:W-:Y:S01]  /*2780*/  LEA R47, R5, R21, 0xc ;  /* 0x00000015052f7211 */ /* 0x000fe200078e60ff */
[----:B--23--:R-:W-:Y:S06]  /*2790*/  @P1 BRA `(.L_x_0) ;  /* 0x0000000000541947 */ /* 0x00cfec0003800000 */
[----:B------:R-:W-:Y:S02]  /*27a0*/  LEA R48, R2, R0, 0x4 ;  /* 0x0000000002307211 */ /* 0x000fe400078e20ff */
[----:B------:R-:W-:Y:S02]  /*27b0*/  SHF.L.U32 R22, R0, 0xb, RZ ;  /* 0x0000000b00167819 */ /* 0x000fe400000006ff */
[C---:B------:R-:W-:Y:S02]  /*27c0*/  LOP3.LUT R50, R48.reuse, 0xffff, RZ, 0xc0, !PT ;  /* 0x0000ffff30327812 */ /* 0x040fe400078ec0ff */
[----:B------:R-:W-:Y:S02]  /*27d0*/  SHF.L.U32 R48, R48, 0x4, RZ ;  /* 0x0000000430307819 */ /* 0x000fe400000006ff */
[----:B------:R-:W-:Y:S02]  /*27e0*/  LEA R20, R5, R20, 0xc ;  /* 0x0000001405147211 */ /* 0x000fe400078e60ff */
[----:B------:R-:W-:-:S02]  /*27f0*/  LOP3.LUT R49, R22, 0x800, RZ, 0xc0, !PT ;  /* 0x0000080016317812 */ /* 0x000fc400078ec0ff */
[----:B------:R-:W-:Y:S02]  /*2800*/  SHF.R.U32.HI R50, RZ, 0x1, R50 ;  /* 0x00000001ff327819 */ /* 0x000fe40000011632 */
[C---:B------:R-:W-:Y:S02]  /*2810*/  LOP3.LUT R22, R48.reuse, 0x7fe00, RZ, 0xc0, !PT ;  /* 0x0007fe0030167812 */ /* 0x040fe400078ec0ff */
[----:B------:R-:W-:Y:S02]  /*2820*/  LOP3.LUT R48, R48, 0x1f0, RZ, 0xc0, !PT ;  /* 0x000001f030307812 */ /* 0x000fe400078ec0ff */
[----:B------:R-:W-:Y:S02]  /*2830*/  IADD3 R20, PT, PT, R49, R20, RZ ;  /* 0x0000001431147210 */ /* 0x000fe40007ffe0ff */
[----:B------:R-:W-:Y:S02]  /*2840*/  LOP3.LUT R49, R50, 0xffff, RZ, 0xc0, !PT ;  /* 0x0000ffff32317812 */ /* 0x000fe400078ec0ff */
[----:B------:R-:W-:-:S02]  /*2850*/  IADD3 R22, PT, PT, R48, R21, R22 ;  /* 0x0000001530167210 */ /* 0x000fc40007ffe016 */
[----:B------:R-:W-:Y:S02]  /*2860*/  LEA R20, R49, R20, 0x2 ;  /* 0x0000001431147211 */ /* 0x000fe400078e10ff */
[C---:B------:R-:W-:Y:S02]  /*2870*/  LEA R22, R5.reuse, R22, 0xc ;  /* 0x0000001605167211 */ /* 0x040fe400078e60ff */
[----:B------:R-:W-:Y:S01]  /*2880*/  LOP3.LUT R5, R5, 0x1, RZ, 0x3c, !PT ;  /* 0x0000000105057812 */ /* 0x000fe200078e3cff */
[----:B-----5:R0:W-:Y:S04]  /*2890*/  STS [R20], R92 ;  /* 0x0000005c14007388 */ /* 0x0201e80000000800 */
[----:B------:R0:W-:Y:S04]  /*28a0*/  STS [R20+0x200], R93 ;  /* 0x0002005d14007388 */ /* 0x0001e80000000800 */
[----:B------:R0:W-:Y:S04]  /*28b0*/  STS [R20+0x400], R94 ;  /* 0x0004005e14007388 */ /* 0x0001e80000000800 */
[----:B------:R0:W-:Y:S04]  /*28c0*/  STS [R20+0x600], R95 ;  /* 0x0006005f14007388 */ /* 0x0001e80000000800 */
[----:B------:R0:W-:Y:S01]  /*28d0*/  STS.128 [R22], R12 ;  /* 0x0000000c16007388 */ /* 0x0001e20000000c00 */
[----:B------:R-:W-:Y:S06]  /*28e0*/  BAR.SYNC.DEFER_BLOCKING 0x0 ;  /* 0x0000000000007b1d */ /* 0x000fec0000010000 */
.L_x_0:
[----:B------:R-:W-:Y:S01]  /*28f0*/  LEA R108, R2, R51, 0x5 ;  /* 0x00000033026c7211 */ /* 0x000fe200078e28ff */
[----:B0-----:R-:W-:Y:S01]  /*2900*/  FFMA R20, R60, R96, R46 ;  /* 0x000000603c147223 */ /* 0x001fe2000000002e */
[----:B------:R-:W-:Y:S01]  /*2910*/  LEA R109, R0, R47, 0x5 ;  /* 0x0000002f006d7211 */ /* 0x000fe200078e28ff */
[C---:B------:R-:W-:Y:S01]  /*2920*/  FFMA R21, R60.reuse, R97, R45 ;  /* 0x000000613c157223 */ /* 0x040fe2000000002d */
[----:B------:R-:W-:Y:S01]  /*2930*/  FFMA R22, R60, R98, R44 ;  /* 0x000000623c167223 */ /* 0x000fe2000000002c */
[----:B------:R3:W0:Y:S01]  /*2940*/  LDS.128 R56, [R108] ;  /* 0x000000006c387984 */ /* 0x0006220000000c00 */
[----:B------:R-:W1:Y:S01]  /*2950*/  LDC R107, c[0x0][0x39c] ;  /* 0x0000e700ff6b7b82 */ /* 0x000e620000000800 */
[----:B------:R-:W-:Y:S01]  /*2960*/  IADD3 R4, P1, PT, R4, 0x20, RZ ;  /* 0x0000002004047810 */ /* 0x000fe20007f3e0ff */
[----:B------:R-:W-:Y:S01]  /*2970*/  FFMA R23, R60, R99, R23 ;  /* 0x000000633c177223 */ /* 0x000fe20000000017 */
[----:B------:R3:W2:Y:S01]  /*2980*/  LDS.128 R52, [R108+0x10] ;  /* 0x000010006c347984 */ /* 0x0006a20000000c00 */
[C---:B------:R-:W-:Y:S01]  /*2990*/  FFMA R28, R61.reuse, R96, R28 ;  /* 0x000000603d1c7223 */ /* 0x040fe2000000001c */
[C---:B------:R-:W-:Y:S01]  /*29a0*/  FFMA R29, R61.reuse, R97, R29 ;  /* 0x000000613d1d7223 */ /* 0x040fe2000000001d */
[C---:B------:R-:W-:Y:S01]  /*29b0*/  FFMA R30, R61.reuse, R98, R30 ;  /* 0x000000623d1e7223 */ /* 0x040fe2000000001e */
[----:B------:R3:W4:Y:S01]  /*29c0*/  LDS.128 R48, [R109] ;  /* 0x000000006d307984 */ /* 0x0007220000000c00 */
[----:B------:R-:W-:Y:S01]  /*29d0*/  FFMA R31, R61, R99, R31 ;  /* 0x000000633d1f7223 */ /* 0x000fe2000000001f */
[C---:B------:R-:W-:Y:S01]  /*29e0*/  FFMA R36, R62.reuse, R96, R36 ;  /* 0x000000603e247223 */ /* 0x040fe20000000024 */
[C---:B------:R-:W-:Y:S01]  /*29f0*/  FFMA R37, R62.reuse, R97, R37 ;  /* 0x000000613e257223 */ /* 0x040fe20000000025 */
[----:B------:R3:W0:Y:S01]  /*2a00*/  LDS.128 R44, [R109+0x10] ;  /* 0x000010006d2c7984 */ /* 0x0006220000000c00 */
        /* <DEDUP_REMOVED lines=22> */
[----:B------:R-:W-:-:S02]  /*2b70*/  IADD3.X R3, PT, PT, RZ, R3, RZ, P1, !PT ;  /* 0x00000003ff037210 */ /* 0x000fc40000ffe4ff */
[----:B-1----:R-:W-:Y:S01]  /*2b80*/  LEA R6, R107, R6, 0x3 ;  /* 0x000000066b067211 */ /* 0x002fe200078e18ff */
[----:B--234-:R-:W-:Y:S06]  /*2b90*/  @!P0 BRA `(.L_x_1) ;  /* 0xffffffd800988947 */ /* 0x01cfec000383ffff */
[----:B------:R-:W1:Y:S01]  /*2ba0*/  S2R R3, SR_CTAID.Y ;  /* 0x0000000000037919 */ /* 0x000e620000002600 */
[----:B------:R-:W2:Y:S01]  /*2bb0*/  LDC.64 R4, c[0x0][0x390] ;  /* 0x0000e400ff047b82 */ /* 0x000ea20000000a00 */
[----:B------:R-:W3:Y:S01]  /*2bc0*/  S2R R7, SR_CTAID.X ;  /* 0x0000000000077919 */ /* 0x000ee20000002500 */
[----:B-1----:R-:W-:Y:S02]  /*2bd0*/  LEA R2, R3, R2, 0x4 ;  /* 0x0000000203027211 */ /* 0x002fe400078e20ff */
[----:B---3--:R-:W-:Y:S02]  /*2be0*/  LEA R3, R7, R0, 0x4 ;  /* 0x0000000007037211 */ /* 0x008fe400078e20ff */
[----:B------:R-:W-:Y:S02]  /*2bf0*/  SHF.L.U32 R0, R2, 0x3, RZ ;  /* 0x0000000302007819 */ /* 0x000fe400000006ff */
[----:B------:R-:W-:-:S05]  /*2c00*/  SHF.L.U32 R2, R3, 0x3, RZ ;  /* 0x0000000303027819 */ /* 0x000fca00000006ff */
[----:B------:R-:W-:-:S04]  /*2c10*/  IMAD R3, R0, R107, R2 ;  /* 0x0000006b00037224 */ /* 0x000fc800078e0202 */
[----:B--2---:R-:W-:-:S05]  /*2c20*/  IMAD.WIDE R2, R3, 0x4, R4 ;  /* 0x0000000403027825 */ /* 0x004fca00078e0204 */
[----:B------:R1:W-:Y:S01]  /*2c30*/  STG.E.128 desc[UR8][R2.64], R16 ;  /* 0x0000001002007986 */ /* 0x0003e2000c101d08 */
[----:B------:R-:W-:-:S03]  /*2c40*/  IMAD.WIDE R4, R107, 0x4, R2 ;  /* 0x000000046b047825 */ /* 0x000fc600078e0202 */
[----:B------:R-:W-:Y:S01]  /*2c50*/  STG.E.128 desc[UR8][R2.64+0x10], R20 ;  /* 0x0000101402007986 */ /* 0x000fe2000c101d08 */
[----:B------:R-:W-:-:S03]  /*2c60*/  IMAD.WIDE R6, R107, 0x4, R4 ;  /* 0x000000046b067825 */ /* 0x000fc600078e0204 */
[----:B------:R-:W-:Y:S04]  /*2c70*/  STG.E.128 desc[UR8][R4.64], R24 ;  /* 0x0000001804007986 */ /* 0x000fe8000c101d08 */
[----:B------:R-:W-:Y:S01]  /*2c80*/  STG.E.128 desc[UR8][R4.64+0x10], R28 ;  /* 0x0000101c04007986 */ /* 0x000fe2000c101d08 */
[----:B------:R-:W-:-:S03]  /*2c90*/  IMAD.WIDE R8, R107, 0x4, R6 ;  /* 0x000000046b087825 */ /* 0x000fc600078e0206 */
[----:B------:R-:W-:Y:S01]  /*2ca0*/  STG.E.128 desc[UR8][R6.64], R32 ;  /* 0x0000002006007986 */ /* 0x000fe2000c101d08 */
[----:B------:R-:W-:-:S03]  /*2cb0*/  IMAD.WIDE R10, R107, 0x4, R8 ;  /* 0x000000046b0a7825 */ /* 0x000fc600078e0208 */
[----:B------:R-:W-:Y:S04]  /*2cc0*/  STG.E.128 desc[UR8][R6.64+0x10], R36 ;  /* 0x0000102406007986 */ /* 0x000fe8000c101d08 */
[----:B------:R-:W-:Y:S01]  /*2cd0*/  STG.E.128 desc[UR8][R8.64], R40 ;  /* 0x0000002808007986 */ /* 0x000fe2000c101d08 */
[----:B-----5:R-:W-:-:S03]  /*2ce0*/  IMAD.WIDE R12, R107, 0x4, R10 ;  /* 0x000000046b0c7825 */ /* 0x020fc600078e020a */
[----:B------:R-:W-:Y:S01]  /*2cf0*/  STG.E.128 desc[UR8][R8.64+0x10], R60 ;  /* 0x0000103c08007986 */ /* 0x000fe2000c101d08 */
[----:B------:R-:W-:-:S03]  /*2d00*/  IMAD.WIDE R14, R107, 0x4, R12 ;  /* 0x000000046b0e7825 */ /* 0x000fc600078e020c */
[----:B------:R-:W-:Y:S04]  /*2d10*/  STG.E.128 desc[UR8][R10.64], R64 ;  /* 0x000000400a007986 */ /* 0x000fe8000c101d08 */
[----:B------:R-:W-:Y:S01]  /*2d20*/  STG.E.128 desc[UR8][R10.64+0x10], R68 ;  /* 0x000010440a007986 */ /* 0x000fe2000c101d08 */
[----:B-1----:R-:W-:-:S03]  /*2d30*/  IMAD.WIDE R16, R107, 0x4, R14 ;  /* 0x000000046b107825 */ /* 0x002fc600078e020e */
[----:B------:R-:W-:Y:S04]  /*2d40*/  STG.E.128 desc[UR8][R12.64], R72 ;  /* 0x000000480c007986 */ /* 0x000fe8000c101d08 */
[----:B------:R-:W-:Y:S04]  /*2d50*/  STG.E.128 desc[UR8][R12.64+0x10], R76 ;  /* 0x0000104c0c007986 */ /* 0x000fe8000c101d08 */
[----:B------:R-:W-:Y:S04]  /*2d60*/  STG.E.128 desc[UR8][R14.64], R80 ;  /* 0x000000500e007986 */ /* 0x000fe8000c101d08 */
[----:B------:R-:W-:Y:S04]  /*2d70*/  STG.E.128 desc[UR8][R14.64+0x10], R84 ;  /* 0x000010540e007986 */ /* 0x000fe8000c101d08 */
[----:B------:R-:W-:Y:S04]  /*2d80*/  STG.E.128 desc[UR8][R16.64], R88 ;  /* 0x0000005810007986 */ /* 0x000fe8000c101d08 */
[----:B------:R-:W-:Y:S01]  /*2d90*/  STG.E.128 desc[UR8][R16.64+0x10], R96 ;  /* 0x0000106010007986 */ /* 0x000fe2000c101d08 */
[----:B------:R-:W-:Y:S05]  /*2da0*/  EXIT ;  /* 0x000000000000794d */ /* 0x000fea0003800000 */
.L_x_2:
[----:B------:R-:W-:-:S00]  /*2db0*/  BRA `(.L_x_2) ;  /* 0xfffffffc00fc7947 */ /* 0x000fc0000383ffff */
[----:B------:R-:W-:-:S00]  /*2dc0*/  NOP ;  /* 0x0000000000007918 */ /* 0x000fc00000000000 */
        /* <DEDUP_REMOVED lines=11> */
.L_x_31:


//--------------------- .text._Z7gemm_v7ILi128ELi8ELi128ELi8ELi8EEvPfS0_S0_iii --------------------------
	.section	.text._Z7gemm_v7ILi128ELi8ELi128ELi8ELi8EEvPfS0_S0_iii,"ax",@progbits
	.align	128
        .global         _Z7gemm_v7ILi128ELi8ELi128ELi8ELi8EEvPfS0_S0_iii
        .type           _Z7gemm_v7ILi128ELi8ELi128ELi8ELi8EEvPfS0_S0_iii,@function
        .size           _Z7gemm_v7ILi128ELi8ELi128ELi8ELi8EEvPfS0_S0_iii,(.L_x_32 - _Z7gemm_v7ILi128ELi8ELi128ELi8ELi8EEvPfS0_S0_iii)
        .other          _Z7gemm_v7ILi128ELi8ELi128ELi8ELi8EEvPfS0_S0_iii,@"STO_CUDA_ENTRY STV_DEFAULT"
_Z7gemm_v7ILi128ELi8ELi128ELi8ELi8EEvPfS0_S0_iii:
.text._Z7gemm_v7ILi128ELi8ELi128ELi8ELi8EEvPfS0_S0_iii:
        /* <DEDUP_REMOVED lines=9> */
[----:B------:R-:W2:Y:S01]  /*0090*/  LDC.64 R2, c[0x0][0x388] ;  /* 0x0000e200ff027b82 */ /* 0x000ea20000000a00 */
[----:B0-----:R-:W-:-:S02]  /*00a0*/  SHF.L.U32 R5, R10, 0x2, RZ ;  /* 0x000000020a057819 */ /* 0x001fc400000006ff */
[----:B---3--:R-:W-:Y:S02]  /*00b0*/  LEA R0, R25, R10, 0x4 ;  /* 0x0000000a19007211 */ /* 0x008fe400078e20ff */
[----:B------:R-:W-:Y:S02]  /*00c0*/  LOP3.LUT R5, R5, 0x4, RZ, 0xc0, !PT ;  /* 0x0000000405057812 */ /* 0x000fe400078ec0ff */
[----:B------:R-:W-:Y:S02]  /*00d0*/  LOP3.LUT R4, R0, 0xffff, RZ, 0xc0, !PT ;  /* 0x0000ffff00047812 */ /* 0x000fe400078ec0ff */
[----:B-----5:R-:W-:Y:S02]  /*00e0*/  SHF.L.U32 R9, R9, 0x7, RZ ;  /* 0x0000000709097819 */ /* 0x020fe400000006ff */
[----:B------:R-:W-:Y:S02]  /*00f0*/  SHF.R.U32.HI R4, RZ, 0x1, R4 ;  /* 0x00000001ff047819 */ /* 0x000fe40000011604 */
[----:B------:R-:W-:Y:S01]  /*0100*/  SHF.R.U32.HI R7, RZ, 0x5, R0 ;  /* 0x00000005ff077819 */ /* 0x000fe20000011600 */
[----:B--2---:R-:W-:Y:S01]  /*0110*/  IMAD.WIDE.U32 R2, R9, 0x4, R2 ;  /* 0x0000000409027825 */ /* 0x004fe200078e0002 */
[----:B------:R-:W-:-:S03]  /*0120*/  LOP3.LUT R6, R4, 0xffff, RZ, 0xc0, !PT ;  /* 0x0000ffff04067812 */ /* 0x000fc600078ec0ff */
[----:B-1----:R-:W-:Y:S02]  /*0130*/  IMAD R4, R8, UR4, RZ ;  /* 0x0000000408047c24 */ /* 0x002fe4000f8e02ff */
[----:B------:R-:W-:-:S03]  /*0140*/  IMAD R8, R6, R8, R5 ;  /* 0x0000000806087224 */ /* 0x000fc600078e0205 */
[----:B------:R-:W-:Y:S02]  /*0150*/  SHF.L.U32 R5, R4, 0x7, RZ ;  /* 0x0000000704057819 */ /* 0x000fe400000006ff */
[----:B------:R-:W-:Y:S02]  /*0160*/  SHF.L.U32 R4, R0, 0x2, RZ ;  /* 0x0000000200047819 */ /* 0x000fe400000006ff */
[----:B------:R-:W-:Y:S02]  /*0170*/  SHF.R.S32.HI R12, RZ, 0x1f, R8 ;  /* 0x0000001fff0c7819 */ /* 0x000fe40000011408 */
[C---:B------:R-:W-:Y:S02]  /*0180*/  IADD3 R11, P0, PT, R5.reuse, R8, RZ ;  /* 0x00000008050b7210 */ /* 0x040fe40007f1e0ff */
[----:B------:R-:W-:Y:S02]  /*0190*/  LOP3.LUT R8, R4, 0x7c, RZ, 0xc0, !PT ;  /* 0x0000007c04087812 */ /* 0x000fe400078ec0ff */
[----:B------:R-:W-:-:S02]  /*01a0*/  LEA.HI.X.SX32 R12, R5, R12, 0x1, P0 ;  /* 0x0000000c050c7211 */ /* 0x000fc400000f0eff */
[----:B------:R-:W-:Y:S01]  /*01b0*/  LEA R4, P0, R11, UR6, 0x2 ;  /* 0x000000060b047c11 */ /* 0x000fe2000f8010ff */
[----:B----4-:R-:W-:-:S03]  /*01c0*/  IMAD R9, R7, UR10, R8 ;  /* 0x0000000a07097c24 */ /* 0x010fc6000f8e0208 */
[----:B------:R-:W-:Y:S01]  /*01d0*/  LEA.HI.X R5, R11, UR7, R12, 0x2, P0 ;  /* 0x000000070b057c11 */ /* 0x000fe200080f140c */
[----:B------:R-:W-:-:S04]  /*01e0*/  IMAD.WIDE R2, R9, 0x4, R2 ;  /* 0x0000000409027825 */ /* 0x000fc800078e0202 */
[----:B------:R-:W2:Y:S04]  /*01f0*/  LDG.E.128.CONSTANT R12, desc[UR8][R4.64] ;  /* 0x00000008040c7981 */ /* 0x000ea8000c1e9d00 */
[----:B------:R0:W3:Y:S01]  /*0200*/  LDG.E.128.CONSTANT R20, desc[UR8][R2.64] ;  /* 0x0000000802147981 */ /* 0x0000e2000c1e9d00 */
[----:B------:R-:W1:Y:S01]  /*0210*/  S2UR UR6, SR_CgaCtaId ;  /* 0x00000000000679c3 */ /* 0x000e620000008800 */
[----:B------:R-:W-:Y:S01]  /*0220*/  UMOV UR4, 0x400 ;  /* 0x0000040000047882 */ /* 0x000fe20000000000 */
[----:B------:R-:W-:Y:S01]  /*0230*/  SHF.L.U32 R9, R10, 0x4, RZ ;  /* 0x000000040a097819 */ /* 0x000fe200000006ff */
[----:B------:R-:W-:Y:S01]  /*0240*/  UIADD3 UR5, UPT, UPT, UR4, 0x2000, URZ ;  /* 0x0000200004057890 */ /* 0x000fe2000fffe0ff */
[----:B------:R-:W-:Y:S02]  /*0250*/  SHF.L.U32 R0, R0, 0x4, RZ ;  /* 0x0000000400007819 */ /* 0x000fe400000006ff */
[----:B------:R-:W-:-:S02]  /*0260*/  CS2R R82, SRZ ;  /* 0x0000000000527805 */ /* 0x000fc4000001ff00 */
[----:B------:R-:W-:Y:S02]  /*0270*/  LOP3.LUT R9, R9, 0x10, RZ, 0xc0, !PT ;  /* 0x0000001009097812 */ /* 0x000fe400078ec0ff */
[----:B------:R-:W-:Y:S02]  /*0280*/  CS2R R80, SRZ ;  /* 0x0000000000507805 */ /* 0x000fe4000001ff00 */
[----:B------:R-:W-:Y:S01]  /*0290*/  LOP3.LUT R11, R0, 0x1f0, RZ, 0xc0, !PT ;  /* 0x000001f0000b7812 */ /* 0x000fe200078ec0ff */
[----:B0-----:R-:W-:Y:S01]  /*02a0*/  HFMA2 R2, -RZ, RZ, 0, 5.9604644775390625e-08 ;  /* 0x00000001ff027431 */ /* 0x001fe200000001ff */
[----:B------:R-:W-:Y:S02]  /*02b0*/  IADD3 R4, P0, PT, R4, 0x20, RZ ;  /* 0x0000002004047810 */ /* 0x000fe40007f1e0ff */
        /* <DEDUP_REMOVED lines=19> */
[----:B------:R-:W-:Y:S02]  /*03f0*/  LEA R6, R6, UR4, 0x5 ;  /* 0x0000000406067c11 */ /* 0x000fe4000f8e28ff */
[----:B------:R-:W-:Y:S02]  /*0400*/  CS2R R32, SRZ ;  /* 0x0000000000207805 */ /* 0x000fe4000001ff00 */
[----:B------:R-:W-:Y:S02]  /*0410*/  LEA R0, R7, UR5, 0x9 ;  /* 0x0000000507007c11 */ /* 0x000fe4000f8e48ff */
[----:B------:R-:W-:-:S02]  /*0420*/  CS2R R30, SRZ ;  /* 0x00000000001e7805 */ /* 0x000fc4000001ff00 */
[----:B------:R-:W-:Y:S02]  /*0430*/  IADD3 R6, PT, PT, R6, R9, RZ ;  /* 0x0000000906067210 */ /* 0x000fe40007ffe0ff */
[----:B------:R-:W-:Y:S02]  /*0440*/  CS2R R28, SRZ ;  /* 0x00000000001c7805 */ /* 0x000fe4000001ff00 */
[----:B------:R-:W-:Y:S02]  /*0450*/  IADD3 R11, PT, PT, R0, R11, RZ ;  /* 0x0000000b000b7210 */ /* 0x000fe40007ffe0ff */
[----:B------:R-:W-:Y:S02]  /*0460*/  CS2R R90, SRZ ;  /* 0x00000000005a7805 */ /* 0x000fe4000001ff00 */
[----:B------:R-:W-:Y:S02]  /*0470*/  IADD3 R7, PT, PT, R7, 0x8, RZ ;  /* 0x0000000807077810 */ /* 0x000fe40007ffe0ff */
[----:B------:R-:W-:-:S02]  /*0480*/  CS2R R88, SRZ ;  /* 0x0000000000587805 */ /* 0x000fc4000001ff00 */
[----:B------:R-:W-:Y:S02]  /*0490*/  LEA R3, R25, UR4, 0x8 ;  /* 0x0000000419037c11 */ /* 0x000fe4000f8e40ff */
[----:B------:R-:W-:Y:S02]  /*04a0*/  CS2R R26, SRZ ;  /* 0x00000000001a7805 */ /* 0x000fe4000001ff00 */
[----:B------:R-:W-:Y:S01]  /*04b0*/  CS2R R24, SRZ ;  /* 0x0000000000187805 */ /* 0x000fe2000001ff00 */
[----:B------:R-:W-:Y:S01]  /*04c0*/  IMAD R0, R7, UR10, R8 ;  /* 0x0000000a07007c24 */ /* 0x000fe2000f8e0208 */
[----:B------:R-:W-:Y:S02]  /*04d0*/  CS2R R94, SRZ ;  /* 0x00000000005e7805 */ /* 0x000fe4000001ff00 */
[----:B------:R-:W-:Y:S02]  /*04e0*/  CS2R R92, SRZ ;  /* 0x00000000005c7805 */ /* 0x000fe4000001ff00 */
[----:B------:R-:W-:-:S02]  /*04f0*/  CS2R R70, SRZ ;  /* 0x0000000000467805 */ /* 0x000fc4000001ff00 */
[----:B------:R-:W-:Y:S02]  /*0500*/  CS2R R68, SRZ ;  /* 0x0000000000447805 */ /* 0x000fe4000001ff00 */
[----:B------:R-:W-:Y:S01]  /*0510*/  IADD3.X R5, PT, PT, RZ, R5, RZ, P0, !PT ;  /* 0x00000005ff057210 */ /* 0x000fe200007fe4ff */
[----:B------:R-:W-:Y:S01]  /*0520*/  UMOV UR4, URZ ;  /* 0x000000ff00047c82 */ /* 0x000fe20008000000 */
[----:B--2---:R0:W-:Y:S04]  /*0530*/  STS.128 [R6], R12 ;  /* 0x0000000c06007388 */ /* 0x0041e80000000c00 */
[----:B---3--:R1:W-:Y:S01]  /*0540*/  STS.128 [R11], R20 ;  /* 0x000000140b007388 */ /* 0x0083e20000000c00 */
[----:B------:R-:W-:Y:S01]  /*0550*/  BAR.SYNC.DEFER_BLOCKING 0x0 ;  /* 0x0000000000007b1d */ /* 0x000fe20000010000 */
[----:B0-----:R-:W-:-:S02]  /*0560*/  LEA R6, R10, UR5, 0x5 ;  /* 0x000000050a067c11 */ /* 0x001fc4000f8e28ff */
[----:B------:R-:W-:Y:S02]  /*0570*/  CS2R R14, SRZ ;  /* 0x00000000000e7805 */ /* 0x000fe4000001ff00 */
[----:B------:R-:W-:Y:S01]  /*0580*/  CS2R R12, SRZ ;  /* 0x00000000000c7805 */ /* 0x000fe2000001ff00 */
[----:B------:R1:W0:Y:S04]  /*0590*/  LDS R9, [R3] ;  /* 0x0000000003097984 */ /* 0x0002280000000800 */
[----:B------:R1:W2:Y:S04]  /*05a0*/  LDS R7, [R3+0x20] ;  /* 0x0000200003077984 */ /* 0x0002a80000000800 */
[----:B------:R1:W3:Y:S04]  /*05b0*/  LDS R110, [R3+0x40] ;  /* 0x00004000036e7984 */ /* 0x0002e80000000800 */
[----:B------:R1:W4:Y:S04]  /*05c0*/  LDS R97, [R3+0x60] ;  /* 0x0000600003617984 */ /* 0x0003280000000800 */
[----:B------:R1:W0:Y:S04]  /*05d0*/  LDS R20, [R3+0x80] ;  /* 0x0000800003147984 */ /* 0x0002280000000800 */
[----:B------:R1:W0:Y:S04]  /*05e0*/  LDS R10, [R3+0xa0] ;  /* 0x0000a000030a7984 */ /* 0x0002280000000800 */
[----:B------:R1:W0:Y:S04]  /*05f0*/  LDS R8, [R3+0xc0] ;  /* 0x0000c00003087984 */ /* 0x0002280000000800 */
[----:B------:R1:W0:Y:S04]  /*0600*/  LDS R11, [R3+0xe0] ;  /* 0x0000e000030b7984 */ /* 0x0002280000000800 */
[----:B------:R1:W0:Y:S04]  /*0610*/  LDS.128 R48, [R6] ;  /* 0x0000000006307984 */ /* 0x0002280000000c00 */
[----:B------:R1:W0:Y:S02]  /*0620*/  LDS.128 R44, [R6+0x10] ;  /* 0x00001000062c7984 */ /* 0x0002240000000c00 */
.L_x_4:
[----:B------:R-:W4:Y:S01]  /*0630*/  S2R R108, SR_CgaCtaId ;  /* 0x00000000006c7919 */ /* 0x000f220000008800 */
[-C--:B01----:R-:W-:Y:S01]  /*0640*/  FFMA R21, R50, R9.reuse, R70 ;  /* 0x0000000932157223 */ /* 0x083fe20000000046 */
[C---:B------:R-:W-:Y:S01]  /*0650*/  FFMA R70, R51.reuse, R9, R71 ;  /* 0x0000000933467223 */ /* 0x040fe20000000047 */
[-C--:B--2---:R-:W-:Y:S01]  /*0660*/  FFMA R100, R51, R7.reuse, R27 ;  /* 0x0000000733647223 */ /* 0x084fe2000000001b */
[----:B------:R-:W0:Y:S01]  /*0670*/  S2R R3, SR_TID.Y ;  /* 0x0000000000037919 */ /* 0x000e220000002200 */
[-C--:B------:R-:W-:Y:S01]  /*0680*/  FFMA R98, R49, R7.reuse, R25 ;  /* 0x0000000731627223 */ /* 0x080fe20000000019 */
[-C--:B------:R-:W-:Y:S01]  /*0690*/  FFMA R27, R44, R7.reuse, R88 ;  /* 0x000000072c1b7223 */ /* 0x080fe20000000058 */
[-C--:B------:R-:W-:Y:S01]  /*06a0*/  FFMA R71, R46, R7.reuse, R90 ;  /* 0x000000072e477223 */ /* 0x080fe2000000005a */
[----:B------:R-:W1:Y:S01]  /*06b0*/  S2R R6, SR_TID.X ;  /* 0x0000000000067919 */ /* 0x000e620000002100 */
[-C--:B------:R-:W-:Y:S01]  /*06c0*/  FFMA R96, R48, R7.reuse, R24 ;  /* 0x0000000730607223 */ /* 0x080fe20000000018 */
[-C--:B------:R-:W-:Y:S01]  /*06d0*/  FFMA R25, R50, R7.reuse, R26 ;  /* 0x0000000732197223 */ /* 0x080fe2000000001a */
[-C--:B------:R-:W-:Y:S01]  /*06e0*/  FFMA R88, R45, R7.reuse, R89 ;  /* 0x000000072d587223 */ /* 0x080fe20000000059 */
[----:B------:R-:W-:Y:S01]  /*06f0*/  FFMA R90, R47, R7, R91 ;  /* 0x000000072f5a7223 */ /* 0x000fe2000000005b */
[----:B------:R-:W-:Y:S01]  /*0700*/  MOV R7, 0x400 ;  /* 0x0000040000077802 */ /* 0x000fe20000000f00 */
[-C--:B------:R-:W-:Y:S01]  /*0710*/  FFMA R22, R49, R9.reuse, R69 ;  /* 0x0000000931167223 */ /* 0x080fe20000000045 */
[----:B------:R-:W-:Y:S01]  /*0720*/  SHF.L.U32 R24, R2, 0xc, RZ ;  /* 0x0000000c02187819 */ /* 0x000fe200000006ff */
[-C--:B------:R-:W-:Y:S01]  /*0730*/  FFMA R23, R44, R9.reuse, R92 ;  /* 0x000000092c177223 */ /* 0x080fe2000000005c */
[-C--:B------:R-:W-:Y:S01]  /*0740*/  FFMA R69, R46, R9.reuse, R94 ;  /* 0x000000092e457223 */ /* 0x080fe2000000005e */
[-C--:B------:R-:W-:Y:S01]  /*0750*/  FFMA R68, R48, R9.reuse, R68 ;  /* 0x0000000930447223 */ /* 0x080fe20000000044 */
[-C--:B------:R-:W-:Y:S01]  /*0760*/  FFMA R92, R45, R9.reuse, R93 ;  /* 0x000000092d5c7223 */ /* 0x080fe2000000005d */
[----:B------:R-:W-:Y:S01]  /*0770*/  FFMA R94, R47, R9, R95 ;  /* 0x000000092f5e7223 */ /* 0x000fe2000000005f */
[----:B------:R-:W-:Y:S01]  /*0780*/  IADD3 R9, PT, PT, R7, 0x2000, RZ ;  /* 0x0000200007097810 */ /* 0x000fe20007ffe0ff */
[-C--:B---3--:R-:W-:Y:S01]  /*0790*/  FFMA R104, R49, R110.reuse, R29 ;  /* 0x0000006e31687223 */ /* 0x088fe2000000001d */
[----:B------:R-:W-:Y:S01]  /*07a0*/  LOP3.LUT R24, R24, 0x1000, RZ, 0x3c, !PT ;  /* 0x0000100018187812 */ /* 0x000fe200078e3cff */
[-C--:B------:R-:W-:Y:S01]  /*07b0*/  FFMA R102, R48, R110.reuse, R28 ;  /* 0x0000006e30667223 */ /* 0x080fe2000000001c */
[-C--:B------:R-:W-:Y:S01]  /*07c0*/  FFMA R89, R50, R110.reuse, R30 ;  /* 0x0000006e32597223 */ /* 0x080fe2000000001e */
[-C--:B------:R-:W-:Y:S01]  /*07d0*/  FFMA R106, R51, R110.reuse, R31 ;  /* 0x0000006e336a7223 */ /* 0x080fe2000000001f */
[-C--:B----4-:R-:W-:Y:S01]  /*07e0*/  FFMA R112, R48, R97.reuse, R36 ;  /* 0x0000006130707223 */ /* 0x090fe20000000024 */
[-C--:B------:R-:W-:Y:S01]  /*07f0*/  FFMA R114, R49, R97.reuse, R37 ;  /* 0x0000006131727223 */ /* 0x080fe20000000025 */
[-C--:B------:R-:W-:Y:S01]  /*0800*/  FFMA R95, R50, R97.reuse, R38 ;  /* 0x00000061325f7223 */ /* 0x080fe20000000026 */
[----:B------:R-:W-:Y:S01]  /*0810*/  FFMA R116, R51, R97, R39 ;  /* 0x0000006133747223 */ /* 0x000fe20000000027 */
[-C--:B------:R-:W-:Y:S01]  /*0820*/  FFMA R91, R44, R110.reuse, R32 ;  /* 0x0000006e2c5b7223 */ /* 0x080fe20000000020 */
[----:B------:R-:W-:Y:S01]  /*0830*/  LEA R7, R108, R7, 0x18 ;  /* 0x000000076c077211 */ /* 0x000fe200078ec0ff */
[-C--:B------:R-:W-:Y:S01]  /*0840*/  FFMA R93, R46, R110.reuse, R34 ;  /* 0x0000006e2e5d7223 */ /* 0x080fe20000000022 */
        /* <DEDUP_REMOVED lines=8> */
[----:B-1----:R-:W-:Y:S01]  /*08d0*/  LEA R26, R6, R29, 0x5 ;  /* 0x0000001d061a7211 */ /* 0x002fe200078e28ff */
[-C--:B------:R-:W-:Y:S01]  /*08e0*/  FFMA R101, R46, R97.reuse, R42 ;  /* 0x000000612e657223 */ /* 0x080fe2000000002a */
[----:B------:R-:W-:Y:S01]  /*08f0*/  FFMA R103, R47, R97, R43 ;  /* 0x000000612f677223 */ /* 0x000fe2000000002b */
[----:B------:R-:W0:Y:S01]  /*0900*/  LDS.128 R28, [R24] ;  /* 0x00000000181c7984 */ /* 0x000e220000000c00 */
[-C--:B------:R-:W-:Y:S01]  /*0910*/  FFMA R105, R44, R20.reuse, R84 ;  /* 0x000000142c697223 */ /* 0x080fe20000000054 */
[-C--:B------:R-:W-:Y:S01]  /*0920*/  FFMA R84, R45, R20.reuse, R85 ;  /* 0x000000142d547223 */ /* 0x080fe20000000055 */
[-C--:B------:R-:W-:Y:S01]  /*0930*/  FFMA R85, R46, R20.reuse, R86 ;  /* 0x000000142e557223 */ /* 0x080fe20000000056 */
[----:B------:R-:W1:Y:S01]  /*0940*/  LDS.128 R36, [R24+0x20] ;  /* 0x0000200018247984 */ /* 0x000e620000000c00 */
[----:B------:R-:W-:Y:S01]  /*0950*/  FFMA R111, R47, R20, R87 ;  /* 0x000000142f6f7223 */ /* 0x000fe20000000057 */
[-C--:B------:R-:W-:Y:S01]  /*0960*/  FFMA R86, R48, R10.reuse, R56 ;  /* 0x0000000a30567223 */ /* 0x080fe20000000038 */
[-C--:B------:R-:W-:Y:S01]  /*0970*/  FFMA R87, R49, R10.reuse, R57 ;  /* 0x0000000a31577223 */ /* 0x080fe20000000039 */
[----:B------:R-:W2:Y:S01]  /*0980*/  LDS.128 R32, [R26+0x200] ;  /* 0x000200001a207984 */ /* 0x000ea20000000c00 */
[-C--:B------:R-:W-:Y:S01]  /*0990*/  FFMA R107, R50, R10.reuse, R58 ;  /* 0x0000000a326b7223 */ /* 0x080fe2000000003a */
[-C--:B------:R-:W-:Y:S01]  /*09a0*/  FFMA R109, R51, R10.reuse, R59 ;  /* 0x0000000a336d7223 */ /* 0x080fe2000000003b */
[-C--:B------:R-:W-:Y:S01]  /*09b0*/  FFMA R113, R44, R10.reuse, R12 ;  /* 0x0000000a2c717223 */ /* 0x080fe2000000000c */
[----:B------:R-:W3:Y:S01]  /*09c0*/  LDS.128 R40, [R26+0x210] ;  /* 0x000210001a287984 */ /* 0x000ee20000000c00 */
[-C--:B------:R-:W-:Y:S01]  /*09d0*/  FFMA R115, R45, R10.reuse, R13 ;  /* 0x0000000a2d737223 */ /* 0x080fe2000000000d */
[----:B------:R-:W-:Y:S01]  /*09e0*/  FFMA R117, R46, R10, R14 ;  /* 0x0000000a2e757223 */ /* 0x000fe2000000000e */
[-C--:B------:R-:W-:Y:S01]  /*09f0*/  FFMA R120, R48, R20.reuse, R52 ;  /* 0x0000001430787223 */ /* 0x080fe20000000034 */
[-C--:B------:R-:W-:Y:S01]  /*0a00*/  FFMA R122, R49, R20.reuse, R53 ;  /* 0x00000014317a7223 */ /* 0x080fe20000000035 */
[-C--:B------:R-:W-:Y:S01]  /*0a10*/  FFMA R97, R50, R20.reuse, R54 ;  /* 0x0000001432617223 */ /* 0x080fe20000000036 */
[----:B------:R-:W-:Y:S01]  /*0a20*/  FFMA R124, R51, R20, R55 ;  /* 0x00000014337c7223 */ /* 0x000fe20000000037 */
[----:B------:R-:W-:Y:S01]  /*0a30*/  FFMA R10, R47, R10, R15 ;  /* 0x0000000a2f0a7223 */ /* 0x000fe2000000000f */
[----:B------:R-:W4:Y:S01]  /*0a40*/  LDS.128 R52, [R26+0x400] ;  /* 0x000400001a347984 */ /* 0x000f220000000c00 */
[-C--:B------:R-:W-:Y:S01]  /*0a50*/  FFMA R119, R48, R8.reuse, R60 ;  /* 0x0000000830777223 */ /* 0x080fe2000000003c */
[-C--:B------:R-:W-:Y:S01]  /*0a60*/  FFMA R121, R49, R8.reuse, R61 ;  /* 0x0000000831797223 */ /* 0x080fe2000000003d */
[-C--:B------:R-:W-:Y:S01]  /*0a70*/  FFMA R123, R50, R8.reuse, R62 ;  /* 0x00000008327b7223 */ /* 0x080fe2000000003e */
[----:B------:R-:W4:Y:S01]  /*0a80*/  LDS.128 R12, [R26+0x410] ;  /* 0x000410001a0c7984 */ /* 0x000f220000000c00 */
[-C--:B------:R-:W-:Y:S01]  /*0a90*/  FFMA R125, R51, R8.reuse, R63 ;  /* 0x00000008337d7223 */ /* 0x080fe2000000003f */
        /* <DEDUP_REMOVED lines=9> */
[----:B------:R-:W4:Y:S01]  /*0b30*/  LDS.128 R56, [R24+0xc0] ;  /* 0x0000c00018387984 */ /* 0x000f220000000c00 */
[----:B------:R-:W-:Y:S01]  /*0b40*/  UIADD3 UR4, UPT, UPT, UR4, 0x8, URZ ;  /* 0x0000000804047890 */ /* 0x000fe2000fffe0ff */
[-C--:B0-----:R-:W-:Y:S01]  /*0b50*/  FFMA R28, R44, R8.reuse, R16 ;  /* 0x000000082c1c7223 */ /* 0x081fe20000000010 */
[-C--:B-1----:R-:W-:Y:S01]  /*0b60*/  FFMA R36, R45, R8.reuse, R17 ;  /* 0x000000082d247223 */ /* 0x082fe20000000011 */
[----:B------:R-:W-:-:S02]  /*0b70*/  FFMA R8, R47, R8, R19 ;  /* 0x000000082f087223 */ /* 0x000fc40000000013 */
[----:B------:R-:W0:Y:S01]  /*0b80*/  LDS.128 R16, [R24+0x40] ;  /* 0x0000400018107984 */ /* 0x000e220000000c00 */
[CC--:B--2---:R-:W-:Y:S01]  /*0b90*/  FFMA R46, R29.reuse, R33.reuse, R22 ;  /* 0x000000211d2e7223 */ /* 0x0c4fe20000000016 */
[----:B------:R-:W-:Y:S01]  /*0ba0*/  FFMA R83, R29, R34, R21 ;  /* 0x000000221d537223 */ /* 0x000fe20000000015 */
[C---:B------:R-:W-:Y:S01]  /*0bb0*/  FFMA R11, R37.reuse, R32, R96 ;  /* 0x00000020250b7223 */ /* 0x040fe20000000060 */
[----:B------:R-:W-:Y:S01]  /*0bc0*/  FFMA R98, R37, R33, R98 ;  /* 0x0000002125627223 */ /* 0x000fe20000000062 */
[C---:B---3--:R-:W-:Y:S01]  /*0bd0*/  FFMA R45, R29.reuse, R40, R23 ;  /* 0x000000281d2d7223 */ /* 0x048fe20000000017 */
[C---:B------:R-:W-:Y:S01]  /*0be0*/  FFMA R44, R29.reuse, R41, R92 ;  /* 0x000000291d2c7223 */ /* 0x040fe2000000005c */
[----:B------:R-:W1:Y:S01]  /*0bf0*/  LDS.128 R20, [R24+0x60] ;  /* 0x0000600018147984 */ /* 0x000e620000000c00 */
[C---:B------:R-:W-:Y:S01]  /*0c00*/  FFMA R131, R29.reuse, R32, R68 ;  /* 0x000000201d837223 */ /* 0x040fe20000000044 */
[C---:B------:R-:W-:Y:S01]  /*0c10*/  FFMA R70, R29.reuse, R35, R70 ;  /* 0x000000231d467223 */ /* 0x040fe20000000046 */
[C---:B------:R-:W-:Y:S01]  /*0c20*/  FFMA R69, R29.reuse, R42, R69 ;  /* 0x0000002a1d457223 */ /* 0x040fe20000000045 */
[----:B------:R-:W-:Y:S01]  /*0c30*/  FFMA R50, R29, R43, R94 ;  /* 0x0000002b1d327223 */ /* 0x000fe2000000005e */
[C---:B------:R-:W-:Y:S01]  /*0c40*/  FFMA R25, R37.reuse, R34, R25 ;  /* 0x0000002225197223 */ /* 0x040fe20000000019 */
[C---:B------:R-:W-:Y:S01]  /*0c50*/  FFMA R96, R37.reuse, R41, R88 ;  /* 0x0000002925607223 */ /* 0x040fe20000000058 */
[C---:B------:R-:W-:Y:S01]  /*0c60*/  FFMA R94, R37.reuse, R35, R100 ;  /* 0x00000023255e7223 */ /* 0x040fe20000000064 */
[C---:B------:R-:W-:Y:S01]  /*0c70*/  FFMA R49, R37.reuse, R40, R27 ;  /* 0x0000002825317223 */ /* 0x040fe2000000001b */
[C---:B------:R-:W-:Y:S01]  /*0c80*/  FFMA R71, R37.reuse, R42, R71 ;  /* 0x0000002a25477223 */ /* 0x040fe20000000047 */
[----:B------:R-:W-:Y:S01]  /*0c90*/  FFMA R48, R37, R43, R90 ;  /* 0x0000002b25307223 */ /* 0x000fe2000000005a */
[-C--:B----4-:R-:W-:Y:S01]  /*0ca0*/  FFMA R92, R53, R30.reuse, R46 ;  /* 0x0000001e355c7223 */ /* 0x090fe2000000002e */
[-C--:B------:R-:W-:Y:S01]  /*0cb0*/  FFMA R29, R12, R30.reuse, R45 ;  /* 0x0000001e0c1d7223 */ /* 0x080fe2000000002d */
[----:B------:R-:W-:Y:S01]  /*0cc0*/  FFMA R88, R13, R30, R44 ;  /* 0x0000001e0d587223 */ /* 0x000fe2000000002c */
[-C--:B------:R-:W-:Y:S01]  /*0cd0*/  FFMA R100, R53, R38.reuse, R98 ;  /* 0x0000002635647223 */ /* 0x080fe20000000062 */
[----:B------:R-:W2:Y:S01]  /*0ce0*/  LDS.128 R44, [R24+0x80] ;  /* 0x00008000182c7984 */ /* 0x000ea20000000c00 */
        /* <DEDUP_REMOVED lines=8> */
[-C--:B------:R-:W-:Y:S01]  /*0d70*/  FFMA R96, R13, R38.reuse, R96 ;  /* 0x000000260d607223 */ /* 0x080fe20000000060 */
[----:B------:R-:W-:Y:S01]  /*0d80*/  FFMA R11, R14, R38, R71 ;  /* 0x000000260e0b7223 */ /* 0x000fe20000000047 */
[C---:B------:R-:W-:Y:S01]  /*0d90*/  FFMA R30, R15.reuse, R30, R50 ;  /* 0x0000001e0f1e7223 */ /* 0x040fe20000000032 */
[----:B------:R-:W-:Y:S01]  /*0da0*/  FFMA R38, R15, R38, R48 ;  /* 0x000000260f267223 */ /* 0x000fe20000000030 */
[C---:B------:R-:W-:Y:S01]  /*0db0*/  FFMA R123, R57.reuse, R34, R123 ;  /* 0x00000022397b7223 */ /* 0x040fe2000000007b */
[----:B------:R-:W3:Y:S01]  /*0dc0*/  LDS.128 R48, [R24+0xa0] ;  /* 0x0000a00018307984 */ /* 0x000ee20000000c00 */
[-C--:B------:R-:W-:Y:S01]  /*0dd0*/  FFMA R119, R57, R32.reuse, R119 ;  /* 0x0000002039777223 */ /* 0x080fe20000000077 */
[C---:B0-----:R-:W-:Y:S01]  /*0de0*/  FFMA R37, R17.reuse, R32, R102 ;  /* 0x0000002011257223 */ /* 0x041fe20000000066 */
[C---:B------:R-:W-:Y:S01]  /*0df0*/  FFMA R104, R17.reuse, R33, R104 ;  /* 0x0000002111687223 */ /* 0x040fe20000000068 */
[C---:B------:R-:W-:Y:S01]  /*0e00*/  FFMA R89, R17.reuse, R34, R89 ;  /* 0x0000002211597223 */ /* 0x040fe20000000059 */
[C---:B------:R-:W-:Y:S01]  /*0e10*/  FFMA R102, R17.reuse, R35, R106 ;  /* 0x0000002311667223 */ /* 0x040fe2000000006a */
[C---:B------:R-:W-:Y:S01]  /*0e20*/  FFMA R91, R17.reuse, R40, R91 ;  /* 0x00000028115b7223 */ /* 0x040fe2000000005b */
[C---:B------:R-:W-:Y:S01]  /*0e30*/  FFMA R16, R17.reuse, R41, R108 ;  /* 0x0000002911107223 */ /* 0x040fe2000000006c */
[C---:B------:R-:W-:Y:S01]  /*0e40*/  FFMA R93, R17.reuse, R42, R93 ;  /* 0x0000002a115d7223 */ /* 0x040fe2000000005d */
[----:B------:R-:W-:Y:S01]  /*0e50*/  FFMA R110, R17, R43, R110 ;  /* 0x0000002b116e7223 */ /* 0x000fe2000000006e */
[C---:B-1----:R-:W-:Y:S01]  /*0e60*/  FFMA R61, R21.reuse, R32, R112 ;  /* 0x00000020153d7223 */ /* 0x042fe20000000070 */
[C---:B------:R-:W-:Y:S01]  /*0e70*/  FFMA R114, R21.reuse, R33, R114 ;  /* 0x0000002115727223 */ /* 0x040fe20000000072 */
[C---:B------:R-:W-:Y:S01]  /*0e80*/  FFMA R95, R21.reuse, R34, R95 ;  /* 0x00000022155f7223 */ /* 0x040fe2000000005f */
[C---:B------:R-:W-:Y:S01]  /*0e90*/  FFMA R106, R21.reuse, R35, R116 ;  /* 0x00000023156a7223 */ /* 0x040fe20000000074 */
[C---:B------:R-:W-:Y:S01]  /*0ea0*/  FFMA R99, R21.reuse, R40, R99 ;  /* 0x0000002815637223 */ /* 0x040fe20000000063 */
[C---:B------:R-:W-:Y:S01]  /*0eb0*/  FFMA R20, R21.reuse, R41, R118 ;  /* 0x0000002915147223 */ /* 0x040fe20000000076 */
[C---:B------:R-:W-:Y:S01]  /*0ec0*/  FFMA R101, R21.reuse, R42, R101 ;  /* 0x0000002a15657223 */ /* 0x040fe20000000065 */
        /* <DEDUP_REMOVED lines=16> */
[----:B--2---:R-:W-:Y:S01]  /*0fd0*/  FFMA R65, R45, R32, R120 ;  /* 0x000000202d417223 */ /* 0x004fe20000000078 */
[----:B------:R-:W-:Y:S01]  /*0fe0*/  FFMA R22, R15, R22, R60 ;  /* 0x000000160f167223 */ /* 0x000fe2000000003c */
[C---:B------:R-:W-:Y:S01]  /*0ff0*/  FFMA R44, R45.reuse, R41, R84 ;  /* 0x000000292d2c7223 */ /* 0x040fe20000000054 */
[----:B------:R-:W0:Y:S01]  /*1000*/  LDS.128 R60, [R24+0xe0] ;  /* 0x0000e000183c7984 */ /* 0x000e220000000c00 */
[----:B------:R-:W-:Y:S01]  /*1010*/  FFMA R84, R52, R46, R65 ;  /* 0x0000002e34547223 */ /* 0x000fe20000000041 */
[C---:B------:R-:W-:Y:S01]  /*1020*/  FFMA R120, R45.reuse, R33, R122 ;  /* 0x000000212d787223 */ /* 0x040fe2000000007a */
[C---:B------:R-:W-:Y:S01]  /*1030*/  FFMA R97, R45.reuse, R34, R97 ;  /* 0x000000222d617223 */ /* 0x040fe20000000061 */
[C---:B------:R-:W-:Y:S01]  /*1040*/  FFMA R112, R45.reuse, R35, R124 ;  /* 0x000000232d707223 */ /* 0x040fe2000000007c */
[C---:B------:R-:W-:Y:S01]  /*1050*/  FFMA R105, R45.reuse, R40, R105 ;  /* 0x000000282d697223 */ /* 0x040fe20000000069 */
[C---:B------:R-:W-:Y:S01]  /*1060*/  FFMA R67, R45.reuse, R42, R85 ;  /* 0x0000002a2d437223 */ /* 0x040fe20000000055 */
[----:B------:R-:W-:Y:S01]  /*1070*/  FFMA R64, R45, R43, R111 ;  /* 0x0000002b2d407223 */ /* 0x000fe2000000006f */
[----:B---3--:R-:W-:Y:S01]  /*1080*/  FFMA R65, R49, R32, R86 ;  /* 0x0000002031417223 */ /* 0x008fe20000000056 */
        /* <DEDUP_REMOVED lines=8> */
[C---:B------:R-:W-:Y:S01]  /*1110*/  FFMA R68, R49.reuse, R41, R115 ;  /* 0x0000002931447223 */ /* 0x040fe20000000073 */
[----:B------:R-:W1:Y:S01]  /*1120*/  LDS.128 R64, [R26+0x600] ;  /* 0x000600001a407984 */ /* 0x000e620000000c00 */
[C---:B------:R-:W-:Y:S01]  /*1130*/  FFMA R70, R49.reuse, R43, R10 ;  /* 0x0000002b31467223 */ /* 0x040fe2000000000a */
[C---:B------:R-:W-:Y:S01]  /*1140*/  FFMA R107, R49.reuse, R34, R107 ;  /* 0x00000022316b7223 */ /* 0x040fe2000000006b */
[----:B------:R-:W-:Y:S01]  /*1150*/  FFMA R113, R49, R40, R113 ;  /* 0x0000002831717223 */ /* 0x000fe20000000071 */
[-C--:B------:R-:W-:Y:S01]  /*1160*/  FFMA R10, R13, R50.reuse, R68 ;  /* 0x000000320d0a7223 */ /* 0x080fe20000000044 */
[-C--:B------:R-:W-:Y:S01]  /*1170*/  FFMA R56, R15, R50.reuse, R70 ;  /* 0x000000320f387223 */ /* 0x080fe20000000046 */
[C---:B------:R-:W-:Y:S01]  /*1180*/  FFMA R68, R57.reuse, R35, R125 ;  /* 0x0000002339447223 */ /* 0x040fe2000000007d */
[C---:B------:R-:W-:Y:S01]  /*1190*/  FFMA R70, R57.reuse, R41, R36 ;  /* 0x0000002939467223 */ /* 0x040fe20000000024 */
[-C--:B------:R-:W-:Y:S01]  /*11a0*/  FFMA R122, R54, R50.reuse, R107 ;  /* 0x00000032367a7223 */ /* 0x080fe2000000006b */
[----:B------:R-:W-:Y:S01]  /*11b0*/  FFMA R107, R12, R50, R113 ;  /* 0x000000320c6b7223 */ /* 0x000fe20000000071 */
[----:B------:R-:W-:Y:S01]  /*11c0*/  FFMA R113, R57, R40, R28 ;  /* 0x0000002839717223 */ /* 0x000fe2000000001c */
[-C--:B------:R-:W-:Y:S01]  /*11d0*/  FFMA R28, R55, R58.reuse, R68 ;  /* 0x0000003a371c7223 */ /* 0x080fe20000000044 */
[----:B------:R-:W-:Y:S01]  /*11e0*/  FFMA R86, R57, R43, R8 ;  /* 0x0000002b39567223 */ /* 0x000fe20000000008 */
[----:B------:R-:W-:Y:S01]  /*11f0*/  FFMA R8, R54, R58, R123 ;  /* 0x0000003a36087223 */ /* 0x000fe2000000007b */
[C---:B------:R-:W-:Y:S01]  /*1200*/  FFMA R124, R49.reuse, R33, R87 ;  /* 0x00000021317c7223 */ /* 0x040fe20000000057 */
[C---:B------:R-:W-:Y:S01]  /*1210*/  FFMA R48, R49.reuse, R35, R109 ;  /* 0x0000002331307223 */ /* 0x040fe2000000006d */
[-C--:B------:R-:W-:Y:S01]  /*1220*/  FFMA R87, R49, R42.reuse, R117 ;  /* 0x0000002a31577223 */ /* 0x080fe20000000075 */
[----:B------:R-:W-:Y:S01]  /*1230*/  FFMA R111, R57, R42, R126 ;  /* 0x0000002a396f7223 */ /* 0x000fe2000000007e */
[-C--:B------:R-:W-:Y:S01]  /*1240*/  FFMA R124, R53, R50.reuse, R124 ;  /* 0x00000032357c7223 */ /* 0x080fe2000000007c */
[-C--:B------:R-:W-:Y:S01]  /*1250*/  FFMA R48, R55, R50.reuse, R48 ;  /* 0x0000003237307223 */ /* 0x080fe20000000030 */
[----:B------:R-:W-:Y:S01]  /*1260*/  FFMA R87, R14, R50, R87 ;  /* 0x000000320e577223 */ /* 0x000fe20000000057 */
[-C--:B------:R-:W-:Y:S01]  /*1270*/  FFMA R50, R57, R33.reuse, R121 ;  /* 0x0000002139327223 */ /* 0x080fe20000000079 */
[----:B0-----:R-:W-:Y:S01]  /*1280*/  FFMA R60, R13, R58, R70 ;  /* 0x0000003a0d3c7223 */ /* 0x001fe20000000046 */
[C---:B------:R-:W-:Y:S01]  /*1290*/  FFMA R130, R61.reuse, R33, R130 ;  /* 0x000000213d827223 */ /* 0x040fe20000000082 */
[----:B------:R-:W0:Y:S01]  /*12a0*/  LDS.128 R68, [R26+0x610] ;  /* 0x000610001a447984 */ /* 0x000e220000000c00 */
[C---:B------:R-:W-:Y:S01]  /*12b0*/  FFMA R49, R61.reuse, R32, R128 ;  /* 0x000000203d317223 */ /* 0x040fe20000000080 */
[C---:B------:R-:W-:Y:S01]  /*12c0*/  FFMA R127, R61.reuse, R34, R127 ;  /* 0x000000223d7f7223 */ /* 0x040fe2000000007f */
[----:B------:R-:W-:Y:S01]  /*12d0*/  FFMA R36, R52, R58, R119 ;  /* 0x0000003a34247223 */ /* 0x000fe20000000077 */
[C---:B------:R-:W-:Y:S01]  /*12e0*/  FFMA R32, R61.reuse, R35, R132 ;  /* 0x000000233d207223 */ /* 0x040fe20000000084 */
[C---:B------:R-:W-:Y:S01]  /*12f0*/  FFMA R119, R61.reuse, R40, R129 ;  /* 0x000000283d777223 */ /* 0x040fe20000000081 */
[C---:B------:R-:W-:Y:S01]  /*1300*/  FFMA R80, R61.reuse, R41, R80 ;  /* 0x000000293d507223 */ /* 0x040fe20000000050 */
[C---:B------:R-:W-:Y:S01]  /*1310*/  FFMA R81, R61.reuse, R42, R81 ;  /* 0x0000002a3d517223 */ /* 0x040fe20000000051 */
[----:B------:R-:W-:Y:S01]  /*1320*/  FFMA R82, R61, R43, R82 ;  /* 0x0000002b3d527223 */ /* 0x000fe20000000052 */
[C---:B------:R-:W-:Y:S01]  /*1330*/  FFMA R50, R53.reuse, R58, R50 ;  /* 0x0000003a35327223 */ /* 0x040fe20000000032 */
[----:B------:R-:W-:Y:S01]  /*1340*/  FFMA R34, R53, R62, R130 ;  /* 0x0000003e35227223 */ /* 0x000fe20000000082 */
[-C--:B------:R-:W-:Y:S01]  /*1350*/  FFMA R113, R12, R58.reuse, R113 ;  /* 0x0000003a0c717223 */ /* 0x080fe20000000071 */
[----:B------:R-:W-:Y:S01]  /*1360*/  FFMA R111, R14, R58, R111 ;  /* 0x0000003a0e6f7223 */ /* 0x000fe2000000006f */
[-C--:B------:R-:W-:Y:S01]  /*1370*/  FFMA R52, R52, R62.reuse, R49 ;  /* 0x0000003e34347223 */ /* 0x080fe20000000031 */
[----:B------:R-:W-:Y:S01]  /*1380*/  FFMA R54, R54, R62, R127 ;  /* 0x0000003e36367223 */ /* 0x000fe2000000007f */
[----:B------:R-:W-:Y:S01]  /*1390*/  FFMA R58, R15, R58, R86 ;  /* 0x0000003a0f3a7223 */ /* 0x000fe20000000056 */
[----:B-1----:R-:W-:Y:S01]  /*13a0*/  FFMA R103, R66, R59, R8 ;  /* 0x0000003b42677223 */ /* 0x002fe20000000008 */
[-C--:B------:R-:W-:Y:S01]  /*13b0*/  FFMA R32, R55, R62.reuse, R32 ;  /* 0x0000003e37207223 */ /* 0x080fe20000000020 */
[----:B------:R-:W1:Y:S01]  /*13c0*/  LDC R8, c[0x0][0x3a0] ;  /* 0x0000e800ff087b82 */ /* 0x000e620000000800 */
[-C--:B------:R-:W-:Y:S01]  /*13d0*/  FFMA R119, R12, R62.reuse, R119 ;  /* 0x0000003e0c777223 */ /* 0x080fe20000000077 */
[-C--:B------:R-:W-:Y:S01]  /*13e0*/  FFMA R86, R13, R62.reuse, R80 ;  /* 0x0000003e0d567223 */ /* 0x080fe20000000050 */
[-C--:B------:R-:W-:Y:S01]  /*13f0*/  FFMA R155, R14, R62.reuse, R81 ;  /* 0x0000003e0e9b7223 */ /* 0x080fe20000000051 */
[----:B------:R-:W-:Y:S01]  /*1400*/  FFMA R132, R15, R62, R82 ;  /* 0x0000003e0f847223 */ /* 0x000fe20000000052 */
[C---:B------:R-:W-:Y:S01]  /*1410*/  FFMA R57, R64.reuse, R47, R84 ;  /* 0x0000002f40397223 */ /* 0x040fe20000000054 */
[----:B------:R-:W-:Y:S01]  /*1420*/  FFMA R97, R64, R59, R36 ;  /* 0x0000003b40617223 */ /* 0x000fe20000000024 */
[C---:B------:R-:W-:Y:S01]  /*1430*/  FFMA R154, R65.reuse, R31, R92 ;  /* 0x0000001f419a7223 */ /* 0x040fe2000000005c */
[C---:B------:R-:W-:Y:S01]  /*1440*/  FFMA R84, R65.reuse, R39, R100 ;  /* 0x0000002741547223 */ /* 0x040fe20000000064 */
[C---:B------:R-:W-:Y:S01]  /*1450*/  FFMA R108, R65.reuse, R19, R108 ;  /* 0x00000013416c7223 */ /* 0x040fe2000000006c */
[C---:B------:R-:W-:Y:S01]  /*1460*/  FFMA R12, R65.reuse, R23, R114 ;  /* 0x00000017410c7223 */ /* 0x040fe20000000072 */
        /* <DEDUP_REMOVED lines=10> */
[-C--:B------:R-:W-:Y:S01]  /*1510*/  FFMA R65, R66, R63.reuse, R54 ;  /* 0x0000003f42417223 */ /* 0x080fe20000000036 */
[----:B------:R-:W-:Y:S01]  /*1520*/  FFMA R49, R64, R63, R52 ;  /* 0x0000003f40317223 */ /* 0x000fe20000000034 */
[C---:B------:R-:W-:Y:S01]  /*1530*/  FFMA R66, R67.reuse, R39, R94 ;  /* 0x0000002743427223 */ /* 0x040fe2000000005e */
[----:B-1----:R-:W-:Y:S01]  /*1540*/  ISETP.LE.AND P0, PT, R8, UR4, PT ;  /* 0x0000000408007c0c */ /* 0x002fe2000bf03270 */
[-C--:B------:R-:W-:Y:S01]  /*1550*/  FFMA R131, R64, R31.reuse, R131 ;  /* 0x0000001f40837223 */ /* 0x080fe20000000083 */
[C---:B------:R-:W-:Y:S01]  /*1560*/  FFMA R130, R67.reuse, R31, R90 ;  /* 0x0000001f43827223 */ /* 0x040fe2000000005a */
[C---:B------:R-:W-:Y:S01]  /*1570*/  FFMA R98, R67.reuse, R51, R48 ;  /* 0x0000003343627223 */ /* 0x040fe20000000030 */
[----:B------:R-:W-:Y:S01]  /*1580*/  FFMA R80, R67, R59, R28 ;  /* 0x0000003b43507223 */ /* 0x000fe2000000001c */
[----:B------:R-:W-:Y:S01]  /*1590*/  LDS.128 R92, [R24+0x10] ;  /* 0x00001000185c7984 */ /* 0x000fe20000000c00 */
[-C--:B0-----:R-:W-:Y:S01]  /*15a0*/  FFMA R129, R68, R31.reuse, R29 ;  /* 0x0000001f44817223 */ /* 0x081fe2000000001d */
[-C--:B------:R-:W-:Y:S01]  /*15b0*/  FFMA R110, R69, R31.reuse, R88 ;  /* 0x0000001f456e7223 */ /* 0x080fe20000000058 */
[-C--:B------:R-:W-:Y:S01]  /*15c0*/  FFMA R127, R70, R31.reuse, R27 ;  /* 0x0000001f467f7223 */ /* 0x080fe2000000001b */
[----:B------:R-:W0:Y:S01]  /*15d0*/  LDS.128 R52, [R26+0x800] ;  /* 0x000800001a347984 */ /* 0x000e220000000c00 */
[----:B------:R-:W-:Y:S01]  /*15e0*/  FFMA R114, R71, R31, R30 ;  /* 0x0000001f47727223 */ /* 0x000fe2000000001e */
[C---:B------:R-:W-:Y:S01]  /*15f0*/  FFMA R48, R67.reuse, R63, R32 ;  /* 0x0000003f43307223 */ /* 0x040fe20000000020 */
[C---:B------:R-:W-:Y:S01]  /*1600*/  FFMA R81, R64.reuse, R39, R134 ;  /* 0x0000002740517223 */ /* 0x040fe20000000086 */
[----:B------:R-:W1:Y:S01]  /*1610*/  LDS.128 R28, [R26+0x810] ;  /* 0x000810001a1c7984 */ /* 0x000e620000000c00 */
[C---:B------:R-:W-:Y:S01]  /*1620*/  FFMA R61, R64.reuse, R19, R136 ;  /* 0x00000013403d7223 */ /* 0x040fe20000000088 */
[C---:B------:R-:W-:Y:S01]  /*1630*/  FFMA R13, R64.reuse, R23, R118 ;  /* 0x00000017400d7223 */ /* 0x040fe20000000076 */
[----:B------:R-:W-:Y:S01]  /*1640*/  FFMA R101, R64, R51, R138 ;  /* 0x0000003340657223 */ /* 0x000fe2000000008a */
[----:B------:R-:W2:Y:S01]  /*1650*/  LDS.128 R88, [R24+0x30] ;  /* 0x0000300018587984 */ /* 0x000ea20000000c00 */
[C---:B------:R-:W-:Y:S01]  /*1660*/  FFMA R64, R67.reuse, R19, R102 ;  /* 0x0000001343407223 */ /* 0x040fe20000000066 */
[C---:B------:R-:W-:Y:S01]  /*1670*/  FFMA R14, R67.reuse, R23, R106 ;  /* 0x00000017430e7223 */ /* 0x040fe2000000006a */
[----:B------:R-:W-:Y:S01]  /*1680*/  FFMA R100, R67, R47, R112 ;  /* 0x0000002f43647223 */ /* 0x000fe20000000070 */
[----:B------:R-:W3:Y:S01]  /*1690*/  LDS.128 R32, [R24+0x50] ;  /* 0x0000500018207984 */ /* 0x000ee20000000c00 */
[-C--:B------:R-:W-:Y:S01]  /*16a0*/  FFMA R125, R68, R39.reuse, R25 ;  /* 0x00000027447d7223 */ /* 0x080fe20000000019 */
[-C--:B------:R-:W-:Y:S01]  /*16b0*/  FFMA R124, R69, R39.reuse, R96 ;  /* 0x00000027457c7223 */ /* 0x080fe20000000060 */
[-C--:B------:R-:W-:Y:S01]  /*16c0*/  FFMA R121, R70, R39.reuse, R11 ;  /* 0x0000002746797223 */ /* 0x080fe2000000000b */
[----:B------:R-:W4:Y:S01]  /*16d0*/  LDS.128 R40, [R24+0x70] ;  /* 0x0000700018287984 */ /* 0x000f220000000c00 */
[----:B------:R-:W-:Y:S01]  /*16e0*/  FFMA R38, R71, R39, R38 ;  /* 0x0000002747267223 */ /* 0x000fe20000000026 */
[-C--:B------:R-:W-:Y:S01]  /*16f0*/  FFMA R67, R68, R19.reuse, R37 ;  /* 0x0000001344437223 */ /* 0x080fe20000000025 */
[-C--:B------:R-:W-:Y:S01]  /*1700*/  FFMA R16, R69, R19.reuse, R16 ;  /* 0x0000001345107223 */ /* 0x080fe20000000010 */
[-C--:B------:R-:W-:Y:S01]  /*1710*/  FFMA R39, R70, R19.reuse, R17 ;  /* 0x0000001346277223 */ /* 0x080fe20000000011 */
[----:B------:R-:W-:Y:S01]  /*1720*/  FFMA R18, R71, R19, R18 ;  /* 0x0000001347127223 */ /* 0x000fe20000000012 */
[----:B------:R-:W4:Y:S01]  /*1730*/  @!P0 LDC.64 R134, c[0x0][0x388] ;  /* 0x0000e200ff868b82 */ /* 0x000f220000000a00 */
[----:B------:R-:W4:Y:S01]  /*1740*/  @!P0 S2R R19, SR_CTAID.X ;  /* 0x0000000000138919 */ /* 0x000f220000002500 */
[C---:B------:R-:W-:Y:S01]  /*1750*/  FFMA R17, R68.reuse, R23, R99 ;  /* 0x0000001744117223 */ /* 0x040fe20000000063 */
[-C--:B------:R-:W-:Y:S01]  /*1760*/  FFMA R106, R69, R51.reuse, R10 ;  /* 0x00000033456a7223 */ /* 0x080fe2000000000a */
[----:B------:R-:W-:Y:S01]  /*1770*/  FFMA R104, R71, R51, R56 ;  /* 0x0000003347687223 */ /* 0x000fe20000000038 */
[----:B------:R-:W-:Y:S01]  /*1780*/  FFMA R37, R68, R47, R85 ;  /* 0x0000002f44257223 */ /* 0x000fe20000000055 */
[C---:B------:R-:W-:Y:S01]  /*1790*/  FFMA R157, R70.reuse, R51, R87 ;  /* 0x00000033469d7223 */ /* 0x040fe20000000057 */
[C---:B------:R-:W-:Y:S01]  /*17a0*/  FFMA R96, R69.reuse, R63, R86 ;  /* 0x0000003f45607223 */ /* 0x040fe20000000056 */
[-C--:B------:R-:W-:Y:S01]  /*17b0*/  FFMA R20, R69, R23.reuse, R20 ;  /* 0x0000001745147223 */ /* 0x080fe20000000014 */
[-C--:B------:R-:W-:Y:S01]  /*17c0*/  FFMA R21, R70, R23.reuse, R21 ;  /* 0x0000001746157223 */ /* 0x080fe20000000015 */
[----:B------:R-:W-:Y:S01]  /*17d0*/  FFMA R22, R71, R23, R22 ;  /* 0x0000001747167223 */ /* 0x000fe20000000016 */
[C---:B------:R-:W-:Y:S01]  /*17e0*/  FFMA R112, R69.reuse, R47, R44 ;  /* 0x0000002f45707223 */ /* 0x040fe2000000002c */
[-C--:B------:R-:W-:Y:S01]  /*17f0*/  FFMA R25, R68, R59.reuse, R113 ;  /* 0x0000003b44197223 */ /* 0x080fe20000000071 */
[-C--:B------:R-:W-:Y:S01]  /*1800*/  FFMA R102, R69, R59.reuse, R60 ;  /* 0x0000003b45667223 */ /* 0x080fe2000000003c */
[CC--:B------:R-:W-:Y:S01]  /*1810*/  FFMA R99, R70.reuse, R59.reuse, R111 ;  /* 0x0000003b46637223 */ /* 0x0c0fe2000000006f */
[C---:B------:R-:W-:Y:S01]  /*1820*/  FFMA R44, R71.reuse, R59, R58 ;  /* 0x0000003b472c7223 */ /* 0x040fe2000000003a */
[-C--:B------:R-:W-:Y:S01]  /*1830*/  FFMA R45, R70, R47.reuse, R45 ;  /* 0x0000002f462d7223 */ /* 0x080fe2000000002d */
[----:B------:R-:W-:Y:S01]  /*1840*/  FFMA R46, R71, R47, R46 ;  /* 0x0000002f472e7223 */ /* 0x000fe2000000002e */
[C---:B0-----:R-:W-:Y:S01]  /*1850*/  FFMA R123, R92.reuse, R54, R83 ;  /* 0x000000365c7b7223 */ /* 0x041fe20000000053 */
[C---:B------:R-:W-:Y:S01]  /*1860*/  FFMA R153, R92.reuse, R52, R131 ;  /* 0x000000345c997223 */ /* 0x040fe20000000083 */
[C---:B------:R-:W-:Y:S01]  /*1870*/  FFMA R154, R92.reuse, R53, R154 ;  /* 0x000000355c9a7223 */ /* 0x040fe2000000009a */
[C---:B------:R-:W-:Y:S01]  /*1880*/  FFMA R130, R92.reuse, R55, R130 ;  /* 0x000000375c827223 */ /* 0x040fe20000000082 */
[C---:B-1----:R-:W-:Y:S01]  /*1890*/  FFMA R83, R92.reuse, R28, R129 ;  /* 0x0000001c5c537223 */ /* 0x042fe20000000081 */
[C---:B------:R-:W-:Y:S01]  /*18a0*/  FFMA R56, R92.reuse, R29, R110 ;  /* 0x0000001d5c387223 */ /* 0x040fe2000000006e */
[C---:B------:R-:W-:Y:S01]  /*18b0*/  FFMA R11, R92.reuse, R30, R127 ;  /* 0x0000001e5c0b7223 */ /* 0x040fe2000000007f */
[----:B------:R-:W-:Y:S01]  /*18c0*/  FFMA R10, R92, R31, R114 ;  /* 0x0000001f5c0a7223 */ /* 0x000fe20000000072 */
[----:B--2---:R-:W-:Y:S01]  /*18d0*/  FFMA R92, R88, R53, R84 ;  /* 0x00000035585c7223 */ /* 0x004fe20000000054 */
[C---:B------:R-:W-:Y:S01]  /*18e0*/  FFMA R107, R68.reuse, R51, R107 ;  /* 0x00000033446b7223 */ /* 0x040fe2000000006b */
[----:B------:R-:W0:Y:S01]  /*18f0*/  LDS.128 R84, [R24+0x90] ;  /* 0x0000900018547984 */ /* 0x000e220000000c00 */
[----:B------:R-:W-:Y:S01]  /*1900*/  FFMA R27, R68, R63, R119 ;  /* 0x0000003f441b7223 */ /* 0x000fe20000000077 */
[C---:B---3--:R-:W-:Y:S01]  /*1910*/  FFMA R110, R32.reuse, R52, R61 ;  /* 0x00000034206e7223 */ /* 0x048fe2000000003d */
[C---:B------:R-:W-:Y:S01]  /*1920*/  FFMA R120, R32.reuse, R29, R16 ;  /* 0x0000001d20787223 */ /* 0x040fe20000000010 */
[----:B------:R-:W-:Y:S01]  /*1930*/  FFMA R118, R32, R31, R18 ;  /* 0x0000001f20767223 */ /* 0x000fe20000000012 */
[----:B----4-:R-:W-:Y:S01]  /*1940*/  @!P0 SHF.L.U32 R19, R19, 0x7, RZ ;  /* 0x0000000713138819 */ /* 0x010fe200000006ff */
[C---:B------:R-:W-:Y:S01]  /*1950*/  FFMA R61, R40.reuse, R28, R17 ;  /* 0x0000001c283d7223 */ /* 0x040fe20000000011 */
[C---:B------:R-:W-:Y:S01]  /*1960*/  FFMA R116, R40.reuse, R29, R20 ;  /* 0x0000001d28747223 */ /* 0x040fe20000000014 */
[C---:B------:R-:W-:Y:S01]  /*1970*/  FFMA R59, R40.reuse, R30, R21 ;  /* 0x0000001e283b7223 */ /* 0x040fe20000000015 */
[----:B------:R-:W-:Y:S01]  /*1980*/  FFMA R114, R40, R31, R22 ;  /* 0x0000001f28727223 */ /* 0x000fe20000000016 */
[----:B------:R-:W-:-:S04]  /*1990*/  @!P0 IMAD.WIDE.U32 R134, R19, 0x4, R134 ;  /* 0x0000000413868825 */ /* 0x000fc800078e0086 */
[-C--:B------:R-:W-:Y:S01]  /*19a0*/  FFMA R132, R71, R63.reuse, R132 ;  /* 0x0000003f47847223 */ /* 0x080fe20000000084 */
[----:B------:R-:W-:Y:S01]  /*19b0*/  LDS.128 R16, [R24+0xd0] ;  /* 0x0000d00018107984 */ /* 0x000fe20000000c00 */
[----:B------:R-:W-:Y:S01]  /*19c0*/  FFMA R126, R88, R52, R81 ;  /* 0x00000034587e7223 */ /* 0x000fe20000000051 */
[----:B------:R-:W-:Y:S01]  /*19d0*/  FFMA R155, R70, R63, R155 ;  /* 0x0000003f469b7223 */ /* 0x000fe2000000009b */
[C---:B------:R-:W-:Y:S01]  /*19e0*/  FFMA R68, R88.reuse, R54, R117 ;  /* 0x0000003658447223 */ /* 0x040fe20000000075 */
[----:B------:R-:W1:Y:S01]  /*19f0*/  LDS.128 R20, [R24+0xf0] ;  /* 0x0000f00018147984 */ /* 0x000e620000000c00 */
        /* <DEDUP_REMOVED lines=14> */
[----:B------:R-:W-:Y:S01]  /*1ae0*/  ISETP.LE.AND P1, PT, R8, UR4, PT ;  /* 0x0000000408007c0c */ /* 0x000fe2000bf23270 */
[----:B------:R-:W2:Y:S04]  /*1af0*/  LDS.128 R12, [R24+0xb0] ;  /* 0x0000b000180c7984 */ /* 0x000ea80000000c00 */
[----:B-----5:R-:W5:Y:S01]  /*1b00*/  @!P0 LDG.E.128.CONSTANT R72, desc[UR8][R4.64] ;  /* 0x0000000804488981 */ /* 0x020f62000c1e9d00 */
[----:B------:R-:W-:-:S04]  /*1b10*/  @!P0 IMAD.WIDE R138, R0, 0x4, R134 ;  /* 0x00000004008a8825 */ /* 0x000fc800078e0286 */
[C---:B0-----:R-:W-:Y:S01]  /*1b20*/  FFMA R32, R84.reuse, R55, R100 ;  /* 0x0000003754207223 */ /* 0x041fe20000000064 */
[C---:B------:R-:W-:Y:S01]  /*1b30*/  FFMA R161, R84.reuse, R30, R45 ;  /* 0x0000001e54a17223 */ /* 0x040fe2000000002d */
[C---:B------:R-:W-:Y:S01]  /*1b40*/  FFMA R108, R84.reuse, R31, R46 ;  /* 0x0000001f546c7223 */ /* 0x040fe2000000002e */
[----:B------:R-:W-:Y:S01]  /*1b50*/  FFMA R134, R84, R52, R57 ;  /* 0x0000003454867223 */ /* 0x000fe20000000039 */
[----:B-1----:R-:W-:Y:S01]  /*1b60*/  FFMA R36, R20, R53, R36 ;  /* 0x0000003514247223 */ /* 0x002fe20000000024 */
[----:B------:R-:W-:Y:S01]  /*1b70*/  FFMA R100, R16, R31, R44 ;  /* 0x0000001f10647223 */ /* 0x000fe2000000002c */
[C---:B------:R-:W-:Y:S01]  /*1b80*/  FFMA R82, R84.reuse, R53, R82 ;  /* 0x0000003554527223 */ /* 0x040fe20000000052 */
[----:B------:R-:W0:Y:S01]  /*1b90*/  LDS.128 R44, [R26+0xa00] ;  /* 0x000a00001a2c7984 */ /* 0x000e220000000c00 */
[C---:B------:R-:W-:Y:S01]  /*1ba0*/  FFMA R57, R84.reuse, R28, R37 ;  /* 0x0000001c54397223 */ /* 0x040fe20000000025 */
[C---:B------:R-:W-:Y:S01]  /*1bb0*/  FFMA R40, R84.reuse, R54, R109 ;  /* 0x0000003654287223 */ /* 0x040fe2000000006d */
[-C--:B------:R-:W-:Y:S01]  /*1bc0*/  FFMA R112, R84, R29.reuse, R112 ;  /* 0x0000001d54707223 */ /* 0x080fe20000000070 */
[----:B------:R1:W5:Y:S01]  /*1bd0*/  @!P0 LDG.E.128.CONSTANT R76, desc[UR8][R138.64] ;  /* 0x000000088a4c8981 */ /* 0x000362000c1e9d00 */
[C---:B------:R-:W-:Y:S01]  /*1be0*/  FFMA R140, R16.reuse, R52, R97 ;  /* 0x00000034108c7223 */ /* 0x040fe20000000061 */
[C---:B------:R-:W-:Y:S01]  /*1bf0*/  FFMA R25, R16.reuse, R28, R25 ;  /* 0x0000001c10197223 */ /* 0x040fe20000000019 */
[CC--:B------:R-:W-:Y:S01]  /*1c00*/  FFMA R102, R16.reuse, R29.reuse, R102 ;  /* 0x0000001d10667223 */ /* 0x0c0fe20000000066 */
[----:B------:R-:W-:Y:S01]  /*1c10*/  FFMA R99, R16, R30, R99 ;  /* 0x0000001e10637223 */ /* 0x000fe20000000063 */
[C---:B------:R-:W-:Y:S01]  /*1c20*/  FFMA R27, R20.reuse, R28, R27 ;  /* 0x0000001c141b7223 */ /* 0x040fe2000000001b */
[C---:B------:R-:W-:Y:S01]  /*1c30*/  FFMA R96, R20.reuse, R29, R96 ;  /* 0x0000001d14607223 */ /* 0x040fe20000000060 */
[----:B------:R-:W-:Y:S01]  /*1c40*/  FFMA R155, R20, R30, R155 ;  /* 0x0000001e149b7223 */ /* 0x000fe2000000009b */
[----:B------:R-:W-:Y:S01]  /*1c50*/  ISETP.LE.AND P0, PT, R8, UR4, PT ;  /* 0x0000000408007c0c */ /* 0x000fe2000bf03270 */
[C---:B--2---:R-:W-:Y:S01]  /*1c60*/  FFMA R159, R12.reuse, R28, R107 ;  /* 0x0000001c0c9f7223 */ /* 0x044fe2000000006b */
[C---:B------:R-:W-:Y:S01]  /*1c70*/  FFMA R84, R12.reuse, R53, R62 ;  /* 0x000000350c547223 */ /* 0x040fe2000000003e */
[C---:B------:R-:W-:Y:S01]  /*1c80*/  FFMA R24, R12.reuse, R55, R98 ;  /* 0x000000370c187223 */ /* 0x040fe20000000062 */
[C---:B------:R-:W-:Y:S01]  /*1c90*/  FFMA R136, R12.reuse, R52, R101 ;  /* 0x000000340c887223 */ /* 0x040fe20000000065 */
[C---:B------:R-:W-:Y:S01]  /*1ca0*/  FFMA R62, R12.reuse, R54, R105 ;  /* 0x000000360c3e7223 */ /* 0x040fe20000000069 */
[C---:B------:R-:W-:Y:S01]  /*1cb0*/  FFMA R106, R12.reuse, R29, R106 ;  /* 0x0000001d0c6a7223 */ /* 0x040fe2000000006a */
[C---:B------:R-:W-:Y:S01]  /*1cc0*/  FFMA R157, R12.reuse, R30, R157 ;  /* 0x0000001e0c9d7223 */ /* 0x040fe2000000009d */
[----:B------:R-:W-:Y:S01]  /*1cd0*/  FFMA R104, R12, R31, R104 ;  /* 0x0000001f0c687223 */ /* 0x000fe20000000068 */
[CC--:B------:R-:W-:Y:S01]  /*1ce0*/  FFMA R98, R16.reuse, R54.reuse, R103 ;  /* 0x0000003610627223 */ /* 0x0c0fe20000000067 */
[C---:B-1----:R-:W-:Y:S01]  /*1cf0*/  FFMA R138, R16.reuse, R53, R50 ;  /* 0x00000035108a7223 */ /* 0x042fe20000000032 */
[-C--:B------:R-:W-:Y:S01]  /*1d00*/  FFMA R12, R16, R55.reuse, R80 ;  /* 0x00000037100c7223 */ /* 0x080fe20000000050 */
[C---:B------:R-:W-:Y:S01]  /*1d10*/  FFMA R54, R20.reuse, R54, R65 ;  /* 0x0000003614367223 */ /* 0x040fe20000000041 */
[C---:B------:R-:W-:Y:S01]  /*1d20*/  FFMA R52, R20.reuse, R52, R49 ;  /* 0x0000003414347223 */ /* 0x040fe20000000031 */
[C---:B------:R-:W-:Y:S01]  /*1d30*/  FFMA R16, R20.reuse, R55, R48 ;  /* 0x0000003714107223 */ /* 0x040fe20000000030 */
[----:B------:R-:W-:Y:S01]  /*1d40*/  FFMA R80, R20, R31, R132 ;  /* 0x0000001f14507223 */ /* 0x000fe20000000084 */
[----:B------:R-:W1:Y:S04]  /*1d50*/  LDS.128 R48, [R26+0xa10] ;  /* 0x000a10001a307984 */ /* 0x000e680000000c00 */
[----:B------:R-:W-:Y:S01]  /*1d60*/  LDS.128 R28, [R26+0xc10] ;  /* 0x000c10001a1c7984 */ /* 0x000fe20000000c00 */
[----:B0-----:R-:W-:Y:S01]  /*1d70*/  FFMA R127, R45, R21, R36 ;  /* 0x000000152d7f7223 */ /* 0x001fe20000000024 */
[----:B------:R-:W-:Y:S01]  /*1d80*/  FFMA R107, R47, R41, R38 ;  /* 0x000000292f6b7223 */ /* 0x000fe20000000026 */
[C---:B------:R-:W-:Y:S01]  /*1d90*/  FFMA R65, R46.reuse, R17, R98 ;  /* 0x000000112e417223 */ /* 0x040fe20000000062 */
[----:B------:R-:W0:Y:S01]  /*1da0*/  LDS.128 R36, [R26+0xc00] ;  /* 0x000c00001a247984 */ /* 0x000e220000000c00 */
        /* <DEDUP_REMOVED lines=26> */
[CC--:B------:R-:W-:Y:S01]  /*1f50*/  FFMA R101, R47.reuse, R17.reuse, R12 ;  /* 0x000000112f657223 */ /* 0x0c0fe2000000000c */
[----:B-1----:R-:W-:Y:S01]  /*1f60*/  FFMA R45, R48, R17, R25 ;  /* 0x00000011302d7223 */ /* 0x002fe20000000019 */
[-C--:B------:R-:W-:Y:S01]  /*1f70*/  FFMA R141, R44, R21.reuse, R52 ;  /* 0x000000152c8d7223 */ /* 0x080fe20000000034 */
[----:B------:R-:W-:Y:S01]  /*1f80*/  FFMA R97, R47, R21, R16 ;  /* 0x000000152f617223 */ /* 0x000fe20000000010 */
[C---:B------:R-:W-:Y:S01]  /*1f90*/  FFMA R83, R48.reuse, R93, R83 ;  /* 0x0000005d30537223 */ /* 0x040fe20000000053 */
[C---:B------:R-:W-:Y:S01]  /*1fa0*/  FFMA R81, R48.reuse, R89, R81 ;  /* 0x0000005930517223 */ /* 0x040fe20000000051 */
[-C--:B------:R-:W-:Y:S01]  /*1fb0*/  FFMA R27, R48, R21.reuse, R27 ;  /* 0x00000015301b7223 */ /* 0x080fe2000000001b */
[-C--:B------:R-:W-:Y:S01]  /*1fc0*/  FFMA R96, R49, R21.reuse, R96 ;  /* 0x0000001531607223 */ /* 0x080fe20000000060 */
[CC--:B------:R-:W-:Y:S01]  /*1fd0*/  FFMA R25, R50.reuse, R21.reuse, R155 ;  /* 0x0000001532197223 */ /* 0x0c0fe2000000009b */
[----:B------:R-:W-:Y:S01]  /*1fe0*/  FFMA R80, R51, R21, R80 ;  /* 0x0000001533507223 */ /* 0x000fe20000000050 */
[-C--:B------:R-:W-:Y:S01]  /*1ff0*/  FFMA R20, R49, R93.reuse, R56 ;  /* 0x0000005d31147223 */ /* 0x080fe20000000038 */
[-C--:B------:R-:W-:Y:S01]  /*2000*/  FFMA R11, R50, R93.reuse, R11 ;  /* 0x0000005d320b7223 */ /* 0x080fe2000000000b */
[----:B------:R-:W-:Y:S01]  /*2010*/  FFMA R10, R51, R93, R10 ;  /* 0x0000005d330a7223 */ /* 0x000fe2000000000a */
[C---:B0-----:R-:W-:Y:S01]  /*2020*/  FFMA R62, R38.reuse, R18, R65 ;  /* 0x00000012263e7223 */ /* 0x041fe20000000041 */
[----:B------:R-:W-:Y:S01]  /*2030*/  FFMA R132, R38, R22, R67 ;  /* 0x0000001626847223 */ /* 0x000fe20000000043 */
[-C--:B------:R-:W-:Y:S01]  /*2040*/  FFMA R124, R49, R89.reuse, R124 ;  /* 0x00000059317c7223 */ /* 0x080fe2000000007c */
[----:B------:R-:W0:Y:S01]  /*2050*/  LDS.128 R64, [R26+0xe00] ;  /* 0x000e00001a407984 */ /* 0x000e220000000c00 */
        /* <DEDUP_REMOVED lines=53> */
[----:B------:R-:W-:Y:S01]  /*23b0*/  FFMA R21, R30, R22, R25 ;  /* 0x000000161e157223 */ /* 0x000fe20000000019 */
[C---:B------:R-:W-:Y:S01]  /*23c0*/  FFMA R92, R28.reuse, R94, R83 ;  /* 0x0000005e1c5c7223 */ /* 0x040fe20000000053 */
[----:B------:R-:W-:Y:S01]  /*23d0*/  FFMA R88, R28, R90, R81 ;  /* 0x0000005a1c587223 */ /* 0x000fe20000000051 */
[----:B------:R-:W-:Y:S01]  /*23e0*/  FFMA R22, R31, R22, R80 ;  /* 0x000000161f167223 */ /* 0x000fe20000000050 */
[-C--:B------:R-:W-:Y:S01]  /*23f0*/  FFMA R20, R29, R94.reuse, R20 ;  /* 0x0000005e1d147223 */ /* 0x080fe20000000014 */
[CC--:B------:R-:W-:Y:S01]  /*2400*/  FFMA R11, R30.reuse, R94.reuse, R11 ;  /* 0x0000005e1e0b7223 */ /* 0x0c0fe2000000000b */
[----:B------:R-:W-:Y:S01]  /*2410*/  FFMA R10, R31, R94, R10 ;  /* 0x0000005e1f0a7223 */ /* 0x000fe2000000000a */
        /* <DEDUP_REMOVED lines=23> */
[----:B------:R1:W2:Y:S01]  /*2590*/  LDS.128 R80, [R26+0xe10] ;  /* 0x000e10001a507984 */ /* 0x0002a20000000c00 */
[-C--:B0-----:R-:W-:Y:S01]  /*25a0*/  FFMA R68, R95, R64.reuse, R68 ;  /* 0x000000405f447223 */ /* 0x081fe20000000044 */
        /* <DEDUP_REMOVED lines=14> */
[-C--:B-1----:R-:W-:Y:S01]  /*2690*/  FFMA R26, R91, R66.reuse, R138 ;  /* 0x000000425b1a7223 */ /* 0x082fe2000000008a */
        /* <DEDUP_REMOVED lines=18> */
[----:B------:R-:W-:Y:S06]  /*27c0*/  @P1 BRA `(.L_x_3) ;  /* 0x00000000003c1947 */ /* 0x000fec0003800000 */
[----:B------:R-:W-:Y:S02]  /*27d0*/  LEA R8, R3, R6, 0x4 ;  /* 0x0000000603087211 */ /* 0x000fe400078e20ff */
[----:B------:R-:W-:Y:S02]  /*27e0*/  SHF.L.U32 R14, R6, 0x4, RZ ;  /* 0x00000004060e7819 */ /* 0x000fe400000006ff */
[----:B------:R-:W-:Y:S02]  /*27f0*/  SHF.L.U32 R34, R8, 0x4, RZ ;  /* 0x0000000408227819 */ /* 0x000fe400000006ff */
[----:B------:R-:W-:Y:S02]  /*2800*/  LOP3.LUT R42, R14, 0x10, RZ, 0xc0, !PT ;  /* 0x000000100e2a7812 */ /* 0x000fe400078ec0ff */
[C---:B------:R-:W-:Y:S02]  /*2810*/  LOP3.LUT R8, R34.reuse, 0x7ffe0, RZ, 0xc0, !PT ;  /* 0x0007ffe022087812 */ /* 0x040fe400078ec0ff */
[----:B------:R-:W-:-:S02]  /*2820*/  LOP3.LUT R14, R34, 0x7fe00, RZ, 0xc0, !PT ;  /* 0x0007fe00220e7812 */ /* 0x000fc400078ec0ff */
[----:B------:R-:W-:Y:S02]  /*2830*/  LOP3.LUT R34, R34, 0x1f0, RZ, 0xc0, !PT ;  /* 0x000001f022227812 */ /* 0x000fe400078ec0ff */
[----:B------:R-:W-:Y:S02]  /*2840*/  IADD3 R7, PT, PT, R42, R7, R8 ;  /* 0x000000072a077210 */ /* 0x000fe40007ffe008 */
[----:B------:R-:W-:Y:S02]  /*2850*/  IADD3 R9, PT, PT, R34, R9, R14 ;  /* 0x0000000922097210 */ /* 0x000fe40007ffe00e */
[C---:B------:R-:W-:Y:S02]  /*2860*/  LEA R7, R2.reuse, R7, 0xc ;  /* 0x0000000702077211 */ /* 0x040fe400078e60ff */
[C---:B------:R-:W-:Y:S02]  /*2870*/  LEA R9, R2.reuse, R9, 0xc ;  /* 0x0000000902097211 */ /* 0x040fe400078e60ff */
[----:B------:R-:W-:Y:S01]  /*2880*/  LOP3.LUT R2, R2, 0x1, RZ, 0x3c, !PT ;  /* 0x0000000102027812 */ /* 0x000fe200078e3cff */
[----:B-----5:R0:W-:Y:S04]  /*2890*/  STS.128 [R7], R72 ;  /* 0x0000004807007388 */ /* 0x0201e80000000c00 */
[----:B------:R0:W-:Y:S01]  /*28a0*/  STS.128 [R9], R76 ;  /* 0x0000004c09007388 */ /* 0x0001e20000000c00 */
[----:B------:R-:W-:Y:S06]  /*28b0*/  BAR.SYNC.DEFER_BLOCKING 0x0 ;  /* 0x0000000000007b1d */ /* 0x000fec0000010000 */
.L_x_3:
[----:B------:R-:W1:Y:S01]  /*28c0*/  LDC R101, c[0x0][0x39c] ;  /* 0x0000e700ff657b82 */ /* 0x000e620000000800 */
[----:B------:R-:W-:Y:S01]  /*28d0*/  LEA R14, R6, R45, 0x5 ;  /* 0x0000002d060e7211 */ /* 0x000fe200078e28ff */
[----:B--2---:R-:W-:Y:S01]  /*28e0*/  FFMA R92, R95, R80, R92 ;  /* 0x000000505f5c7223 */ /* 0x004fe2000000005c */
[----:B------:R-:W-:Y:S01]  /*28f0*/  LEA R18, R3, R18, 0x8 ;  /* 0x0000001203127211 */ /* 0x000fe200078e40ff */
[C---:B------:R-:W-:Y:S01]  /*2900*/  FFMA R93, R95.reuse, R81, R20 ;  /* 0x000000515f5d7223 */ /* 0x040fe20000000014 */
[CC--:B------:R-:W-:Y:S01]  /*2910*/  FFMA R94, R95.reuse, R82.reuse, R11 ;  /* 0x000000525f5e7223 */ /* 0x0c0fe2000000000b */
[----:B------:R-:W-:Y:S01]  /*2920*/  FFMA R95, R95, R83, R10 ;  /* 0x000000535f5f7223 */ /* 0x000fe2000000000a */
[----:B------:R-:W2:Y:S01]  /*2930*/  LDS.128 R48, [R14] ;  /* 0x000000000e307984 */ /* 0x000ea20000000c00 */
[----:B------:R-:W-:Y:S01]  /*2940*/  IADD3 R4, P1, PT, R4, 0x20, RZ ;  /* 0x0000002004047810 */ /* 0x000fe20007f3e0ff */
[-C--:B------:R-:W-:Y:S01]  /*2950*/  FFMA R90, R91, R82.reuse, R33 ;  /* 0x000000525b5a7223 */ /* 0x080fe20000000021 */
[-C--:B------:R-:W-:Y:S01]  /*2960*/  FFMA R34, R35, R82.reuse, R41 ;  /* 0x0000005223227223 */ /* 0x080fe20000000029 */
[----:B------:R3:W4:Y:S01]  /*2970*/  LDS.128 R44, [R14+0x10] ;  /* 0x000010000e2c7984 */ /* 0x0007220000000c00 */
[-C--:B------:R-:W-:Y:S01]  /*2980*/  FFMA R42, R43, R82.reuse, R85 ;  /* 0x000000522b2a7223 */ /* 0x080fe20000000055 */
[----:B------:R-:W-:Y:S01]  /*2990*/  FFMA R86, R87, R82, R13 ;  /* 0x0000005257567223 */ /* 0x000fe2000000000d */
[CC--:B------:R-:W-:Y:S01]  /*29a0*/  FFMA R88, R91.reuse, R80.reuse, R88 ;  /* 0x000000505b587223 */ /* 0x0c0fe20000000058 */
[----:B0-----:R-:W0:Y:S01]  /*29b0*/  LDS R9, [R18] ;  /* 0x0000000012097984 */ /* 0x001e220000000800 */
[-C--:B------:R-:W-:Y:S01]  /*29c0*/  FFMA R89, R91, R81.reuse, R124 ;  /* 0x000000515b597223 */ /* 0x080fe2000000007c */
[C---:B------:R-:W-:Y:S01]  /*29d0*/  FFMA R32, R35.reuse, R80, R32 ;  /* 0x0000005023207223 */ /* 0x040fe20000000020 */
[-C--:B------:R-:W-:Y:S01]  /*29e0*/  FFMA R33, R35, R81.reuse, R120 ;  /* 0x0000005123217223 */ /* 0x080fe20000000078 */
[----:B------:R-:W0:Y:S01]  /*29f0*/  LDS R7, [R18+0x20] ;  /* 0x0000200012077984 */ /* 0x000e220000000800 */
[----:B---3--:R-:W-:Y:S01]  /*2a00*/  FFMA R14, R15, R82, R17 ;  /* 0x000000520f0e7223 */ /* 0x008fe20000000011 */
[CC--:B------:R-:W-:Y:S01]  /*2a10*/  FFMA R40, R43.reuse, R80.reuse, R40 ;  /* 0x000000502b287223 */ /* 0x0c0fe20000000028 */
[-C--:B------:R-:W-:Y:S01]  /*2a20*/  FFMA R41, R43, R81.reuse, R116 ;  /* 0x000000512b297223 */ /* 0x080fe20000000074 */
[----:B------:R-:W3:Y:S01]  /*2a30*/  LDS R110, [R18+0x40] ;  /* 0x00004000126e7984 */ /* 0x000ee20000000800 */
[CC--:B------:R-:W-:Y:S01]  /*2a40*/  FFMA R84, R87.reuse, R80.reuse, R84 ;  /* 0x0000005057547223 */ /* 0x0c0fe20000000054 */
[-C--:B------:R-:W-:Y:S01]  /*2a50*/  FFMA R85, R87, R81.reuse, R112 ;  /* 0x0000005157557223 */ /* 0x080fe20000000070 */
[CC--:B------:R-:W-:Y:S01]  /*2a60*/  FFMA R12, R15.reuse, R80.reuse, R12 ;  /* 0x000000500f0c7223 */ /* 0x0c0fe2000000000c */
[----:B------:R-:W0:Y:S01]  /*2a70*/  LDS R97, [R18+0x60] ;  /* 0x0000600012617984 */ /* 0x000e220000000800 */
[-C--:B------:R-:W-:Y:S01]  /*2a80*/  FFMA R13, R15, R81.reuse, R106 ;  /* 0x000000510f0d7223 */ /* 0x080fe2000000006a */
[CC--:B------:R-:W-:Y:S01]  /*2a90*/  FFMA R16, R19.reuse, R80.reuse, R16 ;  /* 0x0000005013107223 */ /* 0x0c0fe20000000010 */
[----:B------:R-:W-:Y:S01]  /*2aa0*/  FFMA R17, R19, R81, R102 ;  /* 0x0000005113117223 */ /* 0x000fe20000000066 */
[----:B------:R-:W0:Y:S01]  /*2ab0*/  LDS R20, [R18+0x80] ;  /* 0x0000800012147984 */ /* 0x000e220000000800 */
[-C--:B------:R-:W-:Y:S01]  /*2ac0*/  FFMA R91, R91, R83.reuse, R122 ;  /* 0x000000535b5b7223 */ /* 0x080fe2000000007a */
[-C--:B------:R-:W-:Y:S01]  /*2ad0*/  FFMA R35, R35, R83.reuse, R118 ;  /* 0x0000005323237223 */ /* 0x080fe20000000076 */
[-C--:B------:R-:W-:Y:S01]  /*2ae0*/  FFMA R43, R43, R83.reuse, R114 ;  /* 0x000000532b2b7223 */ /* 0x080fe20000000072 */
[----:B------:R-:W0:Y:S01]  /*2af0*/  LDS R10, [R18+0xa0] ;  /* 0x0000a000120a7984 */ /* 0x000e220000000800 */
[-C--:B------:R-:W-:Y:S01]  /*2b00*/  FFMA R87, R87, R83.reuse, R108 ;  /* 0x0000005357577223 */ /* 0x080fe2000000006c */
[----:B------:R-:W-:Y:S01]  /*2b10*/  FFMA R15, R15, R83, R104 ;  /* 0x000000530f0f7223 */ /* 0x000fe20000000068 */
[C---:B------:R-:W-:Y:S01]  /*2b20*/  FFMA R80, R23.reuse, R80, R98 ;  /* 0x0000005017507223 */ /* 0x040fe20000000062 */
[----:B------:R-:W0:Y:S01]  /*2b30*/  LDS R8, [R18+0xc0] ;  /* 0x0000c00012087984 */ /* 0x000e220000000800 */
[----:B------:R-:W-:Y:S01]  /*2b40*/  FFMA R81, R23, R81, R96 ;  /* 0x0000005117517223 */ /* 0x000fe20000000060 */
[----:B------:R-:W-:-:S02]  /*2b50*/  IADD3.X R5, PT, PT, RZ, R5, RZ, P1, !PT ;  /* 0x00000005ff057210 */ /* 0x000fc40000ffe4ff */
[----:B------:R2:W0:Y:S01]  /*2b60*/  LDS R11, [R18+0xe0] ;  /* 0x0000e000120b7984 */ /* 0x0004220000000800 */
[----:B-1----:R-:W-:Y:S01]  /*2b70*/  LEA R0, R101, R0, 0x3 ;  /* 0x0000000065007211 */ /* 0x002fe200078e18ff */
[CC--:B--2---:R-:W-:Y:S01]  /*2b80*/  FFMA R18, R19.reuse, R82.reuse, R99 ;  /* 0x0000005213127223 */ /* 0x0c4fe20000000063 */
[-C--:B------:R-:W-:Y:S01]  /*2b90*/  FFMA R19, R19, R83.reuse, R100 ;  /* 0x0000005313137223 */ /* 0x080fe20000000064 */
[C---:B------:R-:W-:Y:S01]  /*2ba0*/  FFMA R82, R23.reuse, R82, R21 ;  /* 0x0000005217527223 */ /* 0x040fe20000000015 */
[----:B------:R-:W-:Y:S01]  /*2bb0*/  FFMA R83, R23, R83, R22 ;  /* 0x0000005317537223 */ /* 0x000fe20000000016 */
[----:B----4-:R-:W-:Y:S06]  /*2bc0*/  @!P0 BRA `(.L_x_4) ;  /* 0xffffffd800988947 */ /* 0x010fec000383ffff */
[----:B------:R-:W1:Y:S01]  /*2bd0*/  S2R R0, SR_CTAID.Y ;  /* 0x0000000000007919 */ /* 0x000e620000002600 */
[----:B------:R-:W2:Y:S01]  /*2be0*/  LDC.64 R4, c[0x0][0x390] ;  /* 0x0000e400ff047b82 */ /* 0x000ea20000000a00 */
[----:B0-----:R-:W0:Y:S01]  /*2bf0*/  S2R R7, SR_CTAID.X ;  /* 0x0000000000077919 */ /* 0x001e220000002500 */
[----:B-1----:R-:W-:Y:S02]  /*2c00*/  LEA R0, R0, R3, 0x4 ;  /* 0x0000000300007211 */ /* 0x002fe400078e20ff */
[----:B0-----:R-:W-:Y:S02]  /*2c10*/  LEA R2, R7, R6, 0x4 ;  /* 0x0000000607027211 */ /* 0x001fe400078e20ff */
[----:B------:R-:W-:Y:S02]  /*2c20*/  SHF.L.U32 R0, R0, 0x3, RZ ;  /* 0x0000000300007819 */ /* 0x000fe400000006ff */
[----:B------:R-:W-:-:S05]  /*2c30*/  SHF.L.U32 R2, R2, 0x3, RZ ;  /* 0x0000000302027819 */ /* 0x000fca00000006ff */
[----:B------:R-:W-:-:S04]  /*2c40*/  IMAD R3, R0, R101, R2 ;  /* 0x0000006500037224 */ /* 0x000fc800078e0202 */
[----:B--2---:R-:W-:-:S05]  /*2c50*/  IMAD.WIDE R2, R3, 0x4, R4 ;  /* 0x0000000403027825 */ /* 0x004fca00078e0204 */
[----:B------:R-:W-:Y:S01]  /*2c60*/  STG.E.128 desc[UR8][R2.64], R68 ;  /* 0x0000004402007986 */ /* 0x000fe2000c101d08 */
        /* <DEDUP_REMOVED lines=16> */
[----:B------:R-:W-:Y:S04]  /*2d70*/  STG.E.128 desc[UR8][R20.64], R56 ;  /* 0x0000003814007986 */ /* 0x000fe8000c101d08 */
[----:B------:R-:W-:Y:S04]  /*2d80*/  STG.E.128 desc[UR8][R20.64+0x10], R12 ;  /* 0x0000100c14007986 */ /* 0x000fe8000c101d08 */
[----:B------:R-:W-:Y:S04]  /*2d90*/  STG.E.128 desc[UR8][R22.64], R60 ;  /* 0x0000003c16007986 */ /* 0x000fe8000c101d08 */
[----:B------:R-:W-:Y:S04]  /*2da0*/  STG.E.128 desc[UR8][R22.64+0x10], R16 ;  /* 0x0000101016007986 */ /* 0x000fe8000c101d08 */
[----:B------:R-:W-:Y:S04]  /*2db0*/  STG.E.128 desc[UR8][R44.64], R64 ;  /* 0x000000402c007986 */ /* 0x000fe8000c101d08 */
[----:B------:R-:W-:Y:S01]  /*2dc0*/  STG.E.128 desc[UR8][R44.64+0x10], R80 ;  /* 0x000010502c007986 */ /* 0x000fe2000c101d08 */
[----:B------:R-:W-:Y:S05]  /*2dd0*/  EXIT ;  /* 0x000000000000794d */ /* 0x000fea0003800000 */
.L_x_5:
        /* <DEDUP_REMOVED lines=10> */
.L_x_32:


//--------------------- .text._Z7gemm_v6ILi128ELi8ELi128ELi8ELi8EEvPfS0_S0_iii --------------------------
	.section	.text._Z7gemm_v6ILi128ELi8ELi128ELi8ELi8EEvPfS0_S0_iii,"ax",@progbits
	.align	128
        .global         _Z7gemm_v6ILi128ELi8ELi128ELi8ELi8EEvPfS0_S0_iii
        .type           _Z7gemm_v6ILi128ELi8ELi128ELi8ELi8EEvPfS0_S0_iii,@function
        .size           _Z7gemm_v6ILi128ELi8ELi128ELi8ELi8EEvPfS0_S0_iii,(.L_x_33 - _Z7gemm_v6ILi128ELi8ELi128ELi8ELi8EEvPfS0_S0_iii)
        .other          _Z7gemm_v6ILi128ELi8ELi128ELi8ELi8EEvPfS0_S0_iii,@"STO_CUDA_ENTRY STV_DEFAULT"
_Z7gemm_v6ILi128ELi8ELi128ELi8ELi8EEvPfS0_S0_iii:
.text._Z7gemm_v6ILi128ELi8ELi128ELi8ELi8EEvPfS0_S0_iii:
[----:B------:R-:W-:Y:S01]  /*0000*/  LDC R1, c[0x0][0x37c] ;  /* 0x0000df00ff017b82 */ /* 0x000fe20000000800 */
[----:B------:R-:W0:Y:S01]  /*0010*/  LDCU UR10, c[0x0][0x3a0] ;  /* 0x00007400ff0a77ac */ /* 0x000e220008000800 */
[----:B------:R-:W1:Y:S01]  /*0020*/  S2R R0, SR_TID.X ;  /* 0x0000000000007919 */ /* 0x000e620000002100 */
[----:B------:R-:W-:Y:S02]  /*0030*/  CS2R R66, SRZ ;  /* 0x0000000000427805 */ /* 0x000fe4000001ff00 */
[----:B------:R-:W-:Y:S02]  /*0040*/  CS2R R64, SRZ ;  /* 0x0000000000407805 */ /* 0x000fe4000001ff00 */
[----:B------:R-:W-:Y:S01]  /*0050*/  CS2R R62, SRZ ;  /* 0x00000000003e7805 */ /* 0x000fe2000001ff00 */
[----:B------:R-:W2:Y:S01]  /*0060*/  S2R R3, SR_TID.Y ;  /* 0x0000000000037919 */ /* 0x000ea20000002200 */
        /* <DEDUP_REMOVED lines=11> */
[----:B------:R-:W-:Y:S01]  /*0120*/  CS2R R38, SRZ ;  /* 0x0000000000267805 */ /* 0x000fe2000001ff00 */
[----:B0-----:R-:W-:Y:S01]  /*0130*/  UISETP.GE.AND UP0, UPT, UR10, 0x1, UPT ;  /* 0x000000010a00788c */ /* 0x001fe2000bf06270 */
        /* <DEDUP_REMOVED lines=16> */
[----:B------:R-:W-:Y:S01]  /*0240*/  CS2R R6, SRZ ;  /* 0x0000000000067805 */ /* 0x000fe2000001ff00 */
[----:B------:R-:W0:Y:S01]  /*0250*/  LDCU.64 UR8, c[0x0][0x358] ;  /* 0x00006b00ff0877ac */ /* 0x000e220008000a00 */
[----:B-12---:R-:W-:Y:S05]  /*0260*/  BRA.U !UP0, `(.L_x_6) ;  /* 0x0000002508607547 */ /* 0x006fea000b800000 */
[----:B------:R-:W1:Y:S01]  /*0270*/  LDC R85, c[0x0][0x39c] ;  /* 0x0000e700ff557b82 */ /* 0x000e620000000800 */
[----:B------:R-:W-:Y:S01]  /*0280*/  LEA R87, R3, R0, 0x4 ;  /* 0x0000000003577211 */ /* 0x000fe200078e20ff */
[----:B------:R-:W2:Y:S01]  /*0290*/  LDCU.128 UR12, c[0x0][0x380] ;  /* 0x00007000ff0c77ac */ /* 0x000ea20008000c00 */
[----:B------:R-:W-:Y:S02]  /*02a0*/  SHF.L.U32 R68, R0, 0x2, RZ ;  /* 0x0000000200447819 */ /* 0x000fe400000006ff */
[C---:B------:R-:W-:Y:S01]  /*02b0*/  LOP3.LUT R86, R87.reuse, 0xffff, RZ, 0xc0, !PT ;  /* 0x0000ffff57567812 */ /* 0x040fe200078ec0ff */
[----:B------:R-:W-:Y:S01]  /*02c0*/  UMOV UR4, URZ ;  /* 0x000000ff00047c82 */ /* 0x000fe20008000000 */
[----:B------:R-:W-:Y:S02]  /*02d0*/  SHF.L.U32 R67, R87, 0x2, RZ ;  /* 0x0000000257437819 */ /* 0x000fe400000006ff */
[----:B------:R-:W-:Y:S02]  /*02e0*/  SHF.R.U32.HI R86, RZ, 0x1, R86 ;  /* 0x00000001ff567819 */ /* 0x000fe40000011656 */
[----:B------:R-:W-:-:S02]  /*02f0*/  SHF.R.U32.HI R2, RZ, 0x5, R87 ;  /* 0x00000005ff027819 */ /* 0x000fc40000011657 */
[----:B------:R-:W-:Y:S02]  /*0300*/  LOP3.LUT R67, R67, 0x7c, RZ, 0xc0, !PT ;  /* 0x0000007c43437812 */ /* 0x000fe400078ec0ff */
[----:B------:R-:W-:Y:S02]  /*0310*/  LOP3.LUT R69, R68, 0x4, RZ, 0xc0, !PT ;  /* 0x0000000444457812 */ /* 0x000fe400078ec0ff */
[----:B------:R-:W-:-:S05]  /*0320*/  LOP3.LUT R86, R86, 0xffff, RZ, 0xc0, !PT ;  /* 0x0000ffff56567812 */ /* 0x000fca00078ec0ff */
[----:B------:R-:W-:Y:S02]  /*0330*/  IMAD R84, R86, UR10, R69 ;  /* 0x0000000a56547c24 */ /* 0x000fe4000f8e0245 */
[----:B-1----:R-:W-:Y:S02]  /*0340*/  IMAD R2, R2, R85, R67 ;  /* 0x0000005502027224 */ /* 0x002fe400078e0243 */
[----:B--2---:R-:W-:-:S07]  /*0350*/  HFMA2 R67, -RZ, RZ, 0, 0 ;  /* 0x00000000ff437431 */ /* 0x004fce00000001ff */
.L_x_7:
[----:B------:R-:W1:Y:S01]  /*0360*/  S2UR UR5, SR_CTAID.Y ;  /* 0x00000000000579c3 */ /* 0x000e620000002600 */
[----:B------:R-:W2:Y:S01]  /*0370*/  S2R R69, SR_CTAID.X ;  /* 0x0000000000457919 */ /* 0x000ea20000002500 */
[----:B-1----:R-:W-:-:S04]  /*0380*/  UIMAD UR5, UR5, UR10, URZ ;  /* 0x0000000a050572a4 */ /* 0x002fc8000f8e02ff */
[----:B------:R-:W-:-:S04]  /*0390*/  USHF.L.U32 UR5, UR5, 0x7, URZ ;  /* 0x0000000705057899 */ /* 0x000fc800080006ff */
[----:B------:R-:W-:Y:S01]  /*03a0*/  USHF.R.S32.HI UR6, URZ, 0x1f, UR5 ;  /* 0x0000001fff067899 */ /* 0x000fe20008011405 */
[----:B--2---:R-:W-:Y:S02]  /*03b0*/  LEA R69, P0, R69, R2, 0x7 ;  /* 0x0000000245457211 */ /* 0x004fe400078038ff */
[----:B------:R-:W-:Y:S02]  /*03c0*/  IADD3 R70, P1, PT, R84, UR5, RZ ;  /* 0x0000000554467c10 */ /* 0x000fe4000ff3e0ff */
[----:B------:R-:W-:Y:S02]  /*03d0*/  LEA.HI.X.SX32 R68, R2, RZ, 0x1, P0 ;  /* 0x000000ff02447211 */ /* 0x000fe400000f0eff */
[----:B------:R-:W-:Y:S02]  /*03e0*/  LEA.HI.X.SX32 R71, R84, UR6, 0x1, P1 ;  /* 0x0000000654477c11 */ /* 0x000fe400088f0eff */
[----:B------:R-:W-:Y:S02]  /*03f0*/  LEA R88, P1, R70, UR12, 0x2 ;  /* 0x0000000c46587c11 */ /* 0x000fe4000f8210ff */
[----:B------:R-:W-:-:S02]  /*0400*/  LEA R92, P0, R69, UR14, 0x2 ;  /* 0x0000000e455c7c11 */ /* 0x000fc4000f8010ff */
[----:B------:R-:W-:Y:S02]  /*0410*/  LEA.HI.X R89, R70, UR13, R71, 0x2, P1 ;  /* 0x0000000d46597c11 */ /* 0x000fe400088f1447 */
[----:B------:R-:W-:-:S04]  /*0420*/  LEA.HI.X R93, R69, UR15, R68, 0x2, P0 ;  /* 0x0000000f455d7c11 */ /* 0x000fc800080f1444 */
[----:B0-----:R-:W2:Y:S04]  /*0430*/  LDG.E.128.CONSTANT R88, desc[UR8][R88.64] ;  /* 0x0000000858587981 */ /* 0x001ea8000c1e9d00 */
[----:B------:R-:W3:Y:S01]  /*0440*/  LDG.E.128.CONSTANT R92, desc[UR8][R92.64] ;  /* 0x000000085c5c7981 */ /* 0x000ee2000c1e9d00 */
[----:B------:R-:W0:Y:S01]  /*0450*/  S2UR UR6, SR_CgaCtaId ;  /* 0x00000000000679c3 */ /* 0x000e220000008800 */
[----:B------:R-:W-:Y:S01]  /*0460*/  UMOV UR5, 0x400 ;  /* 0x0000040000057882 */ /* 0x000fe20000000000 */
[----:B------:R-:W-:Y:S01]  /*0470*/  SHF.L.U32 R68, R0, 0xb, RZ ;  /* 0x0000000b00447819 */ /* 0x000fe200000006ff */
[----:B------:R-:W-:Y:S01]  /*0480*/  UIADD3 UR4, UPT, UPT, UR4, 0x8, URZ ;  /* 0x0000000804047890 */ /* 0x000fe2000fffe0ff */
[----:B------:R-:W-:Y:S02]  /*0490*/  SHF.L.U32 R70, R87, 0x4, RZ ;  /* 0x0000000457467819 */ /* 0x000fe400000006ff */
[----:B------:R-:W-:Y:S01]  /*04a0*/  LOP3.LUT R68, R68, 0x800, RZ, 0xc0, !PT ;  /* 0x0000080044447812 */ /* 0x000fe200078ec0ff */
[----:B------:R-:W-:Y:S01]  /*04b0*/  UISETP.GE.AND UP0, UPT, UR4, UR10, UPT ;  /* 0x0000000a0400728c */ /* 0x000fe2000bf06270 */
[----:B------:R-:W-:-:S02]  /*04c0*/  LOP3.LUT R71, R70, 0x1f0, RZ, 0xc0, !PT ;  /* 0x000001f046477812 */ /* 0x000fc400078ec0ff */
[----:B------:R-:W-:Y:S02]  /*04d0*/  LEA R2, R85, R2, 0x3 ;  /* 0x0000000255027211 */ /* 0x000fe400078e18ff */
[----:B------:R-:W-:Y:S01]  /*04e0*/  IADD3 R84, PT, PT, R84, 0x8, RZ ;  /* 0x0000000854547810 */ /* 0x000fe20007ffe0ff */
[----:B0-----:R-:W-:Y:S02]  /*04f0*/  ULEA UR7, UR6, UR5, 0x18 ;  /* 0x0000000506077291 */ /* 0x001fe4000f8ec0ff */
[----:B------:R-:W-:-:S04]  /*0500*/  UIADD3 UR5, UPT, UPT, UR5, 0x1000, URZ ;  /* 0x0000100005057890 */ /* 0x000fc8000fffe0ff */
[----:B------:R-:W-:Y:S01]  /*0510*/  ULEA UR5, UR6, UR5, 0x18 ;  /* 0x0000000506057291 */ /* 0x000fe2000f8ec0ff */
[----:B------:R-:W-:Y:S02]  /*0520*/  IADD3 R69, PT, PT, R68, UR7, RZ ;  /* 0x0000000744457c10 */ /* 0x000fe4000fffe0ff */
[----:B------:R-:W-:Y:S02]  /*0530*/  LOP3.LUT R68, R70, 0x7fe00, RZ, 0xc0, !PT ;  /* 0x0007fe0046447812 */ /* 0x000fe400078ec0ff */
[----:B------:R-:W-:Y:S02]  /*0540*/  LEA R98, R86, R69, 0x2 ;  /* 0x0000004556627211 */ /* 0x000fe400078e10ff */
[----:B------:R-:W-:Y:S02]  /*0550*/  IADD3 R100, PT, PT, R71, UR5, R68 ;  /* 0x0000000547647c10 */ /* 0x000fe4000fffe044 */
[----:B------:R-:W-:Y:S02]  /*0560*/  LEA R97, R3, UR7, 0x5 ;  /* 0x0000000703617c11 */ /* 0x000fe4000f8e28ff */
[----:B------:R-:W-:Y:S01]  /*0570*/  LEA R96, R0, UR5, 0x5 ;  /* 0x0000000500607c11 */ /* 0x000fe2000f8e28ff */
[----:B--2---:R-:W-:Y:S04]  /*0580*/  STS [R98], R88 ;  /* 0x0000005862007388 */ /* 0x004fe80000000800 */
[----:B------:R-:W-:Y:S04]  /*0590*/  STS [R98+0x200], R89 ;  /* 0x0002005962007388 */ /* 0x000fe80000000800 */
[----:B------:R-:W-:Y:S04]  /*05a0*/  STS [R98+0x400], R90 ;  /* 0x0004005a62007388 */ /* 0x000fe80000000800 */
[----:B------:R-:W-:Y:S04]  /*05b0*/  STS [R98+0x600], R91 ;  /* 0x0006005b62007388 */ /* 0x000fe80000000800 */
[----:B---3--:R-:W-:Y:S01]  /*05c0*/  STS.128 [R100], R92 ;  /* 0x0000005c64007388 */ /* 0x008fe20000000c00 */
[----:B------:R-:W-:Y:S06]  /*05d0*/  BAR.SYNC.DEFER_BLOCKING 0x0 ;  /* 0x0000000000007b1d */ /* 0x000fec0000010000 */
[----:B------:R-:W-:Y:S04]  /*05e0*/  LDS.128 R72, [R96] ;  /* 0x0000000060487984 */ /* 0x000fe80000000c00 */
[----:B------:R-:W0:Y:S04]  /*05f0*/  LDS.128 R76, [R97+0x10] ;  /* 0x00001000614c7984 */ /* 0x000e280000000c00 */
[----:B------:R-:W1:Y:S04]  /*0600*/  LDS.128 R68, [R97] ;  /* 0x0000000061447984 */ /* 0x000e680000000c00 */
[----:B------:R-:W2:Y:S01]  /*0610*/  LDS.128 R80, [R96+0x10] ;  /* 0x0000100060507984 */ /* 0x000ea20000000c00 */
[C---:B0-----:R-:W-:Y:S01]  /*0620*/  FFMA R91, R76.reuse, R72, R52 ;  /* 0x000000484c5b7223 */ /* 0x041fe20000000034 */
[-C--:B------:R-:W-:Y:S01]  /*0630*/  FFMA R52, R77, R73.reuse, R61 ;  /* 0x000000494d347223 */ /* 0x080fe2000000003d */
[-C--:B------:R-:W-:Y:S01]  /*0640*/  FFMA R53, R76, R73.reuse, R53 ;  /* 0x000000494c357223 */ /* 0x080fe20000000035 */
[----:B------:R-:W-:Y:S01]  /*0650*/  FFMA R88, R79, R73, R9 ;  /* 0x000000494f587223 */ /* 0x000fe20000000009 */
[C---:B-1----:R-:W-:Y:S01]  /*0660*/  FFMA R61, R70.reuse, R74, R38 ;  /* 0x0000004a463d7223 */ /* 0x042fe20000000026 */
[C---:B------:R-:W-:Y:S01]  /*0670*/  FFMA R38, R71.reuse, R75, R47 ;  /* 0x0000004b47267223 */ /* 0x040fe2000000002f */
[----:B------:R-:W-:Y:S01]  /*0680*/  FFMA R99, R70, R72, R36 ;  /* 0x0000004846637223 */ /* 0x000fe20000000024 */
[----:B------:R-:W-:Y:S01]  /*0690*/  FFMA R36, R71, R73, R45 ;  /* 0x0000004947247223 */ /* 0x000fe2000000002d */
[C---:B--2---:R-:W-:Y:S01]  /*06a0*/  FFMA R47, R68.reuse, R80, R24 ;  /* 0x00000050442f7223 */ /* 0x044fe20000000018 */
[C---:B------:R-:W-:Y:S01]  /*06b0*/  FFMA R24, R68.reuse, R81, R25 ;  /* 0x0000005144187223 */ /* 0x040fe20000000019 */
[C---:B------:R-:W-:Y:S01]  /*06c0*/  FFMA R89, R68.reuse, R72, R20 ;  /* 0x0000004844597223 */ /* 0x040fe20000000014 */
[C---:B------:R-:W-:Y:S01]  /*06d0*/  FFMA R21, R68.reuse, R73, R21 ;  /* 0x0000004944157223 */ /* 0x040fe20000000015 */
[C---:B------:R-:W-:Y:S01]  /*06e0*/  FFMA R45, R68.reuse, R74, R22 ;  /* 0x0000004a442d7223 */ /* 0x040fe20000000016 */
[C---:B------:R-:W-:Y:S01]  /*06f0*/  FFMA R23, R68.reuse, R75, R23 ;  /* 0x0000004b44177223 */ /* 0x040fe20000000017 */
[CC--:B------:R-:W-:Y:S01]  /*0700*/  FFMA R25, R68.reuse, R82.reuse, R26 ;  /* 0x0000005244197223 */ /* 0x0c0fe2000000001a */
        /* <DEDUP_REMOVED lines=10> */
[----:B------:R-:W-:Y:S01]  /*07b0*/  FFMA R70, R70, R83, R43 ;  /* 0x0000005346467223 */ /* 0x000fe2000000002b */
[----:B------:R-:W-:Y:S01]  /*07c0*/  FFMA R29, R78, R73, R17 ;  /* 0x000000494e1d7223 */ /* 0x000fe20000000011 */
[C---:B------:R-:W-:Y:S01]  /*07d0*/  FFMA R42, R71.reuse, R81, R49 ;  /* 0x00000051472a7223 */ /* 0x040fe20000000031 */
[C---:B------:R-:W-:Y:S01]  /*07e0*/  FFMA R43, R76.reuse, R80, R56 ;  /* 0x000000504c2b7223 */ /* 0x040fe20000000038 */
[C---:B------:R-:W-:Y:S01]  /*07f0*/  FFMA R73, R76.reuse, R74, R54 ;  /* 0x0000004a4c497223 */ /* 0x040fe20000000036 */
[C---:B------:R-:W-:Y:S01]  /*0800*/  FFMA R55, R76.reuse, R75, R55 ;  /* 0x0000004b4c377223 */ /* 0x040fe20000000037 */
[-C--:B------:R-:W-:Y:S01]  /*0810*/  FFMA R41, R71, R82.reuse, R50 ;  /* 0x0000005247297223 */ /* 0x080fe20000000032 */
[C---:B------:R-:W-:Y:S01]  /*0820*/  FFMA R56, R76.reuse, R81, R57 ;  /* 0x000000514c387223 */ /* 0x040fe20000000039 */
[C---:B------:R-:W-:Y:S01]  /*0830*/  FFMA R49, R76.reuse, R82, R58 ;  /* 0x000000524c317223 */ /* 0x040fe2000000003a */
[-C--:B------:R-:W-:Y:S01]  /*0840*/  FFMA R22, R69, R75.reuse, R31 ;  /* 0x0000004b45167223 */ /* 0x080fe2000000001f */
[----:B------:R-:W-:Y:S01]  /*0850*/  FFMA R54, R77, R75, R63 ;  /* 0x0000004b4d367223 */ /* 0x000fe2000000003f */
[-C--:B------:R-:W-:Y:S01]  /*0860*/  FFMA R50, R71, R83.reuse, R51 ;  /* 0x0000005347327223 */ /* 0x080fe20000000033 */
[----:B------:R-:W-:Y:S01]  /*0870*/  FFMA R76, R76, R83, R59 ;  /* 0x000000534c4c7223 */ /* 0x000fe2000000003b */
[-C--:B------:R-:W-:Y:S01]  /*0880*/  FFMA R28, R69, R72.reuse, R28 ;  /* 0x00000048451c7223 */ /* 0x080fe2000000001c */
[-C--:B------:R-:W-:Y:S01]  /*0890*/  FFMA R44, R71, R72.reuse, R44 ;  /* 0x00000048472c7223 */ /* 0x080fe2000000002c */
[-C--:B------:R-:W-:Y:S01]  /*08a0*/  FFMA R60, R77, R72.reuse, R60 ;  /* 0x000000484d3c7223 */ /* 0x080fe2000000003c */
[C---:B------:R-:W-:Y:S01]  /*08b0*/  FFMA R93, R78.reuse, R72, R16 ;  /* 0x000000484e5d7223 */ /* 0x040fe20000000010 */
[-C--:B------:R-:W-:Y:S01]  /*08c0*/  FFMA R30, R69, R74.reuse, R30 ;  /* 0x0000004a451e7223 */ /* 0x080fe2000000001e */
[-C--:B------:R-:W-:Y:S01]  /*08d0*/  FFMA R46, R71, R74.reuse, R46 ;  /* 0x0000004a472e7223 */ /* 0x080fe2000000002e */
[-C--:B------:R-:W-:Y:S01]  /*08e0*/  FFMA R62, R77, R74.reuse, R62 ;  /* 0x0000004a4d3e7223 */ /* 0x080fe2000000003e */
[C---:B------:R-:W-:Y:S01]  /*08f0*/  FFMA R95, R78.reuse, R74, R18 ;  /* 0x0000004a4e5f7223 */ /* 0x040fe20000000012 */
[C---:B------:R-:W-:Y:S01]  /*0900*/  FFMA R31, R78.reuse, R75, R19 ;  /* 0x0000004b4e1f7223 */ /* 0x040fe20000000013 */
[-C--:B------:R-:W-:Y:S01]  /*0910*/  FFMA R32, R69, R80.reuse, R32 ;  /* 0x0000005045207223 */ /* 0x080fe20000000020 */
[-C--:B------:R-:W-:Y:S01]  /*0920*/  FFMA R48, R71, R80.reuse, R48 ;  /* 0x0000005047307223 */ /* 0x080fe20000000030 */
[C---:B------:R-:W-:Y:S01]  /*0930*/  FFMA R64, R77.reuse, R80, R64 ;  /* 0x000000504d407223 */ /* 0x040fe20000000040 */
[----:B------:R-:W-:Y:S01]  /*0940*/  FFMA R51, R77, R82, R66 ;  /* 0x000000524d337223 */ /* 0x000fe20000000042 */
[C---:B------:R-:W-:Y:S01]  /*0950*/  FFMA R57, R78.reuse, R80, R12 ;  /* 0x000000504e397223 */ /* 0x040fe2000000000c */
[C---:B------:R-:W-:Y:S01]  /*0960*/  FFMA R92, R78.reuse, R81, R13 ;  /* 0x000000514e5c7223 */ /* 0x040fe2000000000d */
[CC--:B------:R-:W-:Y:S01]  /*0970*/  FFMA R59, R78.reuse, R82.reuse, R14 ;  /* 0x000000524e3b7223 */ /* 0x0c0fe2000000000e */
        /* <DEDUP_REMOVED lines=8> */
[----:B------:R-:W-:Y:S01]  /*0a00*/  LDS.128 R8, [R97+0x200] ;  /* 0x0002000061087984 */ /* 0x000fe20000000c00 */
[C---:B------:R-:W-:Y:S01]  /*0a10*/  FFMA R58, R77.reuse, R81, R65 ;  /* 0x000000514d3a7223 */ /* 0x040fe20000000041 */
[----:B------:R-:W-:-:S02]  /*0a20*/  FFMA R66, R77, R83, R67 ;  /* 0x000000534d427223 */ /* 0x000fc40000000043 */
[----:B------:R-:W0:Y:S04]  /*0a30*/  LDS.128 R12, [R96+0x200] ;  /* 0x00020000600c7984 */ /* 0x000e280000000c00 */
[----:B------:R-:W1:Y:S04]  /*0a40*/  LDS.128 R16, [R97+0x210] ;  /* 0x0002100061107984 */ /* 0x000e680000000c00 */
[----:B------:R-:W2:Y:S01]  /*0a50*/  LDS.128 R4, [R96+0x210] ;  /* 0x0002100060047984 */ /* 0x000ea20000000c00 */
[-C--:B0-----:R-:W-:Y:S01]  /*0a60*/  FFMA R89, R8, R12.reuse, R89 ;  /* 0x0000000c08597223 */ /* 0x081fe20000000059 */
        /* <DEDUP_REMOVED lines=63> */
[----:B------:R-:W-:Y:S04]  /*0e60*/  LDS.128 R8, [R97+0x400] ;  /* 0x0004000061087984 */ /* 0x000fe80000000c00 */
[----:B------:R-:W0:Y:S04]  /*0e70*/  LDS.128 R12, [R96+0x400] ;  /* 0x00040000600c7984 */ /* 0x000e280000000c00 */
[----:B------:R-:W1:Y:S04]  /*0e80*/  LDS.128 R20, [R97+0x410] ;  /* 0x0004100061147984 */ /* 0x000e680000000c00 */
[----:B------:R-:W2:Y:S04]  /*0e90*/  LDS.128 R4, [R96+0x410] ;  /* 0x0004100060047984 */ /* 0x000ea80000000c00 */
[----:B------:R-:W-:Y:S01]  /*0ea0*/  LDS.128 R16, [R97+0x610] ;  /* 0x0006100061107984 */ /* 0x000fe20000000c00 */
        /* <DEDUP_REMOVED lines=67> */
[----:B------:R-:W-:Y:S01]  /*12e0*/  LDS.128 R20, [R97+0x810] ;  /* 0x0008100061147984 */ /* 0x000fe20000000c00 */
[-C--:B0-----:R-:W-:Y:S01]  /*12f0*/  FFMA R89, R8, R12.reuse, R89 ;  /* 0x0000000c08597223 */ /* 0x081fe20000000059 */
        /* <DEDUP_REMOVED lines=31> */
[C---:B-1----:R-:W-:Y:S01]  /*14f0*/  FFMA R47, R8.reuse, R4, R47 ;  /* 0x00000004082f7223 */ /* 0x042fe2000000002f */
        /* <DEDUP_REMOVED lines=167> */
[----:B------:R-:W0:Y:S04]  /*1f70*/  LDS.128 R12, [R97+0xc00] ;  /* 0x000c0000610c7984 */ /* 0x000e280000000c00 */
[----:B------:R-:W-:Y:S04]  /*1f80*/  LDS.128 R8, [R97+0xc10] ;  /* 0x000c100061087984 */ /* 0x000fe80000000c00 */
[----:B------:R-:W1:Y:S04]  /*1f90*/  LDS.128 R16, [R96+0xc10] ;  /* 0x000c100060107984 */ /* 0x000e680000000c00 */
[----:B------:R-:W-:Y:S01]  /*1fa0*/  LDS.128 R4, [R97+0xe10] ;  /* 0x000e100061047984 */ /* 0x000fe20000000c00 */
[-C--:B0-----:R-:W-:Y:S01]  /*1fb0*/  FFMA R89, R12, R20.reuse, R89 ;  /* 0x000000140c597223 */ /* 0x081fe20000000059 */
        /* <DEDUP_REMOVED lines=29> */
[CC--:B------:R-:W-:Y:S01]  /*2190*/  FFMA R105, R15.reuse, R18.reuse, R41 ;  /* 0x000000120f697223 */ /* 0x0c0fe20000000029 */
[----:B------:R-:W-:Y:S01]  /*21a0*/  FFMA R113, R15, R19, R50 ;  /* 0x000000130f717223 */ /* 0x000fe20000000032 */
[-C--:B------:R-:W-:Y:S01]  /*21b0*/  FFMA R107, R8, R18.reuse, R49 ;  /* 0x00000012086b7223 */ /* 0x080fe20000000031 */
[C---:B------:R-:W-:Y:S01]  /*21c0*/  FFMA R115, R9.reuse, R18, R51 ;  /* 0x0000001209737223 */ /* 0x040fe20000000033 */
[C---:B------:R-:W-:Y:S01]  /*21d0*/  FFMA R121, R10.reuse, R16, R69 ;  /* 0x000000100a797223 */ /* 0x040fe20000000045 */
[----:B------:R-:W-:Y:S01]  /*21e0*/  FFMA R119, R10, R18, R71 ;  /* 0x000000120a777223 */ /* 0x000fe20000000047 */
[----:B------:R-:W-:Y:S01]  /*21f0*/  LDS.128 R48, [R97+0xe00] ;  /* 0x000e000061307984 */ /* 0x000fe20000000c00 */
[-C--:B------:R-:W-:Y:S01]  /*2200*/  FFMA R91, R8, R20.reuse, R91 ;  /* 0x00000014085b7223 */ /* 0x080fe2000000005b */
[-C--:B------:R-:W-:Y:S01]  /*2210*/  FFMA R60, R9, R20.reuse, R60 ;  /* 0x00000014093c7223 */ /* 0x080fe2000000003c */
[-C--:B------:R-:W-:Y:S01]  /*2220*/  FFMA R93, R10, R20.reuse, R93 ;  /* 0x000000140a5d7223 */ /* 0x080fe2000000005d */
[----:B------:R-:W0:Y:S01]  /*2230*/  LDS.128 R12, [R96+0xe00] ;  /* 0x000e0000600c7984 */ /* 0x000e220000000c00 */
[----:B------:R-:W-:Y:S01]  /*2240*/  FFMA R72, R11, R20, R72 ;  /* 0x000000140b487223 */ /* 0x000fe20000000048 */
        /* <DEDUP_REMOVED lines=13> */
[C---:B------:R-:W-:Y:S01]  /*2320*/  FFMA R117, R8.reuse, R19, R76 ;  /* 0x0000001308757223 */ /* 0x040fe2000000004c */
[CC--:B------:R-:W-:Y:S01]  /*2330*/  FFMA R111, R8.reuse, R16.reuse, R43 ;  /* 0x00000010086f7223 */ /* 0x0c0fe2000000002b */
[-C--:B------:R-:W-:Y:S01]  /*2340*/  FFMA R109, R8, R17.reuse, R56 ;  /* 0x00000011086d7223 */ /* 0x080fe20000000038 */
[CC--:B------:R-:W-:Y:S01]  /*2350*/  FFMA R64, R9.reuse, R16.reuse, R64 ;  /* 0x0000001009407223 */ /* 0x0c0fe20000000040 */
[C---:B------:R-:W-:Y:S01]  /*2360*/  FFMA R76, R9.reuse, R17, R58 ;  /* 0x00000011094c7223 */ /* 0x040fe2000000003a */
[----:B------:R-:W-:Y:S01]  /*2370*/  FFMA R102, R9, R19, R102 ;  /* 0x0000001309667223 */ /* 0x000fe20000000066 */
[C---:B------:R-:W-:Y:S01]  /*2380*/  FFMA R106, R10.reuse, R17, R106 ;  /* 0x000000110a6a7223 */ /* 0x040fe2000000006a */
[----:B------:R-:W-:Y:S01]  /*2390*/  FFMA R118, R10, R19, R118 ;  /* 0x000000130a767223 */ /* 0x000fe20000000076 */
[C---:B------:R-:W-:Y:S01]  /*23a0*/  FFMA R80, R11.reuse, R16, R80 ;  /* 0x000000100b507223 */ /* 0x040fe20000000050 */
[C---:B------:R-:W-:Y:S01]  /*23b0*/  FFMA R94, R11.reuse, R17, R94 ;  /* 0x000000110b5e7223 */ /* 0x040fe2000000005e */
[C---:B------:R-:W-:Y:S01]  /*23c0*/  FFMA R123, R11.reuse, R18, R63 ;  /* 0x000000120b7b7223 */ /* 0x040fe2000000003f */
[----:B------:R-:W-:Y:S01]  /*23d0*/  FFMA R104, R11, R19, R104 ;  /* 0x000000130b687223 */ /* 0x000fe20000000068 */
        /* <DEDUP_REMOVED lines=61> */
[----:B------:R-:W-:Y:S01]  /*27b0*/  FFMA R6, R7, R70, R123 ;  /* 0x0000004607067223 */ /* 0x000fe2000000007b */
[-C--:B------:R-:W-:Y:S01]  /*27c0*/  FFMA R51, R51, R71.reuse, R113 ;  /* 0x0000004733337223 */ /* 0x080fe20000000071 */
[----:B------:R-:W-:Y:S01]  /*27d0*/  FFMA R7, R7, R71, R104 ;  /* 0x0000004707077223 */ /* 0x000fe20000000068 */
[----:B------:R-:W-:Y:S06]  /*27e0*/  BRA.U !UP0, `(.L_x_7) ;  /* 0xffffffd908dc7547 */ /* 0x000fec000b83ffff */
.L_x_6:
[----:B------:R-:W1:Y:S01]  /*27f0*/  S2R R71, SR_CTAID.X ;  /* 0x0000000000477919 */ /* 0x000e620000002500 */
[----:B------:R-:W2:Y:S01]  /*2800*/  LDC R81, c[0x0][0x39c] ;  /* 0x0000e700ff517b82 */ /* 0x000ea20000000800 */
[----:B------:R-:W3:Y:S07]  /*2810*/  S2R R70, SR_CTAID.Y ;  /* 0x0000000000467919 */ /* 0x000eee0000002600 */
[----:B------:R-:W4:Y:S01]  /*2820*/  LDC.64 R68, c[0x0][0x390] ;  /* 0x0000e400ff447b82 */ /* 0x000f220000000a00 */
[----:B-1----:R-:W-:-:S02]  /*2830*/  LEA R2, R71, R0, 0x4 ;  /* 0x0000000047027211 */ /* 0x002fc400078e20ff */
[----:B---3--:R-:W-:Y:S02]  /*2840*/  LEA R0, R70, R3, 0x4 ;  /* 0x0000000346007211 */ /* 0x008fe400078e20ff */
[----:B------:R-:W-:Y:S02]  /*2850*/  SHF.L.U32 R3, R2, 0x3, RZ ;  /* 0x0000000302037819 */ /* 0x000fe400000006ff */
[----:B------:R-:W-:-:S05]  /*2860*/  SHF.L.U32 R0, R0, 0x3, RZ ;  /* 0x0000000300007819 */ /* 0x000fca00000006ff */
[----:B--2---:R-:W-:-:S04]  /*2870*/  IMAD R3, R0, R81, R3 ;  /* 0x0000005100037224 */ /* 0x004fc800078e0203 */
[----:B----4-:R-:W-:-:S05]  /*2880*/  IMAD.WIDE R2, R3, 0x4, R68 ;  /* 0x0000000403027825 */ /* 0x010fca00078e0244 */
[----:B0-----:R0:W-:Y:S01]  /*2890*/  STG.E.128 desc[UR8][R2.64], R20 ;  /* 0x0000001402007986 */ /* 0x0011e2000c101d08 */
        /* <DEDUP_REMOVED lines=15> */
[----:B0-----:R-:W-:-:S03]  /*2990*/  IMAD.WIDE R20, R81, 0x4, R78 ;  /* 0x0000000451147825 */ /* 0x001fc600078e024e */
[----:B------:R-:W-:Y:S04]  /*29a0*/  STG.E.128 desc[UR8][R76.64], R60 ;  /* 0x0000003c4c007986 */ /* 0x000fe8000c101d08 */
[----:B------:R-:W-:Y:S04]  /*29b0*/  STG.E.128 desc[UR8][R76.64+0x10], R64 ;  /* 0x000010404c007986 */ /* 0x000fe8000c101d08 */
[----:B------:R-:W-:Y:S04]  /*29c0*/  STG.E.128 desc[UR8][R78.64], R16 ;  /* 0x000000104e007986 */ /* 0x000fe8000c101d08 */
[----:B------:R-:W-:Y:S04]  /*29d0*/  STG.E.128 desc[UR8][R78.64+0x10], R12 ;  /* 0x0000100c4e007986 */ /* 0x000fe8000c101d08 */
[----:B------:R-:W-:Y:S04]  /*29e0*/  STG.E.128 desc[UR8][R20.64], R8 ;  /* 0x0000000814007986 */ /* 0x000fe8000c101d08 */
[----:B------:R-:W-:Y:S01]  /*29f0*/  STG.E.128 desc[UR8][R20.64+0x10], R4 ;  /* 0x0000100414007986 */ /* 0x000fe2000c101d08 */
[----:B------:R-:W-:Y:S05]  /*2a00*/  EXIT ;  /* 0x000000000000794d */ /* 0x000fea0003800000 */
.L_x_8:
        /* <DEDUP_REMOVED lines=15> */
.L_x_33:


//--------------------- .text._Z7gemm_v5ILi128ELi8ELi128ELi8ELi8EEvPfS0_S0_iii --------------------------
	.section	.text._Z7gemm_v5ILi128ELi8ELi128ELi8ELi8EEvPfS0_S0_iii,"ax",@progbits
	.align	128
        .global         _Z7gemm_v5ILi128ELi8ELi128ELi8ELi8EEvPfS0_S0_iii
        .type           _Z7gemm_v5ILi128ELi8ELi128ELi8ELi8EEvPfS0_S0_iii,@function
        .size           _Z7gemm_v5ILi128ELi8ELi128ELi8ELi8EEvPfS0_S0_iii,(.L_x_34 - _Z7gemm_v5ILi128ELi8ELi128ELi8ELi8EEvPfS0_S0_iii)
        .other          _Z7gemm_v5ILi128ELi8ELi128ELi8ELi8EEvPfS0_S0_iii,@"STO_CUDA_ENTRY STV_DEFAULT"
_Z7gemm_v5ILi128ELi8ELi128ELi8ELi8EEvPfS0_S0_iii:
.text._Z7gemm_v5ILi128ELi8ELi128ELi8ELi8EEvPfS0_S0_iii:
        /* <DEDUP_REMOVED lines=47> */
[----:B------:R-:W-:-:S02]  /*02f0*/  LOP3.LUT R100, R7, 0x4, RZ, 0xc0, !PT ;  /* 0x0000000407647812 */ /* 0x000fc400078ec0ff */
[----:B------:R-:W-:Y:S02]  /*0300*/  SHF.R.U32.HI R4, RZ, 0x5, R6 ;  /* 0x00000005ff047819 */ /* 0x000fe40000011606 */
[----:B------:R-:W-:Y:S02]  /*0310*/  LOP3.LUT R3, R3, 0x7c, RZ, 0xc0, !PT ;  /* 0x0000007c03037812 */ /* 0x000fe400078ec0ff */
[----:B------:R-:W-:Y:S01]  /*0320*/  LOP3.LUT R7, R71, 0xffff, RZ, 0xc0, !PT ;  /* 0x0000ffff47077812 */ /* 0x000fe200078ec0ff */
[----:B------:R-:W-:-:S04]  /*0330*/  HFMA2 R71, -RZ, RZ, 0, 0 ;  /* 0x00000000ff477431 */ /* 0x000fc800000001ff */
[----:B------:R-:W-:Y:S02]  /*0340*/  IMAD R100, R7, UR10, R100 ;  /* 0x0000000a07647c24 */ /* 0x000fe4000f8e0264 */
[----:B-12---:R-:W-:-:S07]  /*0350*/  IMAD R4, R4, R5, R3 ;  /* 0x0000000504047224 */ /* 0x006fce00078e0203 */
.L_x_10:
        /* <DEDUP_REMOVED lines=23> */
[----:B------:R-:W-:Y:S02]  /*04d0*/  LOP3.LUT R73, R73, 0x1f0, RZ, 0xc0, !PT ;  /* 0x000001f049497812 */ /* 0x000fe400078ec0ff */
[----:B------:R-:W-:Y:S02]  /*04e0*/  LEA R4, R5, R4, 0x3 ;  /* 0x0000000405047211 */ /* 0x000fe400078e18ff */
[----:B------:R-:W-:Y:S01]  /*04f0*/  IADD3 R100, PT, PT, R100, 0x8, RZ ;  /* 0x0000000864647810 */ /* 0x000fe20007ffe0ff */
[----:B0-----:R-:W-:Y:S02]  /*0500*/  ULEA UR7, UR6, UR5, 0x18 ;  /* 0x0000000506077291 */ /* 0x001fe4000f8ec0ff */
[----:B------:R-:W-:-:S04]  /*0510*/  UIADD3 UR5, UPT, UPT, UR5, 0x1000, URZ ;  /* 0x0000100005057890 */ /* 0x000fc8000fffe0ff */
[----:B------:R-:W-:Y:S01]  /*0520*/  ULEA UR5, UR6, UR5, 0x18 ;  /* 0x0000000506057291 */ /* 0x000fe2000f8ec0ff */
[----:B------:R-:W-:Y:S02]  /*0530*/  LEA R3, R7, UR7, 0x5 ;  /* 0x0000000707037c11 */ /* 0x000fe4000f8e28ff */
[----:B------:R-:W-:Y:S02]  /*0540*/  LEA R101, R2, UR7, 0x8 ;  /* 0x0000000702657c11 */ /* 0x000fe4000f8e40ff */
[----:B------:R-:W-:Y:S02]  /*0550*/  IADD3 R102, PT, PT, R3, R72, RZ ;  /* 0x0000004803667210 */ /* 0x000fe40007ffe0ff */
[----:B------:R-:W-:Y:S02]  /*0560*/  IADD3 R103, PT, PT, R73, UR5, R74 ;  /* 0x0000000549677c10 */ /* 0x000fe4000fffe04a */
[----:B------:R-:W-:Y:S01]  /*0570*/  LEA R3, R0, UR5, 0x5 ;  /* 0x0000000500037c11 */ /* 0x000fe2000f8e28ff */
[----:B--2---:R-:W-:Y:S04]  /*0580*/  STS.128 [R102], R104 ;  /* 0x0000006866007388 */ /* 0x004fe80000000c00 */
[----:B---3--:R-:W-:Y:S01]  /*0590*/  STS.128 [R103], R108 ;  /* 0x0000006c67007388 */ /* 0x008fe20000000c00 */
[----:B------:R-:W-:Y:S06]  /*05a0*/  BAR.SYNC.DEFER_BLOCKING 0x0 ;  /* 0x0000000000007b1d */ /* 0x000fec0000010000 */
[----:B------:R-:W-:Y:S04]  /*05b0*/  LDS.128 R72, [R101] ;  /* 0x0000000065487984 */ /* 0x000fe80000000c00 */
[----:B------:R-:W0:Y:S04]  /*05c0*/  LDS.128 R76, [R3] ;  /* 0x00000000034c7984 */ /* 0x000e280000000c00 */
[----:B------:R-:W1:Y:S04]  /*05d0*/  LDS.128 R80, [R3+0x10] ;  /* 0x0000100003507984 */ /* 0x000e680000000c00 */
[----:B------:R-:W2:Y:S04]  /*05e0*/  LDS.128 R84, [R101+0x20] ;  /* 0x0000200065547984 */ /* 0x000ea80000000c00 */
[----:B------:R-:W3:Y:S04]  /*05f0*/  LDS.128 R88, [R3+0x200] ;  /* 0x0002000003587984 */ /* 0x000ee80000000c00 */
[----:B------:R-:W4:Y:S04]  /*0600*/  LDS.128 R92, [R3+0x210] ;  /* 0x00021000035c7984 */ /* 0x000f280000000c00 */
[----:B------:R-:W5:Y:S01]  /*0610*/  LDS.128 R96, [R101+0x40] ;  /* 0x0000400065607984 */ /* 0x000f620000000c00 */
[C---:B0-----:R-:W-:Y:S01]  /*0620*/  FFMA R113, R72.reuse, R76, R24 ;  /* 0x0000004c48717223 */ /* 0x041fe20000000018 */
[C---:B------:R-:W-:Y:S01]  /*0630*/  FFMA R102, R72.reuse, R77, R25 ;  /* 0x0000004d48667223 */ /* 0x040fe20000000019 */
[C---:B------:R-:W-:Y:S01]  /*0640*/  FFMA R109, R72.reuse, R78, R26 ;  /* 0x0000004e486d7223 */ /* 0x040fe2000000001a */
[C---:B------:R-:W-:Y:S01]  /*0650*/  FFMA R104, R72.reuse, R79, R27 ;  /* 0x0000004f48687223 */ /* 0x040fe2000000001b */
[C---:B-1----:R-:W-:Y:S01]  /*0660*/  FFMA R103, R72.reuse, R80, R28 ;  /* 0x0000005048677223 */ /* 0x042fe2000000001c */
[----:B------:R-:W0:Y:S01]  /*0670*/  LDS.128 R24, [R101+0x60] ;  /* 0x0000600065187984 */ /* 0x000e220000000c00 */
[C---:B------:R-:W-:Y:S01]  /*0680*/  FFMA R28, R72.reuse, R81, R29 ;  /* 0x00000051481c7223 */ /* 0x040fe2000000001d */
[----:B------:R-:W-:Y:S01]  /*0690*/  FFMA R29, R72, R82, R30 ;  /* 0x00000052481d7223 */ /* 0x000fe2000000001e */
[C---:B--2---:R-:W-:Y:S01]  /*06a0*/  FFMA R105, R84.reuse, R76, R32 ;  /* 0x0000004c54697223 */ /* 0x044fe20000000020 */
[C---:B------:R-:W-:Y:S01]  /*06b0*/  FFMA R32, R84.reuse, R77, R33 ;  /* 0x0000004d54207223 */ /* 0x040fe20000000021 */
[----:B------:R-:W-:Y:S01]  /*06c0*/  FFMA R33, R84, R78, R34 ;  /* 0x0000004e54217223 */ /* 0x000fe20000000022 */
[----:B------:R-:W-:Y:S01]  /*06d0*/  FFMA R30, R72, R83, R31 ;  /* 0x00000053481e7223 */ /* 0x000fe2000000001f */
[C---:B------:R-:W-:Y:S01]  /*06e0*/  FFMA R34, R84.reuse, R79, R35 ;  /* 0x0000004f54227223 */ /* 0x040fe20000000023 */
[C---:B------:R-:W-:Y:S01]  /*06f0*/  FFMA R35, R84.reuse, R80, R36 ;  /* 0x0000005054237223 */ /* 0x040fe20000000024 */
[C---:B------:R-:W-:Y:S01]  /*0700*/  FFMA R106, R84.reuse, R81, R37 ;  /* 0x00000051546a7223 */ /* 0x040fe20000000025 */
[C---:B------:R-:W-:Y:S01]  /*0710*/  FFMA R107, R84.reuse, R82, R38 ;  /* 0x00000052546b7223 */ /* 0x040fe20000000026 */
[----:B------:R-:W-:Y:S01]  /*0720*/  FFMA R36, R84, R83, R39 ;  /* 0x0000005354247223 */ /* 0x000fe20000000027 */
[-C--:B---3--:R-:W-:Y:S01]  /*0730*/  FFMA R108, R89, R73.reuse, R102 ;  /* 0x00000049596c7223 */ /* 0x088fe20000000066 */
[-C--:B----4-:R-:W-:Y:S01]  /*0740*/  FFMA R84, R92, R73.reuse, R103 ;  /* 0x000000495c547223 */ /* 0x090fe20000000067 */
[-C--:B------:R-:W-:Y:S01]  /*0750*/  FFMA R110, R88, R73.reuse, R113 ;  /* 0x00000049586e7223 */ /* 0x080fe20000000071 */
[-C--:B------:R-:W-:Y:S01]  /*0760*/  FFMA R109, R90, R73.reuse, R109 ;  /* 0x000000495a6d7223 */ /* 0x080fe2000000006d */
[-C--:B------:R-:W-:Y:S01]  /*0770*/  FFMA R72, R91, R73.reuse, R104 ;  /* 0x000000495b487223 */ /* 0x080fe20000000068 */
[-C--:B------:R-:W-:Y:S01]  /*0780*/  FFMA R102, R93, R73.reuse, R28 ;  /* 0x000000495d667223 */ /* 0x080fe2000000001c */
[-C--:B------:R-:W-:Y:S01]  /*0790*/  FFMA R103, R94, R73.reuse, R29 ;  /* 0x000000495e677223 */ /* 0x080fe2000000001d */
[----:B------:R-:W-:Y:S01]  /*07a0*/  FFMA R73, R95, R73, R30 ;  /* 0x000000495f497223 */ /* 0x000fe2000000001e */
[-C--:B------:R-:W-:Y:S01]  /*07b0*/  FFMA R113, R88, R85.reuse, R105 ;  /* 0x0000005558717223 */ /* 0x080fe20000000069 */
[----:B------:R-:W1:Y:S01]  /*07c0*/  LDS.128 R28, [R101+0x80] ;  /* 0x00008000651c7984 */ /* 0x000e620000000c00 */
[-C--:B------:R-:W-:Y:S01]  /*07d0*/  FFMA R111, R89, R85.reuse, R32 ;  /* 0x00000055596f7223 */ /* 0x080fe20000000020 */
[-C--:B------:R-:W-:Y:S01]  /*07e0*/  FFMA R112, R90, R85.reuse, R33 ;  /* 0x000000555a707223 */ /* 0x080fe20000000021 */
[-C--:B------:R-:W-:Y:S01]  /*07f0*/  FFMA R104, R91, R85.reuse, R34 ;  /* 0x000000555b687223 */ /* 0x080fe20000000022 */
[-C--:B------:R-:W-:Y:S01]  /*0800*/  FFMA R105, R92, R85.reuse, R35 ;  /* 0x000000555c697223 */ /* 0x080fe20000000023 */
[-C--:B------:R-:W-:Y:S01]  /*0810*/  FFMA R106, R93, R85.reuse, R106 ;  /* 0x000000555d6a7223 */ /* 0x080fe2000000006a */
[-C--:B------:R-:W-:Y:S01]  /*0820*/  FFMA R107, R94, R85.reuse, R107 ;  /* 0x000000555e6b7223 */ /* 0x080fe2000000006b */
[----:B------:R-:W-:Y:S01]  /*0830*/  FFMA R85, R95, R85, R36 ;  /* 0x000000555f557223 */ /* 0x000fe20000000024 */
[C---:B-----5:R-:W-:Y:S01]  /*0840*/  FFMA R36, R96.reuse, R77, R41 ;  /* 0x0000004d60247223 */ /* 0x060fe20000000029 */
[C---:B------:R-:W-:Y:S01]  /*0850*/  FFMA R37, R96.reuse, R76, R40 ;  /* 0x0000004c60257223 */ /* 0x040fe20000000028 */
[C---:B------:R-:W-:Y:S01]  /*0860*/  FFMA R39, R96.reuse, R78, R42 ;  /* 0x0000004e60277223 */ /* 0x040fe2000000002a */
[C---:B------:R-:W-:Y:S01]  /*0870*/  FFMA R38, R96.reuse, R79, R43 ;  /* 0x0000004f60267223 */ /* 0x040fe2000000002b */
[C---:B------:R-:W-:Y:S01]  /*0880*/  FFMA R115, R96.reuse, R80, R44 ;  /* 0x0000005060737223 */ /* 0x040fe2000000002c */
[C---:B------:R-:W-:Y:S01]  /*0890*/  FFMA R114, R96.reuse, R81, R45 ;  /* 0x0000005160727223 */ /* 0x040fe2000000002d */
[C---:B------:R-:W-:Y:S01]  /*08a0*/  FFMA R41, R96.reuse, R82, R46 ;  /* 0x0000005260297223 */ /* 0x040fe2000000002e */
[----:B------:R-:W-:Y:S01]  /*08b0*/  FFMA R40, R96, R83, R47 ;  /* 0x0000005360287223 */ /* 0x000fe2000000002f */
[----:B------:R-:W2:Y:S01]  /*08c0*/  LDS.128 R32, [R101+0xa0] ;  /* 0x0000a00065207984 */ /* 0x000ea20000000c00 */
        /* <DEDUP_REMOVED lines=11> */
[C---:B------:R-:W-:Y:S01]  /*0980*/  FFMA R43, R24.reuse, R80, R52 ;  /* 0x00000050182b7223 */ /* 0x040fe20000000034 */
[----:B------:R-:W0:Y:S01]  /*0990*/  LDS.128 R36, [R101+0xc0] ;  /* 0x0000c00065247984 */ /* 0x000e220000000c00 */
[C---:B------:R-:W-:Y:S01]  /*09a0*/  FFMA R123, R24.reuse, R76, R48 ;  /* 0x0000004c187b7223 */ /* 0x040fe20000000030 */
[C---:B------:R-:W-:Y:S01]  /*09b0*/  FFMA R45, R24.reuse, R82, R54 ;  /* 0x00000052182d7223 */ /* 0x040fe20000000036 */
[----:B------:R-:W-:Y:S01]  /*09c0*/  FFMA R46, R24, R83, R55 ;  /* 0x00000053182e7223 */ /* 0x000fe20000000037 */
[-C--:B------:R-:W-:Y:S01]  /*09d0*/  FFMA R55, R89, R25.reuse, R40 ;  /* 0x0000001959377223 */ /* 0x080fe20000000028 */
[-C--:B------:R-:W-:Y:S01]  /*09e0*/  FFMA R54, R90, R25.reuse, R41 ;  /* 0x000000195a367223 */ /* 0x080fe20000000029 */
[-C--:B------:R-:W-:Y:S01]  /*09f0*/  FFMA R52, R91, R25.reuse, R42 ;  /* 0x000000195b347223 */ /* 0x080fe2000000002a */
[----:B------:R-:W-:Y:S01]  /*0a00*/  FFMA R48, R92, R25, R43 ;  /* 0x000000195c307223 */ /* 0x000fe2000000002b */
[----:B------:R-:W-:Y:S01]  /*0a10*/  FFMA R44, R24, R81, R53 ;  /* 0x00000051182c7223 */ /* 0x000fe20000000035 */
[----:B------:R-:W3:Y:S01]  /*0a20*/  LDS.128 R40, [R101+0xe0] ;  /* 0x0000e00065287984 */ /* 0x000ee20000000c00 */
[-C--:B------:R-:W-:Y:S01]  /*0a30*/  FFMA R123, R88, R25.reuse, R123 ;  /* 0x00000019587b7223 */ /* 0x080fe2000000007b */
[-C--:B------:R-:W-:Y:S01]  /*0a40*/  FFMA R24, R94, R25.reuse, R45 ;  /* 0x000000195e187223 */ /* 0x080fe2000000002d */
[-C--:B------:R-:W-:Y:S01]  /*0a50*/  FFMA R117, R93, R25.reuse, R44 ;  /* 0x000000195d757223 */ /* 0x080fe2000000002c */
[----:B------:R-:W-:Y:S01]  /*0a60*/  FFMA R25, R95, R25, R46 ;  /* 0x000000195f197223 */ /* 0x000fe2000000002e */
[C---:B-1----:R-:W-:Y:S01]  /*0a70*/  FFMA R45, R28.reuse, R76, R56 ;  /* 0x0000004c1c2d7223 */ /* 0x042fe20000000038 */
[C---:B------:R-:W-:Y:S01]  /*0a80*/  FFMA R44, R28.reuse, R77, R57 ;  /* 0x0000004d1c2c7223 */ /* 0x040fe20000000039 */
[C---:B------:R-:W-:Y:S01]  /*0a90*/  FFMA R47, R28.reuse, R78, R58 ;  /* 0x0000004e1c2f7223 */ /* 0x040fe2000000003a */
[C---:B------:R-:W-:Y:S01]  /*0aa0*/  FFMA R46, R28.reuse, R79, R59 ;  /* 0x0000004f1c2e7223 */ /* 0x040fe2000000003b */
[----:B------:R-:W-:Y:S01]  /*0ab0*/  FFMA R50, R28, R81, R61 ;  /* 0x000000511c327223 */ /* 0x000fe2000000003d */
[-C--:B------:R-:W-:Y:S01]  /*0ac0*/  FFMA R61, R88, R29.reuse, R45 ;  /* 0x0000001d583d7223 */ /* 0x080fe2000000002d */
[-C--:B------:R-:W-:Y:S01]  /*0ad0*/  FFMA R58, R89, R29.reuse, R44 ;  /* 0x0000001d593a7223 */ /* 0x080fe2000000002c */
[-C--:B------:R-:W-:Y:S01]  /*0ae0*/  FFMA R59, R90, R29.reuse, R47 ;  /* 0x0000001d5a3b7223 */ /* 0x080fe2000000002f */
[----:B------:R-:W-:Y:S01]  /*0af0*/  FFMA R53, R91, R29, R46 ;  /* 0x0000001d5b357223 */ /* 0x000fe2000000002e */
[C---:B------:R-:W-:Y:S01]  /*0b00*/  FFMA R51, R28.reuse, R80, R60 ;  /* 0x000000501c337223 */ /* 0x040fe2000000003c */
[----:B------:R-:W1:Y:S01]  /*0b10*/  LDS.128 R44, [R3+0x400] ;  /* 0x00040000032c7984 */ /* 0x000e620000000c00 */
[C---:B------:R-:W-:Y:S01]  /*0b20*/  FFMA R49, R28.reuse, R82, R62 ;  /* 0x000000521c317223 */ /* 0x040fe2000000003e */
[----:B------:R-:W-:Y:S01]  /*0b30*/  FFMA R28, R28, R83, R63 ;  /* 0x000000531c1c7223 */ /* 0x000fe2000000003f */
[-C--:B------:R-:W-:Y:S01]  /*0b40*/  FFMA R51, R92, R29.reuse, R51 ;  /* 0x0000001d5c337223 */ /* 0x080fe20000000033 */
[-C--:B------:R-:W-:Y:S01]  /*0b50*/  FFMA R50, R93, R29.reuse, R50 ;  /* 0x0000001d5d327223 */ /* 0x080fe20000000032 */
[-C--:B------:R-:W-:Y:S01]  /*0b60*/  FFMA R49, R94, R29.reuse, R49 ;  /* 0x0000001d5e317223 */ /* 0x080fe20000000031 */
[----:B------:R-:W-:Y:S01]  /*0b70*/  FFMA R28, R95, R29, R28 ;  /* 0x0000001d5f1c7223 */ /* 0x000fe2000000001c */
        /* <DEDUP_REMOVED lines=15> */
[C---:B0-----:R-:W-:Y:S01]  /*0c70*/  FFMA R63, R36.reuse, R76, R20 ;  /* 0x0000004c243f7223 */ /* 0x041fe20000000014 */
        /* <DEDUP_REMOVED lines=8> */
[C---:B---3--:R-:W-:Y:S01]  /*0d00*/  FFMA R19, R40.reuse, R76, R12 ;  /* 0x0000004c28137223 */ /* 0x048fe2000000000c */
[C---:B------:R-:W-:Y:S01]  /*0d10*/  FFMA R12, R40.reuse, R77, R13 ;  /* 0x0000004d280c7223 */ /* 0x040fe2000000000d */
[-C--:B------:R-:W-:Y:S01]  /*0d20*/  FFMA R17, R89, R37.reuse, R20 ;  /* 0x0000002559117223 */ /* 0x080fe20000000014 */
[----:B------:R-:W-:Y:S01]  /*0d30*/  FFMA R13, R40, R78, R14 ;  /* 0x0000004e280d7223 */ /* 0x000fe2000000000e */
[-C--:B------:R-:W-:Y:S01]  /*0d40*/  FFMA R60, R92, R37.reuse, R23 ;  /* 0x000000255c3c7223 */ /* 0x080fe20000000017 */
[----:B------:R-:W-:Y:S01]  /*0d50*/  FFMA R20, R95, R37, R36 ;  /* 0x000000255f147223 */ /* 0x000fe20000000024 */
[C---:B------:R-:W-:Y:S01]  /*0d60*/  FFMA R14, R40.reuse, R79, R15 ;  /* 0x0000004f280e7223 */ /* 0x040fe2000000000f */
[C---:B------:R-:W-:Y:S01]  /*0d70*/  FFMA R15, R40.reuse, R80, R8 ;  /* 0x00000050280f7223 */ /* 0x040fe20000000008 */
[C---:B------:R-:W-:Y:S01]  /*0d80*/  FFMA R36, R40.reuse, R81, R9 ;  /* 0x0000005128247223 */ /* 0x040fe20000000009 */
[C---:B------:R-:W-:Y:S01]  /*0d90*/  FFMA R23, R40.reuse, R82, R10 ;  /* 0x0000005228177223 */ /* 0x040fe2000000000a */
[----:B------:R-:W-:Y:S01]  /*0da0*/  FFMA R40, R40, R83, R11 ;  /* 0x0000005328287223 */ /* 0x000fe2000000000b */
[-C--:B------:R-:W-:Y:S01]  /*0db0*/  FFMA R16, R90, R37.reuse, R21 ;  /* 0x000000255a107223 */ /* 0x080fe20000000015 */
[----:B------:R-:W0:Y:S01]  /*0dc0*/  LDS.128 R8, [R3+0x410] ;  /* 0x0004100003087984 */ /* 0x000e220000000c00 */
        /* <DEDUP_REMOVED lines=9> */
[C---:B-1----:R-:W-:Y:S01]  /*0e60*/  FFMA R78, R45.reuse, R30, R58 ;  /* 0x0000001e2d4e7223 */ /* 0x042fe2000000003a */
[-C--:B------:R-:W-:Y:S01]  /*0e70*/  FFMA R14, R44, R38.reuse, R18 ;  /* 0x000000262c0e7223 */ /* 0x080fe20000000012 */
[-C--:B------:R-:W-:Y:S01]  /*0e80*/  FFMA R15, R45, R38.reuse, R17 ;  /* 0x000000262d0f7223 */ /* 0x080fe20000000011 */
[C---:B------:R-:W-:Y:S01]  /*0e90*/  FFMA R40, R46.reuse, R38, R16 ;  /* 0x000000262e287223 */ /* 0x040fe20000000010 */
[----:B------:R-:W-:Y:S01]  /*0ea0*/  FFMA R58, R46, R42, R19 ;  /* 0x0000002a2e3a7223 */ /* 0x000fe20000000013 */
[-C--:B------:R-:W-:Y:S01]  /*0eb0*/  FFMA R89, R89, R41.reuse, R12 ;  /* 0x0000002959597223 */ /* 0x080fe2000000000c */
[----:B------:R-:W1:Y:S01]  /*0ec0*/  LDS.128 R16, [R3+0x600] ;  /* 0x0006000003107984 */ /* 0x000e620000000c00 */
[-C--:B------:R-:W-:Y:S01]  /*0ed0*/  FFMA R81, R93, R41.reuse, R36 ;  /* 0x000000295d517223 */ /* 0x080fe20000000024 */
[----:B------:R-:W-:Y:S01]  /*0ee0*/  FFMA R80, R94, R41, R23 ;  /* 0x000000295e507223 */ /* 0x000fe20000000017 */
        /* <DEDUP_REMOVED lines=8> */
[----:B------:R-:W-:Y:S01]  /*0f70*/  FFMA R66, R46, R26, R54 ;  /* 0x0000001a2e427223 */ /* 0x000fe20000000036 */
[C---:B------:R-:W-:Y:S01]  /*0f80*/  FFMA R36, R47.reuse, R86, R104 ;  /* 0x000000562f247223 */ /* 0x040fe20000000068 */
[-C--:B------:R-:W-:Y:S01]  /*0f90*/  FFMA R71, R44, R98.reuse, R122 ;  /* 0x000000622c477223 */ /* 0x080fe2000000007a */
[C---:B------:R-:W-:Y:S01]  /*0fa0*/  FFMA R54, R47.reuse, R98, R96 ;  /* 0x000000622f367223 */ /* 0x040fe20000000060 */
[-C--:B------:R-:W-:Y:S01]  /*0fb0*/  FFMA R59, R46, R30.reuse, R59 ;  /* 0x0000001e2e3b7223 */ /* 0x080fe2000000003b */
        /* <DEDUP_REMOVED lines=8> */
[-C--:B0-----:R-:W-:Y:S01]  /*1040*/  FFMA R45, R8, R98.reuse, R115 ;  /* 0x00000062082d7223 */ /* 0x081fe20000000073 */
[-C--:B------:R-:W-:Y:S01]  /*1050*/  FFMA R119, R9, R98.reuse, R114 ;  /* 0x0000006209777223 */ /* 0x080fe20000000072 */
[CC--:B------:R-:W-:Y:S01]  /*1060*/  FFMA R104, R10.reuse, R98.reuse, R116 ;  /* 0x000000620a687223 */ /* 0x0c0fe20000000074 */
[----:B------:R-:W-:Y:S01]  /*1070*/  FFMA R118, R11, R98, R97 ;  /* 0x000000620b767223 */ /* 0x000fe20000000061 */
[-C--:B------:R-:W-:Y:S01]  /*1080*/  FFMA R90, R9, R38.reuse, R22 ;  /* 0x00000026095a7223 */ /* 0x080fe20000000016 */
[-C--:B------:R-:W-:Y:S01]  /*1090*/  FFMA R97, R10, R38.reuse, R21 ;  /* 0x000000260a617223 */ /* 0x080fe20000000015 */
[----:B------:R-:W-:Y:S01]  /*10a0*/  FFMA R98, R11, R38, R20 ;  /* 0x000000260b627223 */ /* 0x000fe20000000014 */
[----:B------:R-:W-:Y:S01]  /*10b0*/  FFMA R88, R46, R34, R124 ;  /* 0x000000222e587223 */ /* 0x000fe2000000007c */
[----:B------:R-:W0:Y:S01]  /*10c0*/  LDS.128 R20, [R3+0x610] ;  /* 0x0006100003147984 */ /* 0x000e220000000c00 */
[C---:B------:R-:W-:Y:S01]  /*10d0*/  FFMA R55, R47.reuse, R74, R72 ;  /* 0x0000004a2f377223 */ /* 0x040fe20000000048 */
[C---:B------:R-:W-:Y:S01]  /*10e0*/  FFMA R79, R47.reuse, R26, R52 ;  /* 0x0000001a2f4f7223 */ /* 0x040fe20000000034 */
[C---:B------:R-:W-:Y:S01]  /*10f0*/  FFMA R89, R47.reuse, R34, R29 ;  /* 0x000000222f597223 */ /* 0x040fe2000000001d */
[C---:B------:R-:W-:Y:S01]  /*1100*/  FFMA R64, R47.reuse, R38, R64 ;  /* 0x000000262f407223 */ /* 0x040fe20000000040 */
[----:B------:R-:W-:Y:S01]  /*1110*/  FFMA R53, R47, R42, R91 ;  /* 0x0000002a2f357223 */ /* 0x000fe2000000005b */
[----:B------:R-:W-:Y:S01]  /*1120*/  FFMA R46, R11, R86, R85 ;  /* 0x000000560b2e7223 */ /* 0x000fe20000000055 */
[-C--:B------:R-:W-:Y:S01]  /*1130*/  FFMA R52, R8, R74.reuse, R84 ;  /* 0x0000004a08347223 */ /* 0x080fe20000000054 */
[CC--:B------:R-:W-:Y:S01]  /*1140*/  FFMA R29, R9.reuse, R74.reuse, R102 ;  /* 0x0000004a091d7223 */ /* 0x0c0fe20000000066 */
[----:B------:R-:W-:Y:S01]  /*1150*/  FFMA R47, R10, R74, R103 ;  /* 0x0000004a0a2f7223 */ /* 0x000fe20000000067 */
[-C--:B------:R-:W-:Y:S01]  /*1160*/  FFMA R72, R8, R86.reuse, R105 ;  /* 0x0000005608487223 */ /* 0x080fe20000000069 */
[CC--:B------:R-:W-:Y:S01]  /*1170*/  FFMA R37, R9.reuse, R86.reuse, R106 ;  /* 0x0000005609257223 */ /* 0x0c0fe2000000006a */
[----:B------:R-:W-:Y:S01]  /*1180*/  FFMA R44, R10, R86, R107 ;  /* 0x000000560a2c7223 */ /* 0x000fe2000000006b */
[-C--:B------:R-:W-:Y:S01]  /*1190*/  FFMA R113, R8, R26.reuse, R48 ;  /* 0x0000001a08717223 */ /* 0x080fe20000000030 */
[-C--:B------:R-:W-:Y:S01]  /*11a0*/  FFMA R117, R9, R26.reuse, R117 ;  /* 0x0000001a09757223 */ /* 0x080fe20000000075 */
[-C--:B------:R-:W-:Y:S01]  /*11b0*/  FFMA R116, R10, R26.reuse, R24 ;  /* 0x0000001a0a747223 */ /* 0x080fe20000000018 */
[C---:B------:R-:W-:Y:S01]  /*11c0*/  FFMA R115, R11.reuse, R26, R25 ;  /* 0x0000001a0b737223 */ /* 0x040fe20000000019 */
        /* <DEDUP_REMOVED lines=12> */
[----:B------:R-:W-:Y:S01]  /*1290*/  FFMA R94, R10, R30, R49 ;  /* 0x0000001e0a5e7223 */ /* 0x000fe20000000031 */
        /* <DEDUP_REMOVED lines=33> */
[----:B------:R-:W-:Y:S01]  /*14b0*/  LDS.128 R8, [R101+0x10] ;  /* 0x0000100065087984 */ /* 0x000fe20000000c00 */
[-C--:B0-----:R-:W-:Y:S01]  /*14c0*/  FFMA R72, R20, R87.reuse, R72 ;  /* 0x0000005714487223 */ /* 0x081fe20000000048 */
[-C--:B------:R-:W-:Y:S01]  /*14d0*/  FFMA R37, R21, R87.reuse, R37 ;  /* 0x0000005715257223 */ /* 0x080fe20000000025 */
[C---:B------:R-:W-:Y:S01]  /*14e0*/  FFMA R38, R22.reuse, R87, R44 ;  /* 0x0000005716267223 */ /* 0x040fe2000000002c */
[----:B------:R-:W0:Y:S01]  /*14f0*/  LDS.128 R56, [R3+0x800] ;  /* 0x0008000003387984 */ /* 0x000e220000000c00 */
[----:B------:R-:W-:Y:S01]  /*1500*/  FFMA R30, R22, R75, R47 ;  /* 0x0000004b161e7223 */ /* 0x000fe2000000002f */
[----:B------:R-:W-:Y:S01]  /*1510*/  FFMA R87, R23, R87, R46 ;  /* 0x0000005717577223 */ /* 0x000fe2000000002e */
[C---:B------:R-:W-:Y:S01]  /*1520*/  FFMA R114, R20.reuse, R99, R45 ;  /* 0x0000006314727223 */ /* 0x040fe2000000002d */
[----:B------:R-:W1:Y:S01]  /*1530*/  LDS.128 R16, [R101+0x30] ;  /* 0x0000300065107984 */ /* 0x000e620000000c00 */
[-C--:B------:R-:W-:Y:S01]  /*1540*/  FFMA R73, R20, R75.reuse, R52 ;  /* 0x0000004b14497223 */ /* 0x080fe20000000034 */
[C---:B------:R-:W-:Y:S01]  /*1550*/  FFMA R29, R21.reuse, R75, R29 ;  /* 0x0000004b151d7223 */ /* 0x040fe2000000001d */
[-C--:B------:R-:W-:Y:S01]  /*1560*/  FFMA R119, R21, R99.reuse, R119 ;  /* 0x0000006315777223 */ /* 0x080fe20000000077 */
[----:B------:R-:W2:Y:S01]  /*1570*/  LDS.128 R48, [R3+0x810] ;  /* 0x0008100003307984 */ /* 0x000ea20000000c00 */
[-C--:B------:R-:W-:Y:S01]  /*1580*/  FFMA R104, R22, R99.reuse, R104 ;  /* 0x0000006316687223 */ /* 0x080fe20000000068 */
[C---:B------:R-:W-:Y:S01]  /*1590*/  FFMA R118, R23.reuse, R99, R118 ;  /* 0x0000006317767223 */ /* 0x040fe20000000076 */
[----:B------:R-:W-:Y:S01]  /*15a0*/  FFMA R75, R23, R75, R74 ;  /* 0x0000004b174b7223 */ /* 0x000fe2000000004a */
[----:B------:R-:W3:Y:S01]  /*15b0*/  LDS.128 R44, [R101+0x50] ;  /* 0x00005000652c7984 */ /* 0x000ee20000000c00 */
[C---:B------:R-:W-:Y:S01]  /*15c0*/  FFMA R99, R20.reuse, R39, R60 ;  /* 0x0000002714637223 */ /* 0x040fe2000000003c */
[-C--:B------:R-:W-:Y:S01]  /*15d0*/  FFMA R113, R20, R27.reuse, R113 ;  /* 0x0000001b14717223 */ /* 0x080fe20000000071 */
[-C--:B------:R-:W-:Y:S01]  /*15e0*/  FFMA R117, R21, R27.reuse, R117 ;  /* 0x0000001b15757223 */ /* 0x080fe20000000075 */
[----:B------:R-:W4:Y:S01]  /*15f0*/  LDS.128 R52, [R101+0x70] ;  /* 0x0000700065347984 */ /* 0x000f220000000c00 */
[-C--:B------:R-:W-:Y:S01]  /*1600*/  FFMA R116, R22, R27.reuse, R116 ;  /* 0x0000001b16747223 */ /* 0x080fe20000000074 */
[----:B------:R-:W-:Y:S01]  /*1610*/  FFMA R115, R23, R27, R115 ;  /* 0x0000001b17737223 */ /* 0x000fe20000000073 */
[-C--:B------:R-:W-:Y:S01]  /*1620*/  FFMA R110, R20, R35.reuse, R110 ;  /* 0x00000023146e7223 */ /* 0x080fe2000000006e */
[----:B------:R-:W5:Y:S01]  /*1630*/  LDS.128 R60, [R101+0x90] ;  /* 0x00009000653c7984 */ /* 0x000f620000000c00 */
[-C--:B------:R-:W-:Y:S01]  /*1640*/  FFMA R92, R21, R35.reuse, R92 ;  /* 0x00000023155c7223 */ /* 0x080fe2000000005c */
[-C--:B------:R-:W-:Y:S01]  /*1650*/  FFMA R91, R22, R35.reuse, R91 ;  /* 0x00000023165b7223 */ /* 0x080fe2000000005b */
[----:B------:R-:W-:Y:S01]  /*1660*/  FFMA R109, R23, R35, R109 ;  /* 0x00000023176d7223 */ /* 0x000fe2000000006d */
[----:B------:R-:W5:Y:S01]  /*1670*/  LDS.128 R68, [R101+0xb0] ;  /* 0x0000b00065447984 */ /* 0x000f620000000c00 */
[-C--:B------:R-:W-:Y:S01]  /*1680*/  FFMA R112, R20, R31.reuse, R112 ;  /* 0x0000001f14707223 */ /* 0x080fe20000000070 */
[-C--:B------:R-:W-:Y:S01]  /*1690*/  FFMA R106, R21, R31.reuse, R106 ;  /* 0x0000001f156a7223 */ /* 0x080fe2000000006a */
[CC--:B------:R-:W-:Y:S01]  /*16a0*/  FFMA R94, R22.reuse, R31.reuse, R94 ;  /* 0x0000001f165e7223 */ /* 0x0c0fe2000000005e */
[----:B------:R-:W-:Y:S01]  /*16b0*/  FFMA R111, R23, R31, R111 ;  /* 0x0000001f176f7223 */ /* 0x000fe2000000006f */
[----:B------:R-:W5:Y:S01]  /*16c0*/  LDS.128 R80, [R101+0xd0] ;  /* 0x0000d00065507984 */ /* 0x000f620000000c00 */
[-C--:B------:R-:W-:Y:S01]  /*16d0*/  FFMA R90, R21, R39.reuse, R90 ;  /* 0x00000027155a7223 */ /* 0x080fe2000000005a */
[-C--:B------:R-:W-:Y:S01]  /*16e0*/  FFMA R97, R22, R39.reuse, R97 ;  /* 0x0000002716617223 */ /* 0x080fe20000000061 */
[----:B------:R-:W-:Y:S01]  /*16f0*/  FFMA R98, R23, R39, R98 ;  /* 0x0000002717627223 */ /* 0x000fe20000000062 */
[-C--:B------:R-:W-:Y:S01]  /*1700*/  FFMA R85, R20, R43.reuse, R85 ;  /* 0x0000002b14557223 */ /* 0x080fe20000000055 */
[-C--:B------:R-:W-:Y:S01]  /*1710*/  FFMA R95, R21, R43.reuse, R95 ;  /* 0x0000002b155f7223 */ /* 0x080fe2000000005f */
[-C--:B------:R-:W-:Y:S01]  /*1720*/  FFMA R96, R22, R43.reuse, R96 ;  /* 0x0000002b16607223 */ /* 0x080fe20000000060 */
[----:B------:R-:W-:-:S02]  /*1730*/  FFMA R108, R23, R43, R108 ;  /* 0x0000002b176c7223 */ /* 0x000fc4000000006c */
[----:B------:R-:W-:Y:S01]  /*1740*/  LDS.128 R20, [R3+0xa00] ;  /* 0x000a000003147984 */ /* 0x000fe20000000c00 */
[C---:B0-----:R-:W-:Y:S01]  /*1750*/  FFMA R27, R8.reuse, R59, R28 ;  /* 0x0000003b081b7223 */ /* 0x041fe2000000001c */
[C---:B------:R-:W-:Y:S01]  /*1760*/  FFMA R107, R8.reuse, R56, R107 ;  /* 0x00000038086b7223 */ /* 0x040fe2000000006b */
[C---:B------:R-:W-:Y:S01]  /*1770*/  FFMA R25, R8.reuse, R57, R25 ;  /* 0x0000003908197223 */ /* 0x040fe20000000019 */
[----:B------:R-:W-:Y:S01]  /*1780*/  FFMA R26, R8, R58, R26 ;  /* 0x0000003a081a7223 */ /* 0x000fe2000000001a */
[C---:B-1----:R-:W-:Y:S01]  /*1790*/  FFMA R35, R16.reuse, R59, R36 ;  /* 0x0000003b10237223 */ /* 0x042fe20000000024 */
[C---:B------:R-:W-:Y:S01]  /*17a0*/  FFMA R86, R16.reuse, R56, R86 ;  /* 0x0000003810567223 */ /* 0x040fe20000000056 */
[C---:B------:R-:W-:Y:S01]  /*17b0*/  FFMA R33, R16.reuse, R57, R33 ;  /* 0x0000003910217223 */ /* 0x040fe20000000021 */
[----:B------:R-:W-:Y:S01]  /*17c0*/  FFMA R34, R16, R58, R34 ;  /* 0x0000003a10227223 */ /* 0x000fe20000000022 */
[CC--:B--2---:R-:W-:Y:S01]  /*17d0*/  FFMA R28, R8.reuse, R48.reuse, R73 ;  /* 0x00000030081c7223 */ /* 0x0c4fe20000000049 */
[-C--:B------:R-:W-:Y:S01]  /*17e0*/  FFMA R31, R8, R51.reuse, R75 ;  /* 0x00000033081f7223 */ /* 0x080fe2000000004b */
[C---:B------:R-:W-:Y:S01]  /*17f0*/  FFMA R36, R16.reuse, R48, R72 ;  /* 0x0000003010247223 */ /* 0x040fe20000000048 */
[----:B------:R-:W-:Y:S01]  /*1800*/  FFMA R39, R16, R51, R87 ;  /* 0x0000003310277223 */ /* 0x000fe20000000057 */
[----:B------:R0:W1:Y:S01]  /*1810*/  LDS.128 R72, [R101+0xf0] ;  /* 0x0000f00065487984 */ /* 0x0000620000000c00 */
[C---:B---3--:R-:W-:Y:S01]  /*1820*/  FFMA R43, R44.reuse, R59, R103 ;  /* 0x0000003b2c2b7223 */ /* 0x048fe20000000067 */
[C---:B------:R-:W-:Y:S01]  /*1830*/  FFMA R103, R44.reuse, R50, R104 ;  /* 0x000000322c677223 */ /* 0x040fe20000000068 */
[C---:B------:R-:W-:Y:S01]  /*1840*/  FFMA R87, R44.reuse, R56, R105 ;  /* 0x000000382c577223 */ /* 0x040fe20000000069 */
[C---:B------:R-:W-:Y:S01]  /*1850*/  FFMA R104, R44.reuse, R51, R118 ;  /* 0x000000332c687223 */ /* 0x040fe20000000076 */
[C---:B------:R-:W-:Y:S01]  /*1860*/  FFMA R41, R44.reuse, R57, R41 ;  /* 0x000000392c297223 */ /* 0x040fe20000000029 */
[C---:B------:R-:W-:Y:S01]  /*1870*/  FFMA R42, R44.reuse, R58, R42 ;  /* 0x0000003a2c2a7223 */ /* 0x040fe2000000002a */
[C---:B------:R-:W-:Y:S01]  /*1880*/  FFMA R114, R44.reuse, R48, R114 ;  /* 0x000000302c727223 */ /* 0x040fe20000000072 */
[----:B------:R-:W-:Y:S01]  /*1890*/  FFMA R105, R44, R49, R119 ;  /* 0x000000312c697223 */ /* 0x000fe20000000077 */
[C---:B----4-:R-:W-:Y:S01]  /*18a0*/  FFMA R118, R52.reuse, R56, R65 ;  /* 0x0000003834767223 */ /* 0x050fe20000000041 */
[C---:B0-----:R-:W-:Y:S01]  /*18b0*/  FFMA R101, R52.reuse, R51, R115 ;  /* 0x0000003334657223 */ /* 0x041fe20000000073 */
[C---:B------:R-:W-:Y:S01]  /*18c0*/  FFMA R65, R52.reuse, R57, R102 ;  /* 0x0000003934417223 */ /* 0x040fe20000000066 */
[----:B------:R-:W-:Y:S01]  /*18d0*/  FFMA R44, R52, R59, R79 ;  /* 0x0000003b342c7223 */ /* 0x000fe2000000004f */
[----:B-----5:R-:W-:Y:S01]  /*18e0*/  FFMA R115, R60, R57, R78 ;  /* 0x000000393c737223 */ /* 0x020fe2000000004e */
[C---:B------:R-:W-:Y:S01]  /*18f0*/  FFMA R66, R52.reuse, R58, R66 ;  /* 0x0000003a34427223 */ /* 0x040fe20000000042 */
[C---:B------:R-:W-:Y:S01]  /*1900*/  FFMA R113, R52.reuse, R48, R113 ;  /* 0x0000003034717223 */ /* 0x040fe20000000071 */
[CC--:B------:R-:W-:Y:S01]  /*1910*/  FFMA R102, R52.reuse, R49.reuse, R117 ;  /* 0x0000003134667223 */ /* 0x0c0fe20000000075 */
[----:B------:R-:W-:Y:S01]  /*1920*/  FFMA R79, R52, R50, R116 ;  /* 0x00000032344f7223 */ /* 0x000fe20000000074 */
[C---:B------:R-:W-:Y:S01]  /*1930*/  FFMA R78, R60.reuse, R49, R106 ;  /* 0x000000313c4e7223 */ /* 0x040fe2000000006a */
[C---:B------:R-:W-:Y:S01]  /*1940*/  FFMA R116, R60.reuse, R56, R77 ;  /* 0x000000383c747223 */ /* 0x040fe2000000004d */
[----:B------:R-:W-:Y:S01]  /*1950*/  FFMA R52, R60, R59, R93 ;  /* 0x0000003b3c347223 */ /* 0x000fe2000000005d */
[----:B------:R-:W-:Y:S01]  /*1960*/  FFMA R106, R68, R57, R76 ;  /* 0x00000039446a7223 */ /* 0x000fe2000000004c */
[CC--:B------:R-:W-:Y:S01]  /*1970*/  FFMA R29, R8.reuse, R49.reuse, R29 ;  /* 0x00000031081d7223 */ /* 0x0c0fe2000000001d */
[-C--:B------:R-:W-:Y:S01]  /*1980*/  FFMA R30, R8, R50.reuse, R30 ;  /* 0x00000032081e7223 */ /* 0x080fe2000000001e */
        /* <DEDUP_REMOVED lines=24> */
[----:B------:R-:W0:Y:S01]  /*1b10*/  LDS.128 R12, [R3+0xa10] ;  /* 0x000a1000030c7984 */ /* 0x000e220000000c00 */
[C---:B------:R-:W-:Y:S01]  /*1b20*/  FFMA R80, R72.reuse, R59, R24 ;  /* 0x0000003b48507223 */ /* 0x040fe20000000018 */
[----:B------:R-:W-:Y:S01]  /*1b30*/  FFMA R95, R72, R49, R95 ;  /* 0x00000031485f7223 */ /* 0x000fe2000000005f */
[----:B------:R-:W-:Y:S01]  /*1b40*/  FFMA R64, R20, R69, R93 ;  /* 0x0000004514407223 */ /* 0x000fe2000000005d */
[----:B------:R-:W-:Y:S01]  /*1b50*/  FFMA R96, R72, R50, R96 ;  /* 0x0000003248607223 */ /* 0x000fe20000000060 */
[----:B------:R-:W-:Y:S01]  /*1b60*/  FFMA R93, R20, R81, R92 ;  /* 0x00000051145d7223 */ /* 0x000fe2000000005c */
        /* <DEDUP_REMOVED lines=32> */
[----:B------:R-:W1:Y:S01]  /*1d70*/  LDS.128 R84, [R3+0xc00] ;  /* 0x000c000003547984 */ /* 0x000e620000000c00 */
[----:B0-----:R-:W-:Y:S01]  /*1d80*/  FFMA R79, R14, R53, R79 ;  /* 0x000000350e4f7223 */ /* 0x001fe2000000004f */
[----:B------:R-:W-:-:S02]  /*1d90*/  FFMA R78, R13, R61, R78 ;  /* 0x0000003d0d4e7223 */ /* 0x000fc4000000004e */
[----:B------:R-:W0:Y:S01]  /*1da0*/  LDS.128 R20, [R3+0xc10] ;  /* 0x000c100003147984 */ /* 0x000e220000000c00 */
        /* <DEDUP_REMOVED lines=10> */
[C---:B------:R-:W-:Y:S01]  /*1e50*/  FFMA R9, R13.reuse, R73, R95 ;  /* 0x000000490d097223 */ /* 0x040fe2000000005f */
[----:B------:R-:W-:Y:S01]  /*1e60*/  FFMA R17, R13, R81, R8 ;  /* 0x000000510d117223 */ /* 0x000fe20000000008 */
[----:B------:R-:W-:Y:S01]  /*1e70*/  FFMA R95, R14, R73, R96 ;  /* 0x000000490e5f7223 */ /* 0x000fe20000000060 */
[CC--:B------:R-:W-:Y:S01]  /*1e80*/  FFMA R60, R12.reuse, R61.reuse, R112 ;  /* 0x0000003d0c3c7223 */ /* 0x0c0fe20000000070 */
[C---:B------:R-:W-:Y:S01]  /*1e90*/  FFMA R80, R15.reuse, R61, R111 ;  /* 0x0000003d0f507223 */ /* 0x040fe2000000006f */
[-C--:B------:R-:W-:Y:S01]  /*1ea0*/  FFMA R68, R12, R69.reuse, R110 ;  /* 0x000000450c447223 */ /* 0x080fe2000000006e */
[-C--:B------:R-:W-:Y:S01]  /*1eb0*/  FFMA R16, R14, R69.reuse, R16 ;  /* 0x000000450e107223 */ /* 0x080fe20000000010 */
[C---:B------:R-:W-:Y:S01]  /*1ec0*/  FFMA R72, R15.reuse, R69, R109 ;  /* 0x000000450f487223 */ /* 0x040fe2000000006d */
[-C--:B------:R-:W-:Y:S01]  /*1ed0*/  FFMA R99, R12, R81.reuse, R99 ;  /* 0x000000510c637223 */ /* 0x080fe20000000063 */
[-C--:B------:R-:W-:Y:S01]  /*1ee0*/  FFMA R97, R14, R81.reuse, R97 ;  /* 0x000000510e617223 */ /* 0x080fe20000000061 */
[C---:B------:R-:W-:Y:S01]  /*1ef0*/  FFMA R98, R15.reuse, R81, R98 ;  /* 0x000000510f627223 */ /* 0x040fe20000000062 */
[CC--:B------:R-:W-:Y:S01]  /*1f00*/  FFMA R8, R12.reuse, R73.reuse, R24 ;  /* 0x000000490c087223 */ /* 0x0c0fe20000000018 */
[----:B------:R-:W-:Y:S01]  /*1f10*/  FFMA R96, R15, R73, R108 ;  /* 0x000000490f607223 */ /* 0x000fe2000000006c */
[-C--:B------:R-:W-:Y:S01]  /*1f20*/  FFMA R44, R12, R45.reuse, R114 ;  /* 0x0000002d0c2c7223 */ /* 0x080fe20000000072 */
[-C--:B------:R-:W-:Y:S01]  /*1f30*/  FFMA R105, R13, R45.reuse, R105 ;  /* 0x0000002d0d697223 */ /* 0x080fe20000000069 */
[-C--:B------:R-:W-:Y:S01]  /*1f40*/  FFMA R103, R14, R45.reuse, R103 ;  /* 0x0000002d0e677223 */ /* 0x080fe20000000067 */
[----:B------:R-:W-:Y:S01]  /*1f50*/  FFMA R104, R15, R45, R104 ;  /* 0x0000002d0f687223 */ /* 0x000fe20000000068 */
[-C--:B------:R-:W-:Y:S01]  /*1f60*/  FFMA R52, R12, R53.reuse, R113 ;  /* 0x000000350c347223 */ /* 0x080fe20000000071 */
[-C--:B------:R-:W-:Y:S01]  /*1f70*/  FFMA R102, R13, R53.reuse, R102 ;  /* 0x000000350d667223 */ /* 0x080fe20000000066 */
[----:B------:R-:W-:-:S02]  /*1f80*/  FFMA R101, R15, R53, R101 ;  /* 0x000000350f657223 */ /* 0x000fc40000000065 */
[----:B------:R-:W2:Y:S01]  /*1f90*/  LDS.128 R12, [R3+0xe00] ;  /* 0x000e0000030c7984 */ /* 0x000ea20000000c00 */
[C---:B-1----:R-:W-:Y:S01]  /*1fa0*/  FFMA R24, R84.reuse, R10, R107 ;  /* 0x0000000a54187223 */ /* 0x042fe2000000006b */
[----:B------:R-:W-:Y:S01]  /*1fb0*/  FFMA R32, R84, R18, R32 ;  /* 0x0000001254207223 */ /* 0x000fe20000000020 */
[C---:B------:R-:W-:Y:S01]  /*1fc0*/  FFMA R25, R85.reuse, R10, R25 ;  /* 0x0000000a55197223 */ /* 0x040fe20000000019 */
[----:B------:R-:W-:Y:S01]  /*1fd0*/  FFMA R33, R85, R18, R33 ;  /* 0x0000001255217223 */ /* 0x000fe20000000021 */
[C---:B0-----:R-:W-:Y:S01]  /*1fe0*/  FFMA R81, R22.reuse, R54, R79 ;  /* 0x0000003616517223 */ /* 0x041fe2000000004f */
[CC--:B------:R-:W-:Y:S01]  /*1ff0*/  FFMA R61, R21.reuse, R62.reuse, R78 ;  /* 0x0000003e153d7223 */ /* 0x0c0fe2000000004e */
[----:B------:R-:W-:Y:S01]  /*2000*/  FFMA R73, R22, R62, R77 ;  /* 0x0000003e16497223 */ /* 0x000fe2000000004d */
[----:B------:R-:W-:Y:S01]  /*2010*/  FFMA R69, R21, R70, R76 ;  /* 0x0000004615457223 */ /* 0x000fe2000000004c */
[C---:B------:R-:W-:Y:S01]  /*2020*/  FFMA R41, R85.reuse, R46, R41 ;  /* 0x0000002e55297223 */ /* 0x040fe20000000029 */
[----:B------:R0:W1:Y:S01]  /*2030*/  LDS.128 R76, [R3+0xe10] ;  /* 0x000e1000034c7984 */ /* 0x0000620000000c00 */
        /* <DEDUP_REMOVED lines=33> */
[-C--:B------:R-:W-:Y:S01]  /*2250*/  FFMA R89, R86, R74.reuse, R89 ;  /* 0x0000004a56597223 */ /* 0x080fe20000000059 */
[----:B------:R-:W-:Y:S01]  /*2260*/  FFMA R87, R87, R74, R106 ;  /* 0x0000004a57577223 */ /* 0x000fe2000000006a */
[-C--:B------:R-:W-:Y:S01]  /*2270*/  FFMA R44, R20, R46.reuse, R44 ;  /* 0x0000002e142c7223 */ /* 0x080fe2000000002c */
[CC--:B------:R-:W-:Y:S01]  /*2280*/  FFMA R45, R21.reuse, R46.reuse, R105 ;  /* 0x0000002e152d7223 */ /* 0x0c0fe20000000069 */
[----:B------:R-:W-:Y:S01]  /*2290*/  FFMA R85, R22, R46, R103 ;  /* 0x0000002e16557223 */ /* 0x000fe20000000067 */
[CC--:B------:R-:W-:Y:S01]  /*22a0*/  FFMA R52, R20.reuse, R54.reuse, R52 ;  /* 0x0000003614347223 */ /* 0x0c0fe20000000034 */
[C---:B------:R-:W-:Y:S01]  /*22b0*/  FFMA R53, R21.reuse, R54, R102 ;  /* 0x0000003615357223 */ /* 0x040fe20000000066 */
[C---:B------:R-:W-:Y:S01]  /*22c0*/  FFMA R60, R20.reuse, R62, R60 ;  /* 0x0000003e143c7223 */ /* 0x040fe2000000003c */
[-C--:B------:R-:W-:Y:S01]  /*22d0*/  FFMA R68, R20, R70.reuse, R68 ;  /* 0x0000004614447223 */ /* 0x080fe20000000044 */
[----:B------:R-:W-:Y:S01]  /*22e0*/  FFMA R16, R22, R70, R16 ;  /* 0x0000004616107223 */ /* 0x000fe20000000010 */
[-C--:B0-----:R-:W-:Y:S01]  /*22f0*/  FFMA R3, R20, R82.reuse, R99 ;  /* 0x0000005214037223 */ /* 0x081fe20000000063 */
        /* <DEDUP_REMOVED lines=11> */
[C---:B--2---:R-:W-:Y:S01]  /*23b0*/  FFMA R24, R12.reuse, R11, R24 ;  /* 0x0000000b0c187223 */ /* 0x044fe20000000018 */
        /* <DEDUP_REMOVED lines=27> */
[-C--:B-1----:R-:W-:Y:S01]  /*2570*/  FFMA R28, R76, R11.reuse, R28 ;  /* 0x0000000b4c1c7223 */ /* 0x082fe2000000001c */
        /* <DEDUP_REMOVED lines=35> */
[----:B------:R-:W-:Y:S06]  /*27b0*/  BRA.U !UP0, `(.L_x_10) ;  /* 0xffffffd908e87547 */ /* 0x000fec000b83ffff */
.L_x_9:
        /* <DEDUP_REMOVED lines=34> */
.L_x_11:
        /* <DEDUP_REMOVED lines=10> */
.L_x_34:


//--------------------- .text._Z7gemm_v4ILi128ELi8ELi128ELi8ELi8EEvPfS0_S0_iii --------------------------
	.section	.text._Z7gemm_v4ILi128ELi8ELi128ELi8ELi8EEvPfS0_S0_iii,"ax",@progbits
	.align	128
        .global         _Z7gemm_v4ILi128ELi8ELi128ELi8ELi8EEvPfS0_S0_iii
        .type           _Z7gemm_v4ILi128ELi8ELi128ELi8ELi8EEvPfS0_S0_iii,@function
        .size           _Z7gemm_v4ILi128ELi8ELi128ELi8ELi8EEvPfS0_S0_iii,(.L_x_35 - _Z7gemm_v4ILi128ELi8ELi128ELi8ELi8EEvPfS0_S0_iii)
        .other          _Z7gemm_v4ILi128ELi8ELi128ELi8ELi8EEvPfS0_S0_iii,@"STO_CUDA_ENTRY STV_DEFAULT"
_Z7gemm_v4ILi128ELi8ELi128ELi8ELi8EEvPfS0_S0_iii:
.text._Z7gemm_v4ILi128ELi8ELi128ELi8ELi8EEvPfS0_S0_iii:
        /* <DEDUP_REMOVED lines=54> */
.L_x_13:
        /* <DEDUP_REMOVED lines=41> */
[----:B------:R-:W0:Y:S04]  /*05f0*/  LDS.128 R72, [R89] ;  /* 0x0000000059487984 */ /* 0x000e280000000c00 */
[----:B------:R-:W1:Y:S04]  /*0600*/  LDS.128 R76, [R89+0x10] ;  /* 0x00001000594c7984 */ /* 0x000e680000000c00 */
[----:B------:R-:W2:Y:S01]  /*0610*/  LDS.128 R80, [R88+0x10] ;  /* 0x0000100058507984 */ /* 0x000ea20000000c00 */
        /* <DEDUP_REMOVED lines=22> */
[C---:B------:R-:W-:Y:S01]  /*0780*/  FFMA R69, R79.reuse, R69, R19 ;  /* 0x000000454f457223 */ /* 0x040fe20000000013 */
[----:B------:R-:W-:Y:S01]  /*0790*/  FFMA R70, R79, R70, R27 ;  /* 0x000000464f467223 */ /* 0x000fe2000000001b */
[----:B------:R-:W-:Y:S01]  /*07a0*/  LDS.128 R12, [R88+0x200] ;  /* 0x00020000580c7984 */ /* 0x000fe20000000c00 */
[-C--:B------:R-:W-:Y:S01]  /*07b0*/  FFMA R28, R72, R71.reuse, R28 ;  /* 0x00000047481c7223 */ /* 0x080fe2000000001c */
        /* <DEDUP_REMOVED lines=9> */
[----:B--2---:R-:W-:Y:S01]  /*0850*/  FFMA R36, R72, R80, R36 ;  /* 0x0000005048247223 */ /* 0x004fe20000000024 */
[----:B------:R-:W2:Y:S01]  /*0860*/  LDS.128 R24, [R88+0x210] ;  /* 0x0002100058187984 */ /* 0x000ea20000000c00 */
[C---:B------:R-:W-:Y:S01]  /*0870*/  FFMA R37, R80.reuse, R73, R37 ;  /* 0x0000004950257223 */ /* 0x040fe20000000025 */
[C---:B------:R-:W-:Y:S01]  /*0880*/  FFMA R38, R80.reuse, R74, R38 ;  /* 0x0000004a50267223 */ /* 0x040fe20000000026 */
[----:B------:R-:W-:Y:S01]  /*0890*/  FFMA R39, R80, R75, R39 ;  /* 0x0000004b50277223 */ /* 0x000fe20000000027 */
[----:B------:R-:W-:Y:S01]  /*08a0*/  FFMA R40, R76, R80, R40 ;  /* 0x000000504c287223 */ /* 0x000fe20000000028 */
        /* <DEDUP_REMOVED lines=91> */
[----:B------:R-:W-:Y:S04]  /*0e60*/  LDS.128 R12, [R88+0x400] ;  /* 0x00040000580c7984 */ /* 0x000fe80000000c00 */
[----:B------:R-:W0:Y:S04]  /*0e70*/  LDS.128 R16, [R89+0x400] ;  /* 0x0004000059107984 */ /* 0x000e280000000c00 */
[----:B------:R-:W1:Y:S04]  /*0e80*/  LDS.128 R28, [R89+0x410] ;  /* 0x00041000591c7984 */ /* 0x000e680000000c00 */
[----:B------:R-:W2:Y:S04]  /*0e90*/  LDS.128 R20, [R88+0x410] ;  /* 0x0004100058147984 */ /* 0x000ea80000000c00 */
[----:B------:R-:W-:Y:S01]  /*0ea0*/  LDS.128 R24, [R89+0x610] ;  /* 0x0006100059187984 */ /* 0x000fe20000000c00 */
        /* <DEDUP_REMOVED lines=206> */
[----:B------:R-:W-:Y:S01]  /*1b90*/  FFMA R10, R12, R26, R10 ;  /* 0x0000001a0c0a7223 */ /* 0x000fe2000000000a */
[----:B------:R-:W-:Y:S01]  /*1ba0*/  FFMA R93, R24, R13, R93 ;  /* 0x0000000d185d7223 */ /* 0x000fe2000000005d */
        /* <DEDUP_REMOVED lines=49> */
[----:B------:R-:W-:Y:S01]  /*1ec0*/  FFMA R11, R12, R27, R11 ;  /* 0x0000001b0c0b7223 */ /* 0x000fe2000000000b */
[C---:B------:R-:W-:Y:S01]  /*1ed0*/  FFMA R69, R27.reuse, R13, R69 ;  /* 0x0000000d1b457223 */ /* 0x040fe20000000045 */
[C---:B------:R-:W-:Y:S01]  /*1ee0*/  FFMA R70, R27.reuse, R14, R70 ;  /* 0x0000000e1b467223 */ /* 0x040fe20000000046 */
[C---:B------:R-:W-:Y:S01]  /*1ef0*/  FFMA R35, R27.reuse, R15, R35 ;  /* 0x0000000f1b237223 */ /* 0x040fe20000000023 */
[----:B------:R-:W-:Y:S01]  /*1f00*/  FFMA R43, R20, R27, R43 ;  /* 0x0000001b142b7223 */ /* 0x000fe2000000002b */
[C---:B------:R-:W-:Y:S01]  /*1f10*/  FFMA R51, R27.reuse, R21, R51 ;  /* 0x000000151b337223 */ /* 0x040fe20000000033 */
[----:B------:R-:W-:Y:S01]  /*1f20*/  FFMA R59, R27, R22, R59 ;  /* 0x000000161b3b7223 */ /* 0x000fe2000000003b */
[-C--:B------:R-:W-:Y:S01]  /*1f30*/  FFMA R24, R24, R23.reuse, R64 ;  /* 0x0000001718187223 */ /* 0x080fe20000000040 */
[----:B------:R-:W0:Y:S01]  /*1f40*/  LDS.128 R16, [R88+0xc00] ;  /* 0x000c000058107984 */ /* 0x000e220000000c00 */
[-C--:B------:R-:W-:Y:S01]  /*1f50*/  FFMA R25, R25, R23.reuse, R65 ;  /* 0x0000001719197223 */ /* 0x080fe20000000041 */
[-C--:B------:R-:W-:Y:S01]  /*1f60*/  FFMA R26, R26, R23.reuse, R66 ;  /* 0x000000171a1a7223 */ /* 0x080fe20000000042 */
[----:B------:R-:W-:Y:S01]  /*1f70*/  FFMA R80, R27, R23, R67 ;  /* 0x000000171b507223 */ /* 0x000fe20000000043 */
[----:B------:R-:W1:Y:S04]  /*1f80*/  LDS.128 R12, [R89+0xc10] ;  /* 0x000c1000590c7984 */ /* 0x000e680000000c00 */
[----:B------:R-:W2:Y:S04]  /*1f90*/  LDS.128 R20, [R88+0xc10] ;  /* 0x000c100058147984 */ /* 0x000ea80000000c00 */
[----:B------:R-:W-:Y:S01]  /*1fa0*/  LDS.128 R64, [R89+0xe10] ;  /* 0x000e100059407984 */ /* 0x000fe20000000c00 */
[-C--:B0-----:R-:W-:Y:S01]  /*1fb0*/  FFMA R77, R29, R19.reuse, R72 ;  /* 0x000000131d4d7223 */ /* 0x081fe20000000048 */
[-C--:B------:R-:W-:Y:S01]  /*1fc0*/  FFMA R76, R30, R19.reuse, R73 ;  /* 0x000000131e4c7223 */ /* 0x080fe20000000049 */
[-C--:B------:R-:W-:Y:S01]  /*1fd0*/  FFMA R75, R31, R19.reuse, R74 ;  /* 0x000000131f4b7223 */ /* 0x080fe2000000004a */
[----:B------:R-:W-:Y:S01]  /*1fe0*/  FFMA R4, R16, R28, R4 ;  /* 0x0000001c10047223 */ /* 0x000fe20000000004 */
[-C--:B-1----:R-:W-:Y:S01]  /*1ff0*/  FFMA R74, R12, R19.reuse, R32 ;  /* 0x000000130c4a7223 */ /* 0x082fe20000000020 */
[-C--:B------:R-:W-:Y:S01]  /*2000*/  FFMA R73, R13, R19.reuse, R33 ;  /* 0x000000130d497223 */ /* 0x080fe20000000021 */
[-C--:B------:R-:W-:Y:S01]  /*2010*/  FFMA R72, R14, R19.reuse, R34 ;  /* 0x000000130e487223 */ /* 0x080fe20000000022 */
[----:B------:R-:W-:Y:S01]  /*2020*/  FFMA R81, R15, R19, R35 ;  /* 0x000000130f517223 */ /* 0x000fe20000000023 */
[-C--:B--2---:R-:W-:Y:S01]  /*2030*/  FFMA R82, R28, R23.reuse, R60 ;  /* 0x000000171c527223 */ /* 0x084fe2000000003c */
[-C--:B------:R-:W-:Y:S01]  /*2040*/  FFMA R83, R29, R23.reuse, R61 ;  /* 0x000000171d537223 */ /* 0x080fe2000000003d */
[-C--:B------:R-:W-:Y:S01]  /*2050*/  FFMA R103, R30, R23.reuse, R62 ;  /* 0x000000171e677223 */ /* 0x080fe2000000003e */
[----:B------:R-:W-:Y:S01]  /*2060*/  FFMA R104, R31, R23, R63 ;  /* 0x000000171f687223 */ /* 0x000fe2000000003f */
[----:B------:R-:W-:Y:S01]  /*2070*/  LDS.128 R32, [R88+0xe00] ;  /* 0x000e000058207984 */ /* 0x000fe20000000c00 */
[C---:B------:R-:W-:Y:S01]  /*2080*/  FFMA R5, R16.reuse, R29, R5 ;  /* 0x0000001d10057223 */ /* 0x040fe20000000005 */
[C---:B------:R-:W-:Y:S01]  /*2090*/  FFMA R6, R16.reuse, R30, R6 ;  /* 0x0000001e10067223 */ /* 0x040fe20000000006 */
[C---:B------:R-:W-:Y:S01]  /*20a0*/  FFMA R7, R16.reuse, R31, R7 ;  /* 0x0000001f10077223 */ /* 0x040fe20000000007 */
[----:B------:R0:W1:Y:S01]  /*20b0*/  LDS.128 R60, [R89+0xe00] ;  /* 0x000e0000593c7984 */ /* 0x0000620000000c00 */
[C---:B------:R-:W-:Y:S01]  /*20c0*/  FFMA R8, R16.reuse, R12, R8 ;  /* 0x0000000c10087223 */ /* 0x040fe20000000008 */
[C---:B------:R-:W-:Y:S01]  /*20d0*/  FFMA R9, R16.reuse, R13, R9 ;  /* 0x0000000d10097223 */ /* 0x040fe20000000009 */
[C---:B------:R-:W-:Y:S01]  /*20e0*/  FFMA R10, R16.reuse, R14, R10 ;  /* 0x0000000e100a7223 */ /* 0x040fe2000000000a */
[----:B------:R-:W-:Y:S01]  /*20f0*/  FFMA R11, R16, R15, R11 ;  /* 0x0000000f100b7223 */ /* 0x000fe2000000000b */
[CC--:B------:R-:W-:Y:S01]  /*2100*/  FFMA R16, R28.reuse, R17.reuse, R68 ;  /* 0x000000111c107223 */ /* 0x0c0fe20000000044 */
[C---:B------:R-:W-:Y:S01]  /*2110*/  FFMA R27, R15.reuse, R17, R69 ;  /* 0x000000110f1b7223 */ /* 0x040fe20000000045 */
        /* <DEDUP_REMOVED lines=40> */
[-C--:B0-----:R-:W-:Y:S01]  /*23a0*/  FFMA R89, R12, R23.reuse, R24 ;  /* 0x000000170c597223 */ /* 0x081fe20000000018 */
[-C--:B------:R-:W-:Y:S01]  /*23b0*/  FFMA R105, R13, R23.reuse, R25 ;  /* 0x000000170d697223 */ /* 0x080fe20000000019 */
[-C--:B------:R-:W-:Y:S01]  /*23c0*/  FFMA R106, R14, R23.reuse, R26 ;  /* 0x000000170e6a7223 */ /* 0x080fe2000000001a */
[----:B------:R-:W-:Y:S01]  /*23d0*/  FFMA R80, R15, R23, R80 ;  /* 0x000000170f507223 */ /* 0x000fe20000000050 */
[-C--:B-1----:R-:W-:Y:S01]  /*23e0*/  FFMA R12, R60, R33.reuse, R16 ;  /* 0x000000213c0c7223 */ /* 0x082fe20000000010 */
        /* <DEDUP_REMOVED lines=63> */
[----:B------:R-:W-:Y:S06]  /*27e0*/  BRA.U !UP0, `(.L_x_13) ;  /* 0xffffffd908dc7547 */ /* 0x000fec000b83ffff */
.L_x_12:
        /* <DEDUP_REMOVED lines=34> */
.L_x_14:
        /* <DEDUP_REMOVED lines=15> */
.L_x_35:


//--------------------- .text._Z7gemm_v3ILi128ELi8ELi128ELi8ELi8EEvPfS0_S0_iii --------------------------
	.section	.text._Z7gemm_v3ILi128ELi8ELi128ELi8ELi8EEvPfS0_S0_iii,"ax",@progbits
	.align	128
        .global         _Z7gemm_v3ILi128ELi8ELi128ELi8ELi8EEvPfS0_S0_iii
        .type           _Z7gemm_v3ILi128ELi8ELi128ELi8ELi8EEvPfS0_S0_iii,@function
        .size           _Z7gemm_v3ILi128ELi8ELi128ELi8ELi8EEvPfS0_S0_iii,(.L_x_36 - _Z7gemm_v3ILi128ELi8ELi128ELi8ELi8EEvPfS0_S0_iii)
        .other          _Z7gemm_v3ILi128ELi8ELi128ELi8ELi8EEvPfS0_S0_iii,@"STO_CUDA_ENTRY STV_DEFAULT"
_Z7gemm_v3ILi128ELi8ELi128ELi8ELi8EEvPfS0_S0_iii:
.text._Z7gemm_v3ILi128ELi8ELi128ELi8ELi8EEvPfS0_S0_iii:
        /* <DEDUP_REMOVED lines=54> */
.L_x_16:
[----:B------:R-:W1:Y:S01]  /*0360*/  S2UR UR5, SR_CTAID.Y ;  /* 0x00000000000579c3 */ /* 0x000e620000002600 */
[----:B------:R-:W2:Y:S01]  /*0370*/  S2R R4, SR_CTAID.X ;  /* 0x0000000000047919 */ /* 0x000ea20000002500 */
[----:B-1----:R-:W-:-:S04]  /*0380*/  UIMAD UR5, UR5, UR10, URZ ;  /* 0x0000000a050572a4 */ /* 0x002fc8000f8e02ff */
[----:B------:R-:W-:-:S04]  /*0390*/  USHF.L.U32 UR5, UR5, 0x7, URZ ;  /* 0x0000000705057899 */ /* 0x000fc800080006ff */
[----:B------:R-:W-:Y:S01]  /*03a0*/  USHF.R.S32.HI UR6, URZ, 0x1f, UR5 ;  /* 0x0000001fff067899 */ /* 0x000fe20008011405 */
[----:B--2---:R-:W-:Y:S02]  /*03b0*/  LEA R4, P0, R4, R3, 0x7 ;  /* 0x0000000304047211 */ /* 0x004fe400078038ff */
[C---:B------:R-:W-:Y:S02]  /*03c0*/  IADD3 R72, P1, PT, R100.reuse, UR5, RZ ;  /* 0x0000000564487c10 */ /* 0x040fe4000ff3e0ff */
        /* <DEDUP_REMOVED lines=31> */
[----:B------:R-:W0:Y:S04]  /*05c0*/  LDS.128 R80, [R4+0x10] ;  /* 0x0000100004507984 */ /* 0x000e280000000c00 */
[----:B------:R-:W1:Y:S04]  /*05d0*/  LDS.128 R76, [R4] ;  /* 0x00000000044c7984 */ /* 0x000e680000000c00 */
        /* <DEDUP_REMOVED lines=14> */
[C---:B------:R-:W-:Y:S01]  /*06c0*/  FFMA R17, R84.reuse, R78, R18 ;  /* 0x0000004e54117223 */ /* 0x040fe20000000012 */
[----:B------:R-:W0:Y:S01]  /*06d0*/  LDS.128 R8, [R101+0x60] ;  /* 0x0000600065087984 */ /* 0x000e220000000c00 */
[----:B------:R-:W-:Y:S01]  /*06e0*/  FFMA R18, R84, R79, R19 ;  /* 0x0000004f54127223 */ /* 0x000fe20000000013 */
[----:B------:R-:W-:Y:S01]  /*06f0*/  FFMA R19, R80, R84, R20 ;  /* 0x0000005450137223 */ /* 0x000fe20000000014 */
[C---:B------:R-:W-:Y:S01]  /*0700*/  FFMA R106, R84.reuse, R81, R21 ;  /* 0x00000051546a7223 */ /* 0x040fe20000000015 */
[C---:B------:R-:W-:Y:S01]  /*0710*/  FFMA R21, R84.reuse, R82, R22 ;  /* 0x0000005254157223 */ /* 0x040fe20000000016 */
[----:B------:R-:W-:Y:S01]  /*0720*/  FFMA R20, R84, R83, R23 ;  /* 0x0000005354147223 */ /* 0x000fe20000000017 */
[C---:B---3--:R-:W-:Y:S01]  /*0730*/  FFMA R109, R73.reuse, R89, R102 ;  /* 0x00000059496d7223 */ /* 0x048fe20000000066 */
[C---:B------:R-:W-:Y:S01]  /*0740*/  FFMA R110, R73.reuse, R90, R103 ;  /* 0x0000005a496e7223 */ /* 0x040fe20000000067 */
[----:B------:R-:W-:Y:S01]  /*0750*/  FFMA R108, R88, R73, R113 ;  /* 0x00000049586c7223 */ /* 0x000fe20000000071 */
[C---:B------:R-:W-:Y:S01]  /*0760*/  FFMA R72, R73.reuse, R91, R104 ;  /* 0x0000005b49487223 */ /* 0x040fe20000000068 */
[----:B----4-:R-:W-:Y:S01]  /*0770*/  FFMA R84, R92, R73, R105 ;  /* 0x000000495c547223 */ /* 0x010fe20000000069 */
[C---:B------:R-:W-:Y:S01]  /*0780*/  FFMA R102, R73.reuse, R93, R12 ;  /* 0x0000005d49667223 */ /* 0x040fe2000000000c */
[C---:B------:R-:W-:Y:S01]  /*0790*/  FFMA R103, R73.reuse, R94, R13 ;  /* 0x0000005e49677223 */ /* 0x040fe2000000000d */
[----:B------:R-:W-:Y:S01]  /*07a0*/  FFMA R73, R73, R95, R14 ;  /* 0x0000005f49497223 */ /* 0x000fe2000000000e */
[-C--:B------:R-:W-:Y:S01]  /*07b0*/  FFMA R111, R89, R85.reuse, R16 ;  /* 0x00000055596f7223 */ /* 0x080fe20000000010 */
[----:B------:R-:W1:Y:S01]  /*07c0*/  LDS.128 R12, [R101+0x80] ;  /* 0x00008000650c7984 */ /* 0x000e620000000c00 */
[-C--:B------:R-:W-:Y:S01]  /*07d0*/  FFMA R112, R90, R85.reuse, R17 ;  /* 0x000000555a707223 */ /* 0x080fe20000000011 */
[-C--:B------:R-:W-:Y:S01]  /*07e0*/  FFMA R104, R91, R85.reuse, R18 ;  /* 0x000000555b687223 */ /* 0x080fe20000000012 */
[-C--:B------:R-:W-:Y:S01]  /*07f0*/  FFMA R105, R92, R85.reuse, R19 ;  /* 0x000000555c697223 */ /* 0x080fe20000000013 */
[-C--:B------:R-:W-:Y:S01]  /*0800*/  FFMA R113, R88, R85.reuse, R107 ;  /* 0x0000005558717223 */ /* 0x080fe2000000006b */
[----:B------:R-:W2:Y:S01]  /*0810*/  LDS.128 R16, [R101+0xa0] ;  /* 0x0000a00065107984 */ /* 0x000ea20000000c00 */
[-C--:B------:R-:W-:Y:S01]  /*0820*/  FFMA R106, R93, R85.reuse, R106 ;  /* 0x000000555d6a7223 */ /* 0x080fe2000000006a */
[-C--:B------:R-:W-:Y:S01]  /*0830*/  FFMA R107, R94, R85.reuse, R21 ;  /* 0x000000555e6b7223 */ /* 0x080fe20000000015 */
[----:B------:R-:W-:Y:S01]  /*0840*/  FFMA R85, R95, R85, R20 ;  /* 0x000000555f557223 */ /* 0x000fe20000000014 */
[----:B-----5:R-:W-:Y:S01]  /*0850*/  FFMA R20, R96, R77, R25 ;  /* 0x0000004d60147223 */ /* 0x020fe20000000019 */
[----:B------:R-:W-:Y:S01]  /*0860*/  FFMA R123, R76, R96, R24 ;  /* 0x000000604c7b7223 */ /* 0x000fe20000000018 */
[C---:B------:R-:W-:Y:S01]  /*0870*/  FFMA R21, R96.reuse, R78, R26 ;  /* 0x0000004e60157223 */ /* 0x040fe2000000001a */
[----:B------:R-:W-:Y:S01]  /*0880*/  FFMA R114, R96, R79, R27 ;  /* 0x0000004f60727223 */ /* 0x000fe2000000001b */
[----:B------:R-:W-:Y:S01]  /*0890*/  FFMA R23, R80, R96, R28 ;  /* 0x0000006050177223 */ /* 0x000fe2000000001c */
[C---:B------:R-:W-:Y:S01]  /*08a0*/  FFMA R22, R96.reuse, R81, R29 ;  /* 0x0000005160167223 */ /* 0x040fe2000000001d */
[CC--:B------:R-:W-:Y:S01]  /*08b0*/  FFMA R25, R96.reuse, R82.reuse, R30 ;  /* 0x0000005260197223 */ /* 0x0c0fe2000000001e */
        /* <DEDUP_REMOVED lines=9> */
[----:B0-----:R-:W-:Y:S01]  /*0950*/  FFMA R29, R8, R82, R38 ;  /* 0x00000052081d7223 */ /* 0x001fe20000000026 */
[----:B------:R-:W-:Y:S01]  /*0960*/  FFMA R25, R76, R8, R32 ;  /* 0x000000084c197223 */ /* 0x000fe20000000020 */
[C---:B------:R-:W-:Y:S01]  /*0970*/  FFMA R24, R8.reuse, R77, R33 ;  /* 0x0000004d08187223 */ /* 0x040fe20000000021 */
[C---:B------:R-:W-:Y:S01]  /*0980*/  FFMA R27, R8.reuse, R78, R34 ;  /* 0x0000004e081b7223 */ /* 0x040fe20000000022 */
[----:B------:R-:W-:Y:S01]  /*0990*/  FFMA R122, R8, R79, R35 ;  /* 0x0000004f087a7223 */ /* 0x000fe20000000023 */
[----:B------:R-:W-:Y:S01]  /*09a0*/  FFMA R119, R80, R8, R36 ;  /* 0x0000000850777223 */ /* 0x000fe20000000024 */
[C---:B------:R-:W-:Y:S01]  /*09b0*/  FFMA R26, R8.reuse, R81, R37 ;  /* 0x00000051081a7223 */ /* 0x040fe20000000025 */
        /* <DEDUP_REMOVED lines=8> */
[----:B-1----:R-:W-:Y:S01]  /*0a40*/  FFMA R29, R12, R78, R42 ;  /* 0x0000004e0c1d7223 */ /* 0x002fe2000000002a */
[-C--:B------:R-:W-:Y:S01]  /*0a50*/  FFMA R117, R93, R9.reuse, R26 ;  /* 0x000000095d757223 */ /* 0x080fe2000000001a */
[----:B------:R-:W-:Y:S01]  /*0a60*/  FFMA R118, R95, R9, R118 ;  /* 0x000000095f767223 */ /* 0x000fe20000000076 */
[----:B------:R-:W-:Y:S01]  /*0a70*/  FFMA R9, R76, R12, R40 ;  /* 0x0000000c4c097223 */ /* 0x000fe20000000028 */
[----:B------:R-:W-:Y:S01]  /*0a80*/  FFMA R34, R90, R13, R29 ;  /* 0x0000000d5a227223 */ /* 0x000fe2000000001d */
[C---:B------:R-:W-:Y:S01]  /*0a90*/  FFMA R28, R12.reuse, R77, R41 ;  /* 0x0000004d0c1c7223 */ /* 0x040fe20000000029 */
[C---:B------:R-:W-:Y:S01]  /*0aa0*/  FFMA R30, R12.reuse, R79, R43 ;  /* 0x0000004f0c1e7223 */ /* 0x040fe2000000002b */
[----:B------:R-:W-:Y:S01]  /*0ab0*/  FFMA R31, R12, R82, R46 ;  /* 0x000000520c1f7223 */ /* 0x000fe2000000002e */
[----:B------:R-:W1:Y:S01]  /*0ac0*/  LDS.128 R24, [R101+0xe0] ;  /* 0x0000e00065187984 */ /* 0x000e620000000c00 */
[----:B--2---:R-:W-:Y:S01]  /*0ad0*/  FFMA R29, R76, R16, R48 ;  /* 0x000000104c1d7223 */ /* 0x004fe20000000030 */
[----:B------:R-:W-:Y:S01]  /*0ae0*/  FFMA R36, R12, R83, R47 ;  /* 0x000000530c247223 */ /* 0x000fe2000000002f */
[----:B------:R-:W-:Y:S01]  /*0af0*/  FFMA R41, R80, R12, R44 ;  /* 0x0000000c50297223 */ /* 0x000fe2000000002c */
[----:B------:R-:W-:Y:S01]  /*0b00*/  FFMA R40, R12, R81, R45 ;  /* 0x000000510c287223 */ /* 0x000fe2000000002d */
[-C--:B------:R-:W-:Y:S01]  /*0b10*/  FFMA R47, R88, R13.reuse, R9 ;  /* 0x0000000d582f7223 */ /* 0x080fe20000000009 */
[----:B------:R-:W-:Y:S01]  /*0b20*/  FFMA R43, R80, R16, R52 ;  /* 0x00000010502b7223 */ /* 0x000fe20000000034 */
[-C--:B------:R-:W-:Y:S01]  /*0b30*/  FFMA R45, R89, R13.reuse, R28 ;  /* 0x0000000d592d7223 */ /* 0x080fe2000000001c */
[-C--:B------:R-:W-:Y:S01]  /*0b40*/  FFMA R9, R91, R13.reuse, R30 ;  /* 0x0000000d5b097223 */ /* 0x080fe2000000001e */
[----:B------:R-:W-:Y:S01]  /*0b50*/  FFMA R12, R94, R13, R31 ;  /* 0x0000000d5e0c7223 */ /* 0x000fe2000000001f */
[----:B------:R-:W-:Y:S01]  /*0b60*/  FFMA R52, R88, R17, R29 ;  /* 0x0000001158347223 */ /* 0x000fe2000000001d */
[-C--:B------:R-:W-:Y:S01]  /*0b70*/  FFMA R41, R92, R13.reuse, R41 ;  /* 0x0000000d5c297223 */ /* 0x080fe20000000029 */
[----:B------:R-:W2:Y:S01]  /*0b80*/  LDS.128 R28, [R4+0x400] ;  /* 0x00040000041c7984 */ /* 0x000ea20000000c00 */
        /* <DEDUP_REMOVED lines=16> */
[C---:B------:R-:W-:Y:S01]  /*0c90*/  FFMA R50, R20.reuse, R81, R61 ;  /* 0x0000005114327223 */ /* 0x040fe2000000003d */
        /* <DEDUP_REMOVED lines=14> */
[----:B-1----:R-:W-:Y:S01]  /*0d80*/  FFMA R21, R76, R24, R64 ;  /* 0x000000184c157223 */ /* 0x002fe20000000040 */
[C---:B------:R-:W-:Y:S01]  /*0d90*/  FFMA R36, R24.reuse, R77, R65 ;  /* 0x0000004d18247223 */ /* 0x040fe20000000041 */
[C---:B------:R-:W-:Y:S01]  /*0da0*/  FFMA R55, R24.reuse, R78, R66 ;  /* 0x0000004e18377223 */ /* 0x040fe20000000042 */
[----:B------:R-:W-:Y:S01]  /*0db0*/  FFMA R58, R24, R81, R69 ;  /* 0x00000051183a7223 */ /* 0x000fe20000000045 */
[-C--:B------:R-:W-:Y:S01]  /*0dc0*/  FFMA R69, R88, R25.reuse, R21 ;  /* 0x0000001958457223 */ /* 0x080fe20000000015 */
[----:B------:R-:W-:Y:S01]  /*0dd0*/  FFMA R59, R24, R82, R70 ;  /* 0x00000052183b7223 */ /* 0x000fe20000000046 */
[-C--:B------:R-:W-:Y:S01]  /*0de0*/  FFMA R89, R89, R25.reuse, R36 ;  /* 0x0000001959597223 */ /* 0x080fe20000000024 */
[----:B------:R-:W-:Y:S01]  /*0df0*/  FFMA R21, R90, R25, R55 ;  /* 0x000000195a157223 */ /* 0x000fe20000000037 */
[C---:B------:R-:W-:Y:S01]  /*0e00*/  FFMA R56, R24.reuse, R79, R67 ;  /* 0x0000004f18387223 */ /* 0x040fe20000000043 */
[----:B------:R-:W-:Y:S01]  /*0e10*/  FFMA R82, R24, R83, R71 ;  /* 0x0000005318527223 */ /* 0x000fe20000000047 */
[----:B------:R-:W0:Y:S01]  /*0e20*/  LDS.128 R36, [R4+0x410] ;  /* 0x0004100004247984 */ /* 0x000e220000000c00 */
[----:B--2---:R-:W-:Y:S01]  /*0e30*/  FFMA R65, R28, R22, R54 ;  /* 0x000000161c417223 */ /* 0x004fe20000000036 */
[----:B------:R-:W-:Y:S01]  /*0e40*/  FFMA R90, R74, R29, R109 ;  /* 0x0000001d4a5a7223 */ /* 0x000fe2000000006d */
[----:B------:R-:W-:Y:S01]  /*0e50*/  FFMA R57, R80, R24, R68 ;  /* 0x0000001850397223 */ /* 0x000fe20000000044 */
[-C--:B------:R-:W-:Y:S01]  /*0e60*/  FFMA R79, R28, R10.reuse, R35 ;  /* 0x0000000a1c4f7223 */ /* 0x080fe20000000023 */
[-C--:B------:R-:W-:Y:S01]  /*0e70*/  FFMA R71, R29, R10.reuse, R33 ;  /* 0x0000000a1d477223 */ /* 0x080fe20000000021 */
[C---:B------:R-:W-:Y:S01]  /*0e80*/  FFMA R54, R30.reuse, R10, R32 ;  /* 0x0000000a1e367223 */ /* 0x040fe20000000020 */
[----:B------:R-:W-:Y:S01]  /*0e90*/  FFMA R109, R30, R14, R34 ;  /* 0x0000000e1e6d7223 */ /* 0x000fe20000000022 */
[-C--:B------:R-:W-:Y:S01]  /*0ea0*/  FFMA R62, R92, R25.reuse, R57 ;  /* 0x000000195c3e7223 */ /* 0x080fe20000000039 */
[----:B------:R-:W1:Y:S01]  /*0eb0*/  LDS.128 R32, [R4+0x600] ;  /* 0x0006000004207984 */ /* 0x000e620000000c00 */
[-C--:B------:R-:W-:Y:S01]  /*0ec0*/  FFMA R91, R91, R25.reuse, R56 ;  /* 0x000000195b5b7223 */ /* 0x080fe20000000038 */
[-C--:B------:R-:W-:Y:S01]  /*0ed0*/  FFMA R93, R93, R25.reuse, R58 ;  /* 0x000000195d5d7223 */ /* 0x080fe2000000003a */
[-C--:B------:R-:W-:Y:S01]  /*0ee0*/  FFMA R92, R94, R25.reuse, R59 ;  /* 0x000000195e5c7223 */ /* 0x080fe2000000003b */
[----:B------:R-:W-:Y:S01]  /*0ef0*/  FFMA R82, R95, R25, R82 ;  /* 0x000000195f527223 */ /* 0x000fe20000000052 */
[----:B------:R-:W2:Y:S01]  /*0f00*/  LDS.128 R56, [R4+0x610] ;  /* 0x0006100004387984 */ /* 0x000ea20000000c00 */
        /* <DEDUP_REMOVED lines=26> */
[----:B0-----:R-:W-:Y:S01]  /*10b0*/  FFMA R46, R36, R74, R84 ;  /* 0x0000004a242e7223 */ /* 0x001fe20000000054 */
[----:B------:R-:W-:Y:S01]  /*10c0*/  FFMA R9, R38, R86, R107 ;  /* 0x0000005626097223 */ /* 0x000fe2000000006b */
[-C--:B------:R-:W-:Y:S01]  /*10d0*/  FFMA R44, R36, R98.reuse, R116 ;  /* 0x00000062242c7223 */ /* 0x080fe20000000074 */
[CC--:B------:R-:W-:Y:S01]  /*10e0*/  FFMA R111, R37.reuse, R98.reuse, R115 ;  /* 0x00000062256f7223 */ /* 0x0c0fe20000000073 */
[----:B------:R-:W-:Y:S01]  /*10f0*/  FFMA R84, R38, R98, R96 ;  /* 0x0000006226547223 */ /* 0x000fe20000000060 */
[C---:B------:R-:W-:Y:S01]  /*1100*/  FFMA R110, R37.reuse, R10, R117 ;  /* 0x0000000a256e7223 */ /* 0x040fe20000000075 */
        /* <DEDUP_REMOVED lines=10> */
[C---:B------:R-:W-:Y:S01]  /*11b0*/  FFMA R45, R39.reuse, R86, R85 ;  /* 0x00000056272d7223 */ /* 0x040fe20000000055 */
[----:B------:R-:W-:Y:S01]  /*11c0*/  FFMA R98, R39, R98, R97 ;  /* 0x0000006227627223 */ /* 0x000fe20000000061 */
[----:B------:R-:W-:Y:S01]  /*11d0*/  FFMA R52, R38, R10, R8 ;  /* 0x0000000a26347223 */ /* 0x000fe20000000008 */
[-C--:B------:R-:W-:Y:S01]  /*11e0*/  FFMA R117, R36, R14.reuse, R41 ;  /* 0x0000000e24757223 */ /* 0x080fe20000000029 */
[-C--:B------:R-:W-:Y:S01]  /*11f0*/  FFMA R116, R37, R14.reuse, R40 ;  /* 0x0000000e25747223 */ /* 0x080fe20000000028 */
[-C--:B------:R-:W-:Y:S01]  /*1200*/  FFMA R115, R38, R14.reuse, R12 ;  /* 0x0000000e26737223 */ /* 0x080fe2000000000c */
[----:B------:R-:W-:Y:S01]  /*1210*/  FFMA R114, R39, R14, R13 ;  /* 0x0000000e27727223 */ /* 0x000fe2000000000d */
[-C--:B------:R-:W-:Y:S01]  /*1220*/  FFMA R96, R37, R22.reuse, R50 ;  /* 0x0000001625607223 */ /* 0x080fe20000000032 */
[C---:B------:R-:W-:Y:S01]  /*1230*/  FFMA R95, R39.reuse, R22, R49 ;  /* 0x00000016275f7223 */ /* 0x040fe20000000031 */
[-C--:B------:R-:W-:Y:S01]  /*1240*/  FFMA R62, R36, R26.reuse, R62 ;  /* 0x0000001a243e7223 */ /* 0x080fe2000000003e */
[-C--:B------:R-:W-:Y:S01]  /*1250*/  FFMA R92, R38, R26.reuse, R92 ;  /* 0x0000001a265c7223 */ /* 0x080fe2000000005c */
        /* <DEDUP_REMOVED lines=34> */
[-C--:B------:R-:W-:Y:S01]  /*1480*/  FFMA R63, R36, R22.reuse, R63 ;  /* 0x00000016243f7223 */ /* 0x080fe2000000003f */
[----:B------:R-:W-:Y:S01]  /*1490*/  FFMA R61, R38, R22, R61 ;  /* 0x00000016263d7223 */ /* 0x000fe2000000003d */
[-C--:B------:R-:W-:Y:S01]  /*14a0*/  FFMA R119, R36, R10.reuse, R119 ;  /* 0x0000000a24777223 */ /* 0x080fe20000000077 */
[----:B------:R-:W0:Y:S01]  /*14b0*/  LDS.128 R32, [R4+0x810] ;  /* 0x0008100004207984 */ /* 0x000e220000000c00 */
[----:B------:R-:W-:Y:S01]  /*14c0*/  FFMA R118, R39, R10, R118 ;  /* 0x0000000a27767223 */ /* 0x000fe20000000076 */
[----:B--2---:R-:W-:Y:S01]  /*14d0*/  FFMA R22, R58, R87, R9 ;  /* 0x000000573a167223 */ /* 0x004fe20000000009 */
[C---:B------:R-:W-:Y:S01]  /*14e0*/  FFMA R103, R56.reuse, R75, R46 ;  /* 0x0000004b38677223 */ /* 0x040fe2000000002e */
[----:B------:R-:W1:Y:S01]  /*14f0*/  LDS.128 R40, [R4+0x800] ;  /* 0x0008000004287984 */ /* 0x000e620000000c00 */
[----:B------:R-:W-:Y:S01]  /*1500*/  FFMA R10, R59, R87, R45 ;  /* 0x000000573b0a7223 */ /* 0x000fe2000000002d */
[C---:B------:R-:W-:Y:S01]  /*1510*/  FFMA R9, R56.reuse, R99, R44 ;  /* 0x0000006338097223 */ /* 0x040fe2000000002c */
[C---:B------:R-:W-:Y:S01]  /*1520*/  FFMA R60, R75.reuse, R58, R60 ;  /* 0x0000003a4b3c7223 */ /* 0x040fe2000000003c */
[----:B------:R-:W2:Y:S01]  /*1530*/  LDS.128 R36, [R101+0x30] ;  /* 0x0000300065247984 */ /* 0x000ea20000000c00 */
[C---:B------:R-:W-:Y:S01]  /*1540*/  FFMA R102, R75.reuse, R57, R102 ;  /* 0x000000394b667223 */ /* 0x040fe20000000066 */
[----:B------:R-:W-:Y:S01]  /*1550*/  FFMA R112, R75, R59, R112 ;  /* 0x0000003b4b707223 */ /* 0x000fe20000000070 */
[-C--:B------:R-:W-:Y:S01]  /*1560*/  FFMA R20, R56, R87.reuse, R20 ;  /* 0x0000005738147223 */ /* 0x080fe20000000014 */
[----:B------:R-:W3:Y:S01]  /*1570*/  LDS.128 R44, [R101+0x50] ;  /* 0x00005000652c7984 */ /* 0x000ee20000000c00 */
[C---:B------:R-:W-:Y:S01]  /*1580*/  FFMA R21, R57.reuse, R87, R21 ;  /* 0x0000005739157223 */ /* 0x040fe20000000015 */
[----:B------:R-:W-:Y:S01]  /*1590*/  FFMA R75, R58, R11, R52 ;  /* 0x0000000b3a4b7223 */ /* 0x000fe20000000034 */
[-C--:B------:R-:W-:Y:S01]  /*15a0*/  FFMA R113, R56, R19.reuse, R113 ;  /* 0x0000001338717223 */ /* 0x080fe20000000071 */
[----:B------:R-:W4:Y:S01]  /*15b0*/  LDS.128 R52, [R101+0x70] ;  /* 0x0000700065347984 */ /* 0x000f220000000c00 */
[-C--:B------:R-:W-:Y:S01]  /*15c0*/  FFMA R107, R57, R19.reuse, R107 ;  /* 0x00000013396b7223 */ /* 0x080fe2000000006b */
[CC--:B------:R-:W-:Y:S01]  /*15d0*/  FFMA R87, R58.reuse, R19.reuse, R68 ;  /* 0x000000133a577223 */ /* 0x0c0fe20000000044 */
[----:B------:R-:W-:Y:S01]  /*15e0*/  FFMA R91, R59, R19, R91 ;  /* 0x000000133b5b7223 */ /* 0x000fe2000000005b */
[-C--:B------:R-:W-:Y:S01]  /*15f0*/  FFMA R111, R57, R99.reuse, R111 ;  /* 0x00000063396f7223 */ /* 0x080fe2000000006f */
[-C--:B------:R-:W-:Y:S01]  /*1600*/  FFMA R84, R58, R99.reuse, R84 ;  /* 0x000000633a547223 */ /* 0x080fe20000000054 */
[----:B------:R-:W-:Y:S01]  /*1610*/  FFMA R98, R59, R99, R98 ;  /* 0x000000633b627223 */ /* 0x000fe20000000062 */
[C---:B------:R-:W-:Y:S01]  /*1620*/  FFMA R119, R56.reuse, R11, R119 ;  /* 0x0000000b38777223 */ /* 0x040fe20000000077 */
[-C--:B------:R-:W-:Y:S01]  /*1630*/  FFMA R117, R56, R15.reuse, R117 ;  /* 0x0000000f38757223 */ /* 0x080fe20000000075 */
[-C--:B------:R-:W-:Y:S01]  /*1640*/  FFMA R116, R57, R15.reuse, R116 ;  /* 0x0000000f39747223 */ /* 0x080fe20000000074 */
[-C--:B------:R-:W-:Y:S01]  /*1650*/  FFMA R115, R58, R15.reuse, R115 ;  /* 0x0000000f3a737223 */ /* 0x080fe20000000073 */
[----:B------:R-:W-:Y:S01]  /*1660*/  FFMA R114, R59, R15, R114 ;  /* 0x0000000f3b727223 */ /* 0x000fe20000000072 */
[-C--:B------:R-:W-:Y:S01]  /*1670*/  FFMA R19, R56, R23.reuse, R63 ;  /* 0x0000001738137223 */ /* 0x080fe2000000003f */
[----:B------:R-:W5:Y:S01]  /*1680*/  LDS.128 R76, [R101+0x90] ;  /* 0x00009000654c7984 */ /* 0x000f620000000c00 */
[----:B------:R-:W-:Y:S01]  /*1690*/  FFMA R15, R58, R23, R61 ;  /* 0x000000173a0f7223 */ /* 0x000fe2000000003d */
[----:B------:R-:W-:Y:S01]  /*16a0*/  FFMA R56, R56, R27, R62 ;  /* 0x0000001b38387223 */ /* 0x000fe2000000003e */
[-C--:B------:R-:W-:Y:S01]  /*16b0*/  FFMA R96, R57, R23.reuse, R96 ;  /* 0x0000001739607223 */ /* 0x080fe20000000060 */
[----:B------:R-:W5:Y:S01]  /*16c0*/  LDS.128 R80, [R101+0xb0] ;  /* 0x0000b00065507984 */ /* 0x000f620000000c00 */
[----:B------:R-:W-:Y:S01]  /*16d0*/  FFMA R95, R59, R23, R95 ;  /* 0x000000173b5f7223 */ /* 0x000fe2000000005f */
[-C--:B------:R-:W-:Y:S01]  /*16e0*/  FFMA R94, R57, R27.reuse, R94 ;  /* 0x0000001b395e7223 */ /* 0x080fe2000000005e */
[-C--:B------:R-:W-:Y:S01]  /*16f0*/  FFMA R92, R58, R27.reuse, R92 ;  /* 0x0000001b3a5c7223 */ /* 0x080fe2000000005c */
[----:B------:R-:W-:Y:S01]  /*1700*/  LDS.128 R68, [R101+0xf0] ;  /* 0x0000f00065447984 */ /* 0x000fe20000000c00 */
[----:B------:R-:W-:Y:S01]  /*1710*/  FFMA R93, R59, R27, R93 ;  /* 0x0000001b3b5d7223 */ /* 0x000fe2000000005d */
[----:B------:R-:W-:Y:S01]  /*1720*/  FFMA R110, R57, R11, R110 ;  /* 0x0000000b396e7223 */ /* 0x000fe2000000006e */
[C---:B0-----:R-:W-:Y:S01]  /*1730*/  FFMA R99, R28.reuse, R34, R60 ;  /* 0x000000221c637223 */ /* 0x041fe2000000003c */
[C---:B------:R-:W-:Y:S01]  /*1740*/  FFMA R103, R28.reuse, R32, R103 ;  /* 0x000000201c677223 */ /* 0x040fe20000000067 */
[----:B------:R0:W0:Y:S01]  /*1750*/  LDS.128 R60, [R101+0xd0] ;  /* 0x0000d000653c7984 */ /* 0x0000220000000c00 */
[C---:B------:R-:W-:Y:S01]  /*1760*/  FFMA R102, R28.reuse, R33, R102 ;  /* 0x000000211c667223 */ /* 0x040fe20000000066 */
[C---:B-1----:R-:W-:Y:S01]  /*1770*/  FFMA R106, R28.reuse, R40, R106 ;  /* 0x000000281c6a7223 */ /* 0x042fe2000000006a */
[C---:B------:R-:W-:Y:S01]  /*1780*/  FFMA R90, R28.reuse, R41, R90 ;  /* 0x000000291c5a7223 */ /* 0x040fe2000000005a */
[C---:B------:R-:W-:Y:S01]  /*1790*/  FFMA R88, R28.reuse, R42, R88 ;  /* 0x0000002a1c587223 */ /* 0x040fe20000000058 */
[C---:B------:R-:W-:Y:S01]  /*17a0*/  FFMA R86, R28.reuse, R43, R86 ;  /* 0x0000002b1c567223 */ /* 0x040fe20000000056 */
[----:B------:R-:W-:Y:S01]  /*17b0*/  FFMA R112, R28, R35, R112 ;  /* 0x000000231c707223 */ /* 0x000fe20000000070 */
[----:B------:R-:W-:Y:S01]  /*17c0*/  FFMA R118, R59, R11, R118 ;  /* 0x0000000b3b767223 */ /* 0x000fe20000000076 */
[----:B--2---:R-:W-:Y:S01]  /*17d0*/  FFMA R23, R36, R35, R10 ;  /* 0x0000002324177223 */ /* 0x004fe2000000000a */
[----:B------:R-:W-:Y:S01]  /*17e0*/  FFMA R105, R40, R36, R105 ;  /* 0x0000002428697223 */ /* 0x000fe20000000069 */
[----:B---3--:R-:W-:Y:S01]  /*17f0*/  FFMA R27, R44, R43, R8 ;  /* 0x0000002b2c1b7223 */ /* 0x008fe20000000008 */
[----:B------:R-:W-:Y:S01]  /*1800*/  FFMA R28, R32, R44, R9 ;  /* 0x0000002c201c7223 */ /* 0x000fe20000000009 */
[----:B------:R-:W-:Y:S01]  /*1810*/  FFMA R65, R36, R41, R65 ;  /* 0x0000002924417223 */ /* 0x000fe20000000041 */
[----:B------:R-:W1:Y:S01]  /*1820*/  LDS.128 R8, [R4+0xa00] ;  /* 0x000a000004087984 */ /* 0x000e620000000c00 */
[----:B----4-:R-:W-:Y:S01]  /*1830*/  FFMA R57, R40, R52, R12 ;  /* 0x0000003428397223 */ /* 0x010fe2000000000c */
[-C--:B------:R-:W-:Y:S01]  /*1840*/  FFMA R12, R52, R42.reuse, R97 ;  /* 0x0000002a340c7223 */ /* 0x080fe20000000061 */
[C---:B------:R-:W-:Y:S01]  /*1850*/  FFMA R64, R36.reuse, R42, R64 ;  /* 0x0000002a24407223 */ /* 0x040fe20000000040 */
[----:B------:R-:W-:Y:S01]  /*1860*/  FFMA R104, R36, R43, R104 ;  /* 0x0000002b24687223 */ /* 0x000fe20000000068 */
[----:B------:R-:W-:Y:S01]  /*1870*/  FFMA R20, R32, R36, R20 ;  /* 0x0000002420147223 */ /* 0x000fe20000000014 */
[C---:B------:R-:W-:Y:S01]  /*1880*/  FFMA R21, R36.reuse, R33, R21 ;  /* 0x0000002124157223 */ /* 0x040fe20000000015 */
[----:B------:R-:W-:Y:S01]  /*1890*/  FFMA R22, R36, R34, R22 ;  /* 0x0000002224167223 */ /* 0x000fe20000000016 */
[C---:B------:R-:W-:Y:S01]  /*18a0*/  FFMA R97, R52.reuse, R35, R118 ;  /* 0x0000002334617223 */ /* 0x040fe20000000076 */
[C---:B------:R-:W-:Y:S01]  /*18b0*/  FFMA R14, R52.reuse, R41, R14 ;  /* 0x00000029340e7223 */ /* 0x040fe2000000000e */
[----:B------:R-:W-:Y:S01]  /*18c0*/  FFMA R51, R52, R43, R51 ;  /* 0x0000002b34337223 */ /* 0x000fe20000000033 */
[----:B------:R-:W-:Y:S01]  /*18d0*/  FFMA R36, R32, R52, R119 ;  /* 0x0000003420247223 */ /* 0x000fe20000000077 */
[C---:B------:R-:W-:Y:S01]  /*18e0*/  FFMA R110, R52.reuse, R33, R110 ;  /* 0x00000021346e7223 */ /* 0x040fe2000000006e */
[-C--:B------:R-:W-:Y:S01]  /*18f0*/  FFMA R75, R52, R34.reuse, R75 ;  /* 0x00000022344b7223 */ /* 0x080fe2000000004b */
[C---:B-----5:R-:W-:Y:S01]  /*1900*/  FFMA R58, R76.reuse, R41, R74 ;  /* 0x000000294c3a7223 */ /* 0x060fe2000000004a */
[C---:B------:R-:W-:Y:S01]  /*1910*/  FFMA R59, R76.reuse, R43, R108 ;  /* 0x0000002b4c3b7223 */ /* 0x040fe2000000006c */
[C---:B------:R-:W-:Y:S01]  /*1920*/  FFMA R74, R76.reuse, R34, R115 ;  /* 0x000000224c4a7223 */ /* 0x040fe20000000073 */
[----:B------:R-:W-:Y:S01]  /*1930*/  FFMA R108, R76, R35, R114 ;  /* 0x000000234c6c7223 */ /* 0x000fe20000000072 */
[C---:B0-----:R-:W-:Y:S01]  /*1940*/  FFMA R101, R80.reuse, R42, R85 ;  /* 0x0000002a50657223 */ /* 0x041fe20000000055 */
[----:B------:R-:W-:Y:S01]  /*1950*/  FFMA R85, R80, R43, R89 ;  /* 0x0000002b50557223 */ /* 0x000fe20000000059 */
[C---:B------:R-:W-:Y:S01]  /*1960*/  FFMA R118, R40.reuse, R76, R13 ;  /* 0x0000004c28767223 */ /* 0x040fe2000000000d */
[----:B------:R-:W-:Y:S01]  /*1970*/  FFMA R115, R40, R80, R72 ;  /* 0x0000005028737223 */ /* 0x000fe20000000048 */
[----:B------:R-:W-:Y:S01]  /*1980*/  FFMA R114, R80, R41, R73 ;  /* 0x0000002950727223 */ /* 0x000fe20000000049 */
[----:B------:R-:W-:Y:S01]  /*1990*/  FFMA R13, R76, R42, R109 ;  /* 0x0000002a4c0d7223 */ /* 0x000fe2000000006d */
[----:B------:R-:W-:Y:S01]  /*19a0*/  FFMA R52, R32, R80, R113 ;  /* 0x0000005020347223 */ /* 0x000fe20000000071 */
[C---:B------:R-:W-:Y:S01]  /*19b0*/  FFMA R107, R80.reuse, R33, R107 ;  /* 0x00000021506b7223 */ /* 0x040fe2000000006b */
[-C--:B------:R-:W-:Y:S01]  /*19c0*/  FFMA R72, R80, R34.reuse, R87 ;  /* 0x0000002250487223 */ /* 0x080fe20000000057 */
[----:B------:R-:W-:Y:S01]  /*19d0*/  FFMA R89, R60, R41, R24 ;  /* 0x000000293c597223 */ /* 0x000fe20000000018 */
[----:B------:R-:W-:Y:S01]  /*19e0*/  FFMA R73, R80, R35, R91 ;  /* 0x0000002350497223 */ /* 0x000fe2000000005b */
        /* <DEDUP_REMOVED lines=8> */
[CC--:B------:R-:W-:Y:S01]  /*1a70*/  FFMA R87, R60.reuse, R42.reuse, R50 ;  /* 0x0000002a3c577223 */ /* 0x0c0fe20000000032 */
[----:B------:R-:W-:Y:S01]  /*1a80*/  FFMA R80, R60, R43, R66 ;  /* 0x0000002b3c507223 */ /* 0x000fe20000000042 */
[----:B------:R-:W-:Y:S01]  /*1a90*/  FFMA R15, R68, R42, R49 ;  /* 0x0000002a440f7223 */ /* 0x000fe20000000031 */
[----:B------:R-:W-:Y:S01]  /*1aa0*/  FFMA R44, R32, R76, R117 ;  /* 0x0000004c202c7223 */ /* 0x000fe20000000075 */
[-C--:B------:R-:W-:Y:S01]  /*1ab0*/  FFMA R91, R40, R60.reuse, R18 ;  /* 0x0000003c285b7223 */ /* 0x080fe20000000012 */
[----:B------:R-:W-:Y:S01]  /*1ac0*/  FFMA R66, R32, R60, R19 ;  /* 0x0000003c20427223 */ /* 0x000fe20000000013 */
[C---:B------:R-:W-:Y:S01]  /*1ad0*/  FFMA R96, R60.reuse, R33, R96 ;  /* 0x000000213c607223 */ /* 0x040fe20000000060 */
[----:B------:R-:W-:Y:S01]  /*1ae0*/  FFMA R95, R60, R35, R95 ;  /* 0x000000233c5f7223 */ /* 0x000fe2000000005f */
[-C--:B------:R-:W-:Y:S01]  /*1af0*/  FFMA R116, R40, R68.reuse, R16 ;  /* 0x0000004428747223 */ /* 0x080fe20000000010 */
[C---:B------:R-:W-:Y:S01]  /*1b00*/  FFMA R50, R68.reuse, R41, R17 ;  /* 0x0000002944327223 */ /* 0x040fe20000000011 */
[----:B------:R-:W-:Y:S01]  /*1b10*/  FFMA R60, R68, R43, R48 ;  /* 0x0000002b443c7223 */ /* 0x000fe20000000030 */
[----:B------:R-:W0:Y:S01]  /*1b20*/  LDS.128 R16, [R4+0xa10] ;  /* 0x000a100004107984 */ /* 0x000e220000000c00 */
[----:B------:R-:W-:Y:S01]  /*1b30*/  FFMA R76, R32, R68, R56 ;  /* 0x00000044204c7223 */ /* 0x000fe20000000038 */
[----:B------:R-:W-:Y:S01]  /*1b40*/  FFMA R93, R68, R35, R93 ;  /* 0x00000023445d7223 */ /* 0x000fe2000000005d */
[----:B-1----:R-:W-:Y:S01]  /*1b50*/  FFMA R32, R8, R53, R57 ;  /* 0x0000003508207223 */ /* 0x002fe20000000039 */
[C---:B------:R-:W-:Y:S01]  /*1b60*/  FFMA R41, R9.reuse, R77, R58 ;  /* 0x0000004d09297223 */ /* 0x040fe2000000003a */
[C---:B------:R-:W-:Y:S01]  /*1b70*/  FFMA R94, R68.reuse, R33, R94 ;  /* 0x00000021445e7223 */ /* 0x040fe2000000005e */
[----:B------:R-:W-:Y:S01]  /*1b80*/  FFMA R92, R68, R34, R92 ;  /* 0x00000022445c7223 */ /* 0x000fe2000000005c */
[-C--:B------:R-:W-:Y:S01]  /*1b90*/  FFMA R57, R9, R61.reuse, R89 ;  /* 0x0000003d09397223 */ /* 0x080fe20000000059 */
[----:B------:R-:W-:Y:S01]  /*1ba0*/  FFMA R58, R10, R61, R87 ;  /* 0x0000003d0a3a7223 */ /* 0x000fe20000000057 */
[----:B------:R-:W-:Y:S01]  /*1bb0*/  FFMA R35, R11, R53, R51 ;  /* 0x000000350b237223 */ /* 0x000fe20000000033 */
[----:B------:R-:W-:Y:S01]  /*1bc0*/  FFMA R56, R8, R61, R91 ;  /* 0x0000003d08387223 */ /* 0x000fe2000000005b */
[C---:B------:R-:W-:Y:S01]  /*1bd0*/  FFMA R33, R9.reuse, R53, R14 ;  /* 0x0000003509217223 */ /* 0x040fe2000000000e */
[----:B------:R-:W-:Y:S01]  /*1be0*/  FFMA R89, R9, R69, R50 ;  /* 0x0000004509597223 */ /* 0x000fe20000000032 */
        /* <DEDUP_REMOVED lines=14> */
[----:B------:R-:W-:Y:S01]  /*1cd0*/  FFMA R49, R9, R81, R114 ;  /* 0x0000005109317223 */ /* 0x000fe20000000072 */
[C---:B------:R-:W-:Y:S01]  /*1ce0*/  FFMA R88, R29.reuse, R10, R88 ;  /* 0x0000000a1d587223 */ /* 0x040fe20000000058 */
[C---:B------:R-:W-:Y:S01]  /*1cf0*/  FFMA R64, R10.reuse, R37, R64 ;  /* 0x000000250a407223 */ /* 0x040fe20000000040 */
[C---:B------:R-:W-:Y:S01]  /*1d00*/  FFMA R26, R10.reuse, R45, R26 ;  /* 0x0000002d0a1a7223 */ /* 0x040fe2000000001a */
[----:B------:R-:W-:Y:S01]  /*1d10*/  FFMA R50, R10, R81, R101 ;  /* 0x000000510a327223 */ /* 0x000fe20000000065 */
[----:B------:R-:W1:Y:S01]  /*1d20*/  LDS.128 R12, [R4+0xc00] ;  /* 0x000c0000040c7984 */ /* 0x000e620000000c00 */
[----:B------:R-:W-:Y:S01]  /*1d30*/  FFMA R86, R29, R11, R86 ;  /* 0x0000000b1d567223 */ /* 0x000fe20000000056 */
[C---:B------:R-:W-:Y:S01]  /*1d40*/  FFMA R104, R11.reuse, R37, R104 ;  /* 0x000000250b687223 */ /* 0x040fe20000000068 */
[C---:B------:R-:W-:Y:S01]  /*1d50*/  FFMA R27, R11.reuse, R45, R27 ;  /* 0x0000002d0b1b7223 */ /* 0x040fe2000000001b */
[C---:B------:R-:W-:Y:S01]  /*1d60*/  FFMA R59, R11.reuse, R61, R80 ;  /* 0x0000003d0b3b7223 */ /* 0x040fe20000000050 */
[----:B------:R-:W-:-:S02]  /*1d70*/  FFMA R85, R11, R69, R60 ;  /* 0x000000450b557223 */ /* 0x000fc4000000003c */
[----:B------:R-:W2:Y:S01]  /*1d80*/  LDS.128 R8, [R4+0xc10] ;  /* 0x000c100004087984 */ /* 0x000ea20000000c00 */
[C---:B0-----:R-:W-:Y:S01]  /*1d90*/  FFMA R103, R16.reuse, R29, R103 ;  /* 0x0000001d10677223 */ /* 0x041fe20000000067 */
        /* <DEDUP_REMOVED lines=63> */
[----:B--2---:R-:W-:Y:S01]  /*2190*/  FFMA R12, R8, R30, R103 ;  /* 0x0000001e080c7223 */ /* 0x004fe20000000067 */
[C---:B------:R-:W-:Y:S01]  /*21a0*/  FFMA R13, R30.reuse, R9, R102 ;  /* 0x000000091e0d7223 */ /* 0x040fe20000000066 */
[C---:B------:R-:W-:Y:S01]  /*21b0*/  FFMA R14, R30.reuse, R10, R99 ;  /* 0x0000000a1e0e7223 */ /* 0x040fe20000000063 */
[----:B------:R-:W-:Y:S01]  /*21c0*/  FFMA R15, R30, R11, R101 ;  /* 0x0000000b1e0f7223 */ /* 0x000fe20000000065 */
[-C--:B------:R-:W-:Y:S01]  /*21d0*/  FFMA R20, R8, R38.reuse, R20 ;  /* 0x0000002608147223 */ /* 0x080fe20000000014 */
[-C--:B------:R-:W-:Y:S01]  /*21e0*/  FFMA R21, R9, R38.reuse, R21 ;  /* 0x0000002609157223 */ /* 0x080fe20000000015 */
[CC--:B------:R-:W-:Y:S01]  /*21f0*/  FFMA R22, R10.reuse, R38.reuse, R22 ;  /* 0x000000260a167223 */ /* 0x0c0fe20000000016 */
[----:B------:R-:W-:Y:S01]  /*2200*/  FFMA R23, R11, R38, R23 ;  /* 0x000000260b177223 */ /* 0x000fe20000000017 */
[----:B------:R-:W-:Y:S01]  /*2210*/  FFMA R30, R10, R46, R84 ;  /* 0x0000002e0a1e7223 */ /* 0x000fe20000000054 */
[-C--:B------:R-:W-:Y:S01]  /*2220*/  FFMA R36, R8, R54.reuse, R36 ;  /* 0x0000003608247223 */ /* 0x080fe20000000024 */
[-C--:B------:R-:W-:Y:S01]  /*2230*/  FFMA R37, R9, R54.reuse, R37 ;  /* 0x0000003609257223 */ /* 0x080fe20000000025 */
[-C--:B------:R-:W-:Y:S01]  /*2240*/  FFMA R38, R10, R54.reuse, R75 ;  /* 0x000000360a267223 */ /* 0x080fe2000000004b */
[----:B------:R-:W-:Y:S01]  /*2250*/  FFMA R81, R11, R54, R97 ;  /* 0x000000360b517223 */ /* 0x000fe20000000061 */
[CC--:B------:R-:W-:Y:S01]  /*2260*/  FFMA R28, R8.reuse, R46.reuse, R28 ;  /* 0x0000002e081c7223 */ /* 0x0c0fe2000000001c */
[-C--:B------:R-:W-:Y:S01]  /*2270*/  FFMA R29, R9, R46.reuse, R29 ;  /* 0x0000002e091d7223 */ /* 0x080fe2000000001d */
[----:B------:R-:W-:Y:S01]  /*2280*/  FFMA R84, R11, R46, R98 ;  /* 0x0000002e0b547223 */ /* 0x000fe20000000062 */
[-C--:B------:R-:W-:Y:S01]  /*2290*/  FFMA R52, R8, R82.reuse, R52 ;  /* 0x0000005208347223 */ /* 0x080fe20000000034 */
[-C--:B------:R-:W-:Y:S01]  /*22a0*/  FFMA R53, R9, R82.reuse, R53 ;  /* 0x0000005209357223 */ /* 0x080fe20000000035 */
[C---:B------:R-:W-:Y:S01]  /*22b0*/  FFMA R54, R10.reuse, R82, R72 ;  /* 0x000000520a367223 */ /* 0x040fe20000000048 */
[----:B------:R-:W-:Y:S01]  /*22c0*/  FFMA R46, R10, R78, R74 ;  /* 0x0000004e0a2e7223 */ /* 0x000fe2000000004a */
[----:B------:R-:W-:Y:S01]  /*22d0*/  FFMA R82, R11, R82, R73 ;  /* 0x000000520b527223 */ /* 0x000fe20000000049 */
[----:B------:R-:W0:Y:S01]  /*22e0*/  LDS.128 R64, [R4+0xe00] ;  /* 0x000e000004407984 */ /* 0x000e220000000c00 */
[CC--:B------:R-:W-:Y:S01]  /*22f0*/  FFMA R44, R8.reuse, R78.reuse, R44 ;  /* 0x0000004e082c7223 */ /* 0x0c0fe2000000002c */
[-C--:B------:R-:W-:Y:S01]  /*2300*/  FFMA R45, R9, R78.reuse, R45 ;  /* 0x0000004e092d7223 */ /* 0x080fe2000000002d */
[----:B------:R-:W-:Y:S01]  /*2310*/  FFMA R80, R11, R78, R80 ;  /* 0x0000004e0b507223 */ /* 0x000fe20000000050 */
[----:B------:R1:W2:Y:S01]  /*2320*/  LDS.128 R72, [R4+0xe10] ;  /* 0x000e100004487984 */ /* 0x0002a20000000c00 */
[-C--:B------:R-:W-:Y:S01]  /*2330*/  FFMA R60, R8, R62.reuse, R60 ;  /* 0x0000003e083c7223 */ /* 0x080fe2000000003c */
[CC--:B------:R-:W-:Y:S01]  /*2340*/  FFMA R61, R9.reuse, R62.reuse, R96 ;  /* 0x0000003e093d7223 */ /* 0x0c0fe20000000060 */
[----:B------:R-:W-:Y:S01]  /*2350*/  FFMA R77, R10, R62, R77 ;  /* 0x0000003e0a4d7223 */ /* 0x000fe2000000004d */
[-C--:B------:R-:W-:Y:S01]  /*2360*/  FFMA R68, R8, R70.reuse, R68 ;  /* 0x0000004608447223 */ /* 0x080fe20000000044 */
[----:B------:R-:W-:Y:S01]  /*2370*/  FFMA R69, R9, R70, R94 ;  /* 0x0000004609457223 */ /* 0x000fe2000000005e */
[C---:B------:R-:W-:Y:S01]  /*2380*/  FFMA R78, R11.reuse, R62, R95 ;  /* 0x0000003e0b4e7223 */ /* 0x040fe2000000005f */
[-C--:B-1----:R-:W-:Y:S01]  /*2390*/  FFMA R4, R10, R70.reuse, R76 ;  /* 0x000000460a047223 */ /* 0x082fe2000000004c */
[----:B------:R-:W-:Y:S01]  /*23a0*/  FFMA R76, R11, R70, R93 ;  /* 0x000000460b4c7223 */ /* 0x000fe2000000005d */
[C---:B0-----:R-:W-:Y:S01]  /*23b0*/  FFMA R8, R64.reuse, R31, R92 ;  /* 0x0000001f40087223 */ /* 0x041fe2000000005c */
        /* <DEDUP_REMOVED lines=61> */
[C---:B------:R-:W-:Y:S01]  /*2790*/  FFMA R63, R75.reuse, R63, R78 ;  /* 0x0000003f4b3f7223 */ /* 0x040fe2000000004e */
[----:B------:R-:W-:Y:S01]  /*27a0*/  FFMA R71, R75, R71, R76 ;  /* 0x000000474b477223 */ /* 0x000fe2000000004c */
[----:B------:R-:W-:Y:S06]  /*27b0*/  BRA.U !UP0, `(.L_x_16) ;  /* 0xffffffd908e87547 */ /* 0x000fec000b83ffff */
.L_x_15:
        /* <DEDUP_REMOVED lines=34> */
.L_x_17:
        /* <DEDUP_REMOVED lines=10> */
.L_x_36:


//--------------------- .text._Z7gemm_v2ILi16ELi16ELi16EEvPfS0_S0_iii --------------------------
	.section	.text._Z7gemm_v2ILi16ELi16ELi16EEvPfS0_S0_iii,"ax",@progbits
	.align	128
        .global         _Z7gemm_v2ILi16ELi16ELi16EEvPfS0_S0_iii
        .type           _Z7gemm_v2ILi16ELi16ELi16EEvPfS0_S0_iii,@function
        .size           _Z7gemm_v2ILi16ELi16ELi16EEvPfS0_S0_iii,(.L_x_37 - _Z7gemm_v2ILi16ELi16ELi16EEvPfS0_S0_iii)
        .other          _Z7gemm_v2ILi16ELi16ELi16EEvPfS0_S0_iii,@"STO_CUDA_ENTRY STV_DEFAULT"
_Z7gemm_v2ILi16ELi16ELi16EEvPfS0_S0_iii:
.text._Z7gemm_v2ILi16ELi16ELi16EEvPfS0_S0_iii:
[----:B------:R-:W-:Y:S01]  /*0000*/  LDC R1, c[0x0][0x37c] ;  /* 0x0000df00ff017b82 */ /* 0x000fe20000000800 */
[----:B------:R-:W0:Y:S07]  /*0010*/  LDCU UR4, c[0x0][0x3a0] ;  /* 0x00007400ff0477ac */ /* 0x000e2e0008000800 */
[----:B------:R-:W1:Y:S01]  /*0020*/  S2UR UR5, SR_CTAID.Y ;  /* 0x00000000000579c3 */ /* 0x000e620000002600 */
[----:B------:R-:W2:Y:S01]  /*0030*/  S2R R0, SR_TID.X ;  /* 0x0000000000007919 */ /* 0x000ea20000002100 */
[----:B------:R-:W-:Y:S01]  /*0040*/  HFMA2 R13, -RZ, RZ, 0, 0 ;  /* 0x00000000ff0d7431 */ /* 0x000fe200000001ff */
[----:B------:R-:W3:Y:S01]  /*0050*/  LDCU.64 UR20, c[0x0][0x358] ;  /* 0x00006b00ff1477ac */ /* 0x000ee20008000a00 */
[----:B------:R-:W4:Y:S04]  /*0060*/  S2R R3, SR_TID.Y ;  /* 0x0000000000037919 */ /* 0x000f280000002200 */
[----:B------:R-:W5:Y:S01]  /*0070*/  S2UR UR6, SR_CTAID.X ;  /* 0x00000000000679c3 */ /* 0x000f620000002500 */
[----:B0-----:R-:W-:-:S02]  /*0080*/  UISETP.GE.AND UP0, UPT, UR4, 0x1, UPT ;  /* 0x000000010400788c */ /* 0x001fc4000bf06270 */
[----:B-1----:R-:W-:Y:S02]  /*0090*/  USHF.L.U32 UR5, UR5, 0x4, URZ ;  /* 0x0000000405057899 */ /* 0x002fe400080006ff */
[----:B-----5:R-:W-:-:S05]  /*00a0*/  USHF.L.U32 UR6, UR6, 0x4, URZ ;  /* 0x0000000406067899 */ /* 0x020fca00080006ff */
[----:B--23--:R-:W-:Y:S07]  /*00b0*/  BRA.U !UP0, `(.L_x_18) ;  /* 0x0000001908d07547 */ /* 0x00cfee000b800000 */
[----:B------:R-:W0:Y:S01]  /*00c0*/  S2UR UR12, SR_CgaCtaId ;  /* 0x00000000000c79c3 */ /* 0x000e220000008800 */
[----:B------:R-:W1:Y:S01]  /*00d0*/  LDCU UR9, c[0x0][0x398] ;  /* 0x00007300ff0977ac */ /* 0x000e620008000800 */
[C---:B----4-:R-:W-:Y:S02]  /*00e0*/  LEA.HI R17, R0.reuse, R3, RZ, 0x1c ;  /* 0x0000000300117211 */ /* 0x050fe400078fe0ff */
[----:B------:R-:W-:Y:S01]  /*00f0*/  LOP3.LUT R5, R0, 0xf, RZ, 0xc0, !PT ;  /* 0x0000000f00057812 */ /* 0x000fe200078ec0ff */
[----:B------:R-:W2:Y:S01]  /*0100*/  LDCU UR8, c[0x0][0x3a0] ;  /* 0x00007400ff0877ac */ /* 0x000ea20008000800 */
[----:B------:R-:W-:Y:S01]  /*0110*/  MOV R13, RZ ;  /* 0x000000ff000d7202 */ /* 0x000fe20000000f00 */
[----:B------:R-:W-:Y:S02]  /*0120*/  UISETP.GE.U32.AND UP0, UPT, UR4, 0x31, UPT ;  /* 0x000000310400788c */ /* 0x000fe4000bf06070 */
[----:B------:R-:W-:Y:S02]  /*0130*/  UIMAD UR15, UR5, UR4, URZ ;  /* 0x00000004050f72a4 */ /* 0x000fe4000f8e02ff */
[----:B------:R-:W-:Y:S01]  /*0140*/  UIADD3 UR7, UPT, UPT, UR4, -0x1, URZ ;  /* 0xffffffff04077890 */ /* 0x000fe2000fffe0ff */
[----:B------:R-:W-:-:S02]  /*0150*/  UMOV UR11, 0x400 ;  /* 0x00000400000b7882 */ /* 0x000fc40000000000 */
[----:B------:R-:W-:Y:S01]  /*0160*/  UMOV UR4, URZ ;  /* 0x000000ff00047c82 */ /* 0x000fe20008000000 */
[----:B------:R-:W-:Y:S01]  /*0170*/  UIADD3 UR13, UPT, UPT, UR11, 0x400, URZ ;  /* 0x000004000b0d7890 */ /* 0x000fe2000fffe0ff */
[----:B-1----:R-:W-:Y:S01]  /*0180*/  IMAD R4, R17, UR9, R5 ;  /* 0x0000000911047c24 */ /* 0x002fe2000f8e0205 */
[----:B------:R-:W-:Y:S02]  /*0190*/  USHF.R.S32.HI UR22, URZ, 0x1f, UR15 ;  /* 0x0000001fff167899 */ /* 0x000fe4000801140f */
[----:B------:R-:W-:Y:S02]  /*01a0*/  ULEA.HI UR7, UR7, 0x1, URZ, 0x1c ;  /* 0x0000000107077891 */ /* 0x000fe4000f8fe0ff */
[----:B--2---:R-:W-:Y:S01]  /*01b0*/  UIADD3 UR14, UPT, UPT, UR8, -0x1, URZ ;  /* 0xffffffff080e7890 */ /* 0x004fe2000fffe0ff */
[----:B0-----:R-:W-:Y:S11]  /*01c0*/  BRA.U !UP0, `(.L_x_19) ;  /* 0x0000000d08b87547 */ /* 0x001ff6000b800000 */
[----:B------:R-:W0:Y:S01]  /*01d0*/  LDC R2, c[0x0][0x39c] ;  /* 0x0000e700ff027b82 */ /* 0x000e220000000800 */
[C---:B------:R-:W-:Y:S01]  /*01e0*/  IADD3 R23, PT, PT, R17.reuse, 0x10, RZ ;  /* 0x0000001011177810 */ /* 0x040fe20007ffe0ff */
[----:B------:R-:W-:Y:S01]  /*01f0*/  HFMA2 R13, -RZ, RZ, 0, 0 ;  /* 0x00000000ff0d7431 */ /* 0x000fe200000001ff */
[C---:B------:R-:W-:Y:S01]  /*0200*/  IADD3 R21, PT, PT, R17.reuse, 0x20, RZ ;  /* 0x0000002011157810 */ /* 0x040fe20007ffe0ff */
[----:B------:R-:W-:Y:S01]  /*0210*/  ULOP3.LUT UR7, UR7, 0x1ffffffc, URZ, 0xc0, !UPT ;  /* 0x1ffffffc07077892 */ /* 0x000fe2000f8ec0ff */
[----:B------:R-:W-:Y:S01]  /*0220*/  IADD3 R19, PT, PT, R17, 0x30, RZ ;  /* 0x0000003011137810 */ /* 0x000fe20007ffe0ff */
[----:B------:R-:W1:Y:S01]  /*0230*/  LDCU.128 UR16, c[0x0][0x380] ;  /* 0x00007000ff1077ac */ /* 0x000e620008000c00 */
[C---:B------:R-:W-:Y:S02]  /*0240*/  IADD3 R16, PT, PT, R4.reuse, 0x10, RZ ;  /* 0x0000001004107810 */ /* 0x040fe40007ffe0ff */
[C---:B------:R-:W-:Y:S01]  /*0250*/  IADD3 R7, PT, PT, R4.reuse, 0x20, RZ ;  /* 0x0000002004077810 */ /* 0x040fe20007ffe0ff */
[----:B------:R-:W-:Y:S01]  /*0260*/  UIADD3 UR7, UPT, UPT, -UR7, URZ, URZ ;  /* 0x000000ff07077290 */ /* 0x000fe2000fffe1ff */
[----:B------:R-:W-:Y:S01]  /*0270*/  IADD3 R6, PT, PT, R4, 0x30, RZ ;  /* 0x0000003004067810 */ /* 0x000fe20007ffe0ff */
[----:B------:R-:W-:Y:S01]  /*0280*/  UMOV UR4, URZ ;  /* 0x000000ff00047c82 */ /* 0x000fe20008000000 */
[----:B0-----:R-:W-:-:S02]  /*0290*/  IMAD R23, R23, R2, R5 ;  /* 0x0000000217177224 */ /* 0x001fc400078e0205 */
[-CC-:B------:R-:W-:Y:S02]  /*02a0*/  IMAD R21, R21, R2.reuse, R5.reuse ;  /* 0x0000000215157224 */ /* 0x180fe400078e0205 */
[-CC-:B------:R-:W-:Y:S02]  /*02b0*/  IMAD R19, R19, R2.reuse, R5.reuse ;  /* 0x0000000213137224 */ /* 0x180fe400078e0205 */
[----:B------:R-:W-:Y:S01]  /*02c0*/  IMAD R17, R17, R2, R5 ;  /* 0x0000000211117224 */ /* 0x000fe200078e0205 */
[----:B-1----:R-:W-:-:S07]  /*02d0*/  MOV R5, R4 ;  /* 0x0000000400057202 */ /* 0x002fce0000000f00 */
.L_x_20:
[----:B------:R-:W-:Y:S02]  /*02e0*/  IADD3 R11, P0, PT, R5, UR15, RZ ;  /* 0x0000000f050b7c10 */ /* 0x000fe4000ff1e0ff */
[----:B------:R-:W-:Y:S02]  /*02f0*/  IADD3 R4, P1, PT, R17, UR6, RZ ;  /* 0x0000000611047c10 */ /* 0x000fe4000ff3e0ff */
[----:B------:R-:W-:Y:S02]  /*0300*/  LEA.HI.X.SX32 R12, R5, UR22, 0x1, P0 ;  /* 0x00000016050c7c11 */ /* 0x000fe400080f0eff */
[----:B------:R-:W-:Y:S02]  /*0310*/  LEA R10, P0, R11, UR16, 0x2 ;  /* 0x000000100b0a7c11 */ /* 0x000fe4000f8010ff */
[----:B------:R-:W-:Y:S02]  /*0320*/  LEA.HI.X.SX32 R9, R17, RZ, 0x1, P1 ;  /* 0x000000ff11097211 */ /* 0x000fe400008f0eff */
[----:B------:R-:W-:-:S02]  /*0330*/  LEA R8, P1, R4, UR18, 0x2 ;  /* 0x0000001204087c11 */ /* 0x000fc4000f8210ff */
[----:B------:R-:W-:Y:S02]  /*0340*/  LEA.HI.X R11, R11, UR17, R12, 0x2, P0 ;  /* 0x000000110b0b7c11 */ /* 0x000fe400080f140c */
[----:B------:R-:W-:-:S03]  /*0350*/  LEA.HI.X R9, R4, UR19, R9, 0x2, P1 ;  /* 0x0000001304097c11 */ /* 0x000fc600088f1409 */
[----:B------:R-:W2:Y:S04]  /*0360*/  LDG.E.CONSTANT R15, desc[UR20][R10.64] ;  /* 0x000000140a0f7981 */ /* 0x000ea8000c1e9900 */
[----:B------:R-:W3:Y:S01]  /*0370*/  LDG.E.CONSTANT R29, desc[UR20][R8.64] ;  /* 0x00000014081d7981 */ /* 0x000ee2000c1e9900 */
[----:B------:R-:W0:Y:S01]  /*0380*/  S2UR UR10, SR_CgaCtaId ;  /* 0x00000000000a79c3 */ /* 0x000e220000008800 */
[----:B------:R-:W-:Y:S01]  /*0390*/  UMOV UR8, 0x400 ;  /* 0x0000040000087882 */ /* 0x000fe20000000000 */
[C---:B------:R-:W-:Y:S01]  /*03a0*/  LEA.HI R20, R0.reuse, R3, RZ, 0x1c ;  /* 0x0000000300147211 */ /* 0x040fe200078fe0ff */
[----:B------:R-:W-:Y:S01]  /*03b0*/  UIADD3 UR9, UPT, UPT, UR8, 0x400, URZ ;  /* 0x0000040008097890 */ /* 0x000fe2000fffe0ff */
[----:B------:R-:W-:Y:S02]  /*03c0*/  SHF.L.U32 R4, R0, 0x2, RZ ;  /* 0x0000000200047819 */ /* 0x000fe400000006ff */
[----:B------:R-:W-:-:S02]  /*03d0*/  IADD3 R14, P0, PT, R16, UR15, RZ ;  /* 0x0000000f100e7c10 */ /* 0x000fc4000ff1e0ff */
[----:B------:R-:W-:Y:S02]  /*03e0*/  LOP3.LUT R25, R4, 0x3c, RZ, 0xc0, !PT ;  /* 0x0000003c04197812 */ /* 0x000fe400078ec0ff */
[----:B------:R-:W-:Y:S01]  /*03f0*/  IADD3 R24, P1, PT, R23, UR6, RZ ;  /* 0x0000000617187c10 */ /* 0x000fe2000ff3e0ff */
[----:B0-----:R-:W-:Y:S02]  /*0400*/  ULEA UR8, UR10, UR8, 0x18 ;  /* 0x000000080a087291 */ /* 0x001fe4000f8ec0ff */
[----:B------:R-:W-:-:S04]  /*0410*/  ULEA UR9, UR10, UR9, 0x18 ;  /* 0x000000090a097291 */ /* 0x000fc8000f8ec0ff */
[C---:B------:R-:W-:Y:S02]  /*0420*/  LEA R22, R20.reuse, UR8, 0x6 ;  /* 0x0000000814167c11 */ /* 0x040fe4000f8e30ff */
[----:B------:R-:W-:Y:S02]  /*0430*/  LEA R20, R20, UR9, 0x6 ;  /* 0x0000000914147c11 */ /* 0x000fe4000f8e30ff */
[----:B------:R-:W-:Y:S02]  /*0440*/  IADD3 R22, PT, PT, R22, R25, RZ ;  /* 0x0000001916167210 */ /* 0x000fe40007ffe0ff */
[----:B------:R-:W-:Y:S02]  /*0450*/  IADD3 R20, PT, PT, R25, R20, RZ ;  /* 0x0000001419147210 */ /* 0x000fe40007ffe0ff */
[----:B------:R-:W-:Y:S02]  /*0460*/  LEA.HI.X.SX32 R25, R16, UR22, 0x1, P0 ;  /* 0x0000001610197c11 */ /* 0x000fe400080f0eff */
[----:B------:R-:W-:-:S02]  /*0470*/  LEA R26, P0, R14, UR16, 0x2 ;  /* 0x000000100e1a7c11 */ /* 0x000fc4000f8010ff */
[----:B------:R-:W-:Y:S02]  /*0480*/  LEA R18, R3, UR8, 0x6 ;  /* 0x0000000803127c11 */ /* 0x000fe4000f8e30ff */
[----:B------:R-:W-:Y:S02]  /*0490*/  LEA.HI.X R27, R14, UR17, R25, 0x2, P0 ;  /* 0x000000110e1b7c11 */ /* 0x000fe400080f1419 */
[----:B------:R-:W-:Y:S02]  /*04a0*/  LEA.HI.X.SX32 R25, R23, RZ, 0x1, P1 ;  /* 0x000000ff17197211 */ /* 0x000fe400008f0eff */
[C---:B------:R-:W-:Y:S02]  /*04b0*/  LEA R14, P0, R24.reuse, UR18, 0x2 ;  /* 0x00000012180e7c11 */ /* 0x040fe4000f8010ff */
[----:B------:R-:W4:Y:S04]  /*04c0*/  LDG.E.CONSTANT R27, desc[UR20][R26.64] ;  /* 0x000000141a1b7981 */ /* 0x000f28000c1e9900 */
[----:B--2---:R0:W-:Y:S04]  /*04d0*/  STS [R22], R15 ;  /* 0x0000000f16007388 */ /* 0x0041e80000000800 */
[----:B---3--:R-:W-:Y:S01]  /*04e0*/  STS [R20], R29 ;  /* 0x0000001d14007388 */ /* 0x008fe20000000800 */
[----:B------:R-:W-:Y:S01]  /*04f0*/  BAR.SYNC.DEFER_BLOCKING 0x0 ;  /* 0x0000000000007b1d */ /* 0x000fe20000010000 */
[----:B0-----:R-:W-:-:S05]  /*0500*/  LEA.HI.X R15, R24, UR19, R25, 0x2, P0 ;  /* 0x00000013180f7c11 */ /* 0x001fca00080f1419 */
[----:B------:R0:W2:Y:S04]  /*0510*/  LDG.E.CONSTANT R25, desc[UR20][R14.64] ;  /* 0x000000140e197981 */ /* 0x0000a8000c1e9900 */
[----:B------:R-:W-:Y:S04]  /*0520*/  LDS R12, [R4+UR9] ;  /* 0x00000009040c7984 */ /* 0x000fe80008000800 */
[----:B------:R-:W1:Y:S04]  /*0530*/  LDS.128 R8, [R18] ;  /* 0x0000000012087984 */ /* 0x000e680000000c00 */
[----:B------:R-:W3:Y:S04]  /*0540*/  LDS R29, [R4+UR9+0x40] ;  /* 0x00004009041d7984 */ /* 0x000ee80008000800 */
[----:B0-----:R-:W-:Y:S04]  /*0550*/  LDS R15, [R4+UR9+0x240] ;  /* 0x00024009040f7984 */ /* 0x001fe80008000800 */
[----:B------:R-:W-:Y:S01]  /*0560*/  LDS R26, [R4+UR9+0x3c0] ;  /* 0x0003c009041a7984 */ /* 0x000fe20008000800 */
[----:B-1----:R-:W-:-:S03]  /*0570*/  FFMA R8, R8, R12, R13 ;  /* 0x0000000c08087223 */ /* 0x002fc6000000000d */
[----:B------:R-:W0:Y:S04]  /*0580*/  LDS R12, [R4+UR9+0x80] ;  /* 0x00008009040c7984 */ /* 0x000e280008000800 */
[----:B------:R-:W1:Y:S01]  /*0590*/  LDS R13, [R4+UR9+0xc0] ;  /* 0x0000c009040d7984 */ /* 0x000e620008000800 */
[----:B---3--:R-:W-:-:S03]  /*05a0*/  FFMA R9, R29, R9, R8 ;  /* 0x000000091d097223 */ /* 0x008fc60000000008 */
[----:B------:R-:W-:Y:S01]  /*05b0*/  LDS R29, [R4+UR9+0x140] ;  /* 0x00014009041d7984 */ /* 0x000fe20008000800 */
[----:B0-----:R-:W-:-:S03]  /*05c0*/  FFMA R10, R12, R10, R9 ;  /* 0x0000000a0c0a7223 */ /* 0x001fc60000000009 */
[----:B------:R-:W-:Y:S01]  /*05d0*/  LDS R12, [R4+UR9+0x100] ;  /* 0x00010009040c7984 */ /* 0x000fe20008000800 */
[----:B-1----:R-:W-:-:S03]  /*05e0*/  FFMA R13, R13, R11, R10 ;  /* 0x0000000b0d0d7223 */ /* 0x002fc6000000000a */
[----:B------:R-:W0:Y:S02]  /*05f0*/  LDS.128 R8, [R18+0x10] ;  /* 0x0000100012087984 */ /* 0x000e240000000c00 */
[----:B0-----:R-:W-:Y:S02]  /*0600*/  FFMA R8, R8, R12, R13 ;  /* 0x0000000c08087223 */ /* 0x001fe4000000000d */
[----:B------:R-:W0:Y:S04]  /*0610*/  LDS R12, [R4+UR9+0x180] ;  /* 0x00018009040c7984 */ /* 0x000e280008000800 */
[----:B------:R-:W1:Y:S01]  /*0620*/  LDS R13, [R4+UR9+0x1c0] ;  /* 0x0001c009040d7984 */ /* 0x000e620008000800 */
[----:B------:R-:W-:-:S03]  /*0630*/  FFMA R9, R29, R9, R8 ;  /* 0x000000091d097223 */ /* 0x000fc60000000008 */
        /* <DEDUP_REMOVED lines=13> */
[----:B------:R-:W0:Y:S04]  /*0710*/  LDS.128 R8, [R18+0x30] ;  /* 0x0000300012087984 */ /* 0x000e280000000c00 */
[----:B----4-:R-:W-:Y:S04]  /*0720*/  STS [R22], R27 ;  /* 0x0000001b16007388 */ /* 0x010fe80000000800 */
[----:B--2---:R1:W-:Y:S01]  /*0730*/  STS [R20], R25 ;  /* 0x0000001914007388 */ /* 0x0043e20000000800 */
[----:B------:R-:W-:Y:S01]  /*0740*/  BAR.SYNC.DEFER_BLOCKING 0x0 ;  /* 0x0000000000007b1d */ /* 0x000fe20000010000 */
[----:B0-----:R-:W-:-:S04]  /*0750*/  FFMA R8, R8, R12, R13 ;  /* 0x0000000c08087223 */ /* 0x001fc8000000000d */
[----:B------:R-:W-:Y:S01]  /*0760*/  FFMA R8, R15, R9, R8 ;  /* 0x000000090f087223 */ /* 0x000fe20000000008 */
[----:B------:R-:W-:Y:S04]  /*0770*/  LDS R24, [R4+UR9] ;  /* 0x0000000904187984 */ /* 0x000fe80008000800 */
[----:B------:R-:W0:Y:S01]  /*0780*/  LDS.128 R12, [R18] ;  /* 0x00000000120c7984 */ /* 0x000e220000000c00 */
[----:B------:R-:W-:Y:S01]  /*0790*/  IADD3 R9, P0, PT, R7, UR15, RZ ;  /* 0x0000000f07097c10 */ /* 0x000fe2000ff1e0ff */
[----:B------:R-:W-:Y:S02]  /*07a0*/  FFMA R29, R29, R10, R8 ;  /* 0x0000000a1d1d7223 */ /* 0x000fe40000000008 */
[----:B------:R-:W-:Y:S01]  /*07b0*/  LDS R28, [R4+UR9+0x80] ;  /* 0x00008009041c7984 */ /* 0x000fe20008000800 */
[----:B------:R-:W-:-:S02]  /*07c0*/  LEA.HI.X.SX32 R10, R7, UR22, 0x1, P0 ;  /* 0x00000016070a7c11 */ /* 0x000fc400080f0eff */
[C---:B------:R-:W-:Y:S01]  /*07d0*/  LEA R8, P0, R9.reuse, UR16, 0x2 ;  /* 0x0000001009087c11 */ /* 0x040fe2000f8010ff */
[----:B------:R-:W-:Y:S01]  /*07e0*/  FFMA R11, R26, R11, R29 ;  /* 0x0000000b1a0b7223 */ /* 0x000fe2000000001d */
[----:B------:R-:W-:Y:S02]  /*07f0*/  LDS R27, [R4+UR9+0xc0] ;  /* 0x0000c009041b7984 */ /* 0x000fe40008000800 */
[----:B------:R-:W-:Y:S02]  /*0800*/  LEA.HI.X R9, R9, UR17, R10, 0x2, P0 ;  /* 0x0000001109097c11 */ /* 0x000fe400080f140a */
[C---:B------:R-:W-:Y:S01]  /*0810*/  IADD3 R10, P0, PT, R21.reuse, UR6, RZ ;  /* 0x00000006150a7c10 */ /* 0x040fe2000ff1e0ff */
[----:B------:R-:W2:Y:S03]  /*0820*/  LDS R26, [R4+UR9+0x40] ;  /* 0x00004009041a7984 */ /* 0x000ea60008000800 */
[----:B-1----:R-:W-:Y:S01]  /*0830*/  LEA.HI.X.SX32 R25, R21, RZ, 0x1, P0 ;  /* 0x000000ff15197211 */ /* 0x002fe200000f0eff */
[----:B------:R1:W3:Y:S01]  /*0840*/  LDG.E.CONSTANT R29, desc[UR20][R8.64] ;  /* 0x00000014081d7981 */ /* 0x0002e2000c1e9900 */
[----:B0-----:R-:W-:Y:S01]  /*0850*/  FFMA R11, R12, R24, R11 ;  /* 0x000000180c0b7223 */ /* 0x001fe2000000000b */
[----:B------:R-:W-:-:S04]  /*0860*/  LEA R24, P0, R10, UR18, 0x2 ;  /* 0x000000120a187c11 */ /* 0x000fc8000f8010ff */
[----:B------:R-:W-:-:S05]  /*0870*/  LEA.HI.X R25, R10, UR19, R25, 0x2, P0 ;  /* 0x000000130a197c11 */ /* 0x000fca00080f1419 */
[----:B------:R0:W4:Y:S01]  /*0880*/  LDG.E.CONSTANT R12, desc[UR20][R24.64] ;  /* 0x00000014180c7981 */ /* 0x000122000c1e9900 */
[----:B--2---:R-:W-:-:S03]  /*0890*/  FFMA R11, R26, R13, R11 ;  /* 0x0000000d1a0b7223 */ /* 0x004fc6000000000b */
[----:B------:R-:W-:Y:S01]  /*08a0*/  LDS R13, [R4+UR9+0x100] ;  /* 0x00010009040d7984 */ /* 0x000fe20008000800 */
[----:B------:R-:W-:-:S03]  /*08b0*/  FFMA R14, R28, R14, R11 ;  /* 0x0000000e1c0e7223 */ /* 0x000fc6000000000b */
[----:B-1----:R-:W1:Y:S01]  /*08c0*/  LDS.128 R8, [R18+0x10] ;  /* 0x0000100012087984 */ /* 0x002e620000000c00 */
[----:B------:R-:W-:-:S03]  /*08d0*/  FFMA R15, R27, R15, R14 ;  /* 0x0000000f1b0f7223 */ /* 0x000fc6000000000e */
[----:B------:R-:W2:Y:S04]  /*08e0*/  LDS R27, [R4+UR9+0x140] ;  /* 0x00014009041b7984 */ /* 0x000ea80008000800 */
[----:B------:R-:W5:Y:S04]  /*08f0*/  LDS R14, [R4+UR9+0x180] ;  /* 0x00018009040e7984 */ /* 0x000f680008000800 */
[----:B0-----:R-:W-:Y:S01]  /*0900*/  LDS R24, [R4+UR9+0x380] ;  /* 0x0003800904187984 */ /* 0x001fe20008000800 */
[----:B-1----:R-:W-:-:S03]  /*0910*/  FFMA R8, R8, R13, R15 ;  /* 0x0000000d08087223 */ /* 0x002fc6000000000f */
[----:B------:R-:W0:Y:S01]  /*0920*/  LDS R13, [R4+UR9+0x1c0] ;  /* 0x0001c009040d7984 */ /* 0x000e220008000800 */
[----:B--2---:R-:W-:-:S03]  /*0930*/  FFMA R9, R27, R9, R8 ;  /* 0x000000091b097223 */ /* 0x004fc60000000008 */
[----:B------:R-:W-:Y:S01]  /*0940*/  LDS R15, [R4+UR9+0x240] ;  /* 0x00024009040f7984 */ /* 0x000fe20008000800 */
[----:B-----5:R-:W-:-:S03]  /*0950*/  FFMA R10, R14, R10, R9 ;  /* 0x0000000a0e0a7223 */ /* 0x020fc60000000009 */
[----:B------:R-:W-:Y:S01]  /*0960*/  LDS R14, [R4+UR9+0x200] ;  /* 0x00020009040e7984 */ /* 0x000fe20008000800 */
[----:B0-----:R-:W-:-:S03]  /*0970*/  FFMA R13, R13, R11, R10 ;  /* 0x0000000b0d0d7223 */ /* 0x001fc6000000000a */
        /* <DEDUP_REMOVED lines=11> */
[----:B------:R-:W0:Y:S01]  /*0a30*/  LDS R8, [R4+UR9+0x3c0] ;  /* 0x0003c00904087984 */ /* 0x000e220008000800 */
[----:B------:R-:W-:Y:S01]  /*0a40*/  IADD3 R13, P0, PT, R6, UR15, RZ ;  /* 0x0000000f060d7c10 */ /* 0x000fe2000ff1e0ff */
[----:B------:R-:W-:Y:S01]  /*0a50*/  FFMA R15, R15, R9, R14 ;  /* 0x000000090f0f7223 */ /* 0x000fe2000000000e */
[----:B------:R-:W-:-:S03]  /*0a60*/  IADD3 R9, P1, PT, R19, UR6, RZ ;  /* 0x0000000613097c10 */ /* 0x000fc6000ff3e0ff */
[----:B------:R-:W-:Y:S01]  /*0a70*/  FFMA R25, R24, R10, R15 ;  /* 0x0000000a18197223 */ /* 0x000fe2000000000f */
[----:B------:R-:W-:Y:S02]  /*0a80*/  LEA.HI.X.SX32 R24, R6, UR22, 0x1, P0 ;  /* 0x0000001606187c11 */ /* 0x000fe400080f0eff */
[----:B------:R-:W-:Y:S02]  /*0a90*/  LEA R26, P0, R13, UR16, 0x2 ;  /* 0x000000100d1a7c11 */ /* 0x000fe4000f8010ff */
[----:B------:R-:W-:Y:S02]  /*0aa0*/  LEA.HI.X.SX32 R10, R19, RZ, 0x1, P1 ;  /* 0x000000ff130a7211 */ /* 0x000fe400008f0eff */
[----:B------:R-:W-:Y:S02]  /*0ab0*/  LEA R14, P1, R9, UR18, 0x2 ;  /* 0x00000012090e7c11 */ /* 0x000fe4000f8210ff */
[----:B------:R-:W-:Y:S02]  /*0ac0*/  LEA.HI.X R27, R13, UR17, R24, 0x2, P0 ;  /* 0x000000110d1b7c11 */ /* 0x000fe400080f1418 */
[----:B------:R-:W-:-:S04]  /*0ad0*/  LEA.HI.X R15, R9, UR19, R10, 0x2, P1 ;  /* 0x00000013090f7c11 */ /* 0x000fc800088f140a */
[----:B------:R-:W2:Y:S04]  /*0ae0*/  LDG.E.CONSTANT R27, desc[UR20][R26.64] ;  /* 0x000000141a1b7981 */ /* 0x000ea8000c1e9900 */
[----:B---3--:R-:W-:Y:S01]  /*0af0*/  STS [R22], R29 ;  /* 0x0000001d16007388 */ /* 0x008fe20000000800 */
[----:B0-----:R-:W-:-:S03]  /*0b00*/  FFMA R13, R8, R11, R25 ;  /* 0x0000000b080d7223 */ /* 0x001fc60000000019 */
[----:B------:R0:W3:Y:S04]  /*0b10*/  LDG.E.CONSTANT R25, desc[UR20][R14.64] ;  /* 0x000000140e197981 */ /* 0x0000e8000c1e9900 */
[----:B----4-:R-:W-:Y:S01]  /*0b20*/  STS [R20], R12 ;  /* 0x0000000c14007388 */ /* 0x010fe20000000800 */
[----:B------:R-:W-:Y:S06]  /*0b30*/  BAR.SYNC.DEFER_BLOCKING 0x0 ;  /* 0x0000000000007b1d */ /* 0x000fec0000010000 */
[----:B------:R-:W-:Y:S04]  /*0b40*/  LDS R24, [R4+UR9] ;  /* 0x0000000904187984 */ /* 0x000fe80008000800 */
[----:B------:R-:W1:Y:S04]  /*0b50*/  LDS.128 R8, [R18] ;  /* 0x0000000012087984 */ /* 0x000e680000000c00 */
[----:B------:R-:W4:Y:S04]  /*0b60*/  LDS R28, [R4+UR9+0x40] ;  /* 0x00004009041c7984 */ /* 0x000f280008000800 */
[----:B------:R-:W-:Y:S04]  /*0b70*/  LDS R12, [R4+UR9+0x100] ;  /* 0x00010009040c7984 */ /* 0x000fe80008000800 */
[----:B------:R-:W-:Y:S04]  /*0b80*/  LDS R29, [R4+UR9+0x140] ;  /* 0x00014009041d7984 */ /* 0x000fe80008000800 */
[----:B0-----:R-:W-:Y:S01]  /*0b90*/  LDS R15, [R4+UR9+0x240] ;  /* 0x00024009040f7984 */ /* 0x001fe20008000800 */
[----:B-1----:R-:W-:-:S03]  /*0ba0*/  FFMA R8, R8, R24, R13 ;  /* 0x0000001808087223 */ /* 0x002fc6000000000d */
[----:B------:R-:W0:Y:S04]  /*0bb0*/  LDS R24, [R4+UR9+0x80] ;  /* 0x0000800904187984 */ /* 0x000e280008000800 */
[----:B------:R-:W1:Y:S01]  /*0bc0*/  LDS R13, [R4+UR9+0xc0] ;  /* 0x0000c009040d7984 */ /* 0x000e620008000800 */
[----:B----4-:R-:W-:-:S04]  /*0bd0*/  FFMA R9, R28, R9, R8 ;  /* 0x000000091c097223 */ /* 0x010fc80000000008 */
[----:B0-----:R-:W-:Y:S02]  /*0be0*/  FFMA R10, R24, R10, R9 ;  /* 0x0000000a180a7223 */ /* 0x001fe40000000009 */
[----:B------:R-:W-:Y:S02]  /*0bf0*/  LDS R24, [R4+UR9+0x340] ;  /* 0x0003400904187984 */ /* 0x000fe40008000800 */
[----:B-1----:R-:W-:Y:S02]  /*0c00*/  FFMA R13, R13, R11, R10 ;  /* 0x0000000b0d0d7223 */ /* 0x002fe4000000000a */
        /* <DEDUP_REMOVED lines=13> */
[----:B------:R-:W-:-:S04]  /*0ce0*/  FFMA R9, R15, R9, R8 ;  /* 0x000000090f097223 */ /* 0x000fc80000000008 */
[----:B0-----:R-:W-:Y:S02]  /*0cf0*/  FFMA R10, R12, R10, R9 ;  /* 0x0000000a0c0a7223 */ /* 0x001fe40000000009 */
[----:B------:R-:W-:Y:S02]  /*0d00*/  LDS R12, [R4+UR9+0x300] ;  /* 0x00030009040c7984 */ /* 0x000fe40008000800 */
[----:B-1----:R-:W-:Y:S02]  /*0d10*/  FFMA R13, R13, R11, R10 ;  /* 0x0000000b0d0d7223 */ /* 0x002fe4000000000a */
[----:B------:R-:W0:Y:S02]  /*0d20*/  LDS.128 R8, [R18+0x30] ;  /* 0x0000300012087984 */ /* 0x000e240000000c00 */
[----:B0-----:R-:W-:Y:S02]  /*0d30*/  FFMA R28, R8, R12, R13 ;  /* 0x0000000c081c7223 */ /* 0x001fe4000000000d */
[----:B------:R-:W0:Y:S04]  /*0d40*/  LDS R8, [R4+UR9+0x3c0] ;  /* 0x0003c00904087984 */ /* 0x000e280008000800 */
[----:B--2---:R-:W-:Y:S04]  /*0d50*/  STS [R22], R27 ;  /* 0x0000001b16007388 */ /* 0x004fe80000000800 */
[----:B---3--:R-:W-:Y:S01]  /*0d60*/  STS [R20], R25 ;  /* 0x0000001914007388 */ /* 0x008fe20000000800 */
[----:B------:R-:W-:Y:S06]  /*0d70*/  BAR.SYNC.DEFER_BLOCKING 0x0 ;  /* 0x0000000000007b1d */ /* 0x000fec0000010000 */
[----:B------:R-:W-:Y:S04]  /*0d80*/  LDS R26, [R4+UR9] ;  /* 0x00000009041a7984 */ /* 0x000fe80008000800 */
[----:B------:R-:W1:Y:S01]  /*0d90*/  LDS.128 R12, [R18] ;  /* 0x00000000120c7984 */ /* 0x000e620000000c00 */
[----:B------:R-:W-:-:S03]  /*0da0*/  FFMA R28, R24, R9, R28 ;  /* 0x00000009181c7223 */ /* 0x000fc6000000001c */
[----:B------:R-:W2:Y:S01]  /*0db0*/  LDS R24, [R4+UR9+0x40] ;  /* 0x0000400904187984 */ /* 0x000ea20008000800 */
[----:B------:R-:W-:-:S03]  /*0dc0*/  FFMA R9, R29, R10, R28 ;  /* 0x0000000a1d097223 */ /* 0x000fc6000000001c */
[----:B------:R-:W3:Y:S01]  /*0dd0*/  LDS R29, [R4+UR9+0x80] ;  /* 0x00008009041d7984 */ /* 0x000ee20008000800 */
[----:B0-----:R-:W-:-:S03]  /*0de0*/  FFMA R9, R8, R11, R9 ;  /* 0x0000000b08097223 */ /* 0x001fc60000000009 */
[----:B------:R-:W0:Y:S04]  /*0df0*/  LDS R28, [R4+UR9+0xc0] ;  /* 0x0000c009041c7984 */ /* 0x000e280008000800 */
[----:B------:R-:W-:Y:S04]  /*0e00*/  LDS R25, [R4+UR9+0x100] ;  /* 0x0001000904197984 */ /* 0x000fe80008000800 */
[----:B------:R-:W-:Y:S04]  /*0e10*/  LDS R20, [R4+UR9+0x140] ;  /* 0x0001400904147984 */ /* 0x000fe80008000800 */
[----:B------:R-:W-:Y:S01]  /*0e20*/  LDS R22, [R4+UR9+0x2c0] ;  /* 0x0002c00904167984 */ /* 0x000fe20008000800 */
[----:B-1----:R-:W-:-:S03]  /*0e30*/  FFMA R27, R12, R26, R9 ;  /* 0x0000001a0c1b7223 */ /* 0x002fc60000000009 */
[----:B------:R-:W1:Y:S01]  /*0e40*/  LDS.128 R8, [R18+0x10] ;  /* 0x0000100012087984 */ /* 0x000e620000000c00 */
[----:B--2---:R-:W-:-:S03]  /*0e50*/  FFMA R24, R24, R13, R27 ;  /* 0x0000000d18187223 */ /* 0x004fc6000000001b */
[----:B------:R-:W2:Y:S01]  /*0e60*/  LDS R27, [R4+UR9+0x180] ;  /* 0x00018009041b7984 */ /* 0x000ea20008000800 */
[----:B---3--:R-:W-:-:S03]  /*0e70*/  FFMA R29, R29, R14, R24 ;  /* 0x0000000e1d1d7223 */ /* 0x008fc60000000018 */
[----:B------:R-:W3:Y:S01]  /*0e80*/  LDS R24, [R4+UR9+0x1c0] ;  /* 0x0001c00904187984 */ /* 0x000ee20008000800 */
[----:B0-----:R-:W-:-:S04]  /*0e90*/  FFMA R15, R28, R15, R29 ;  /* 0x0000000f1c0f7223 */ /* 0x001fc8000000001d */
[----:B-1----:R-:W-:Y:S02]  /*0ea0*/  FFMA R29, R8, R25, R15 ;  /* 0x00000019081d7223 */ /* 0x002fe4000000000f */
[----:B------:R-:W-:Y:S04]  /*0eb0*/  LDS R25, [R4+UR9+0x200] ;  /* 0x0002000904197984 */ /* 0x000fe80008000800 */
[----:B------:R-:W0:Y:S01]  /*0ec0*/  LDS.128 R12, [R18+0x20] ;  /* 0x00002000120c7984 */ /* 0x000e220000000c00 */
[----:B------:R-:W-:-:S03]  /*0ed0*/  FFMA R8, R20, R9, R29 ;  /* 0x0000000914087223 */ /* 0x000fc6000000001d */
[----:B------:R-:W1:Y:S01]  /*0ee0*/  LDS R20, [R4+UR9+0x240] ;  /* 0x0002400904147984 */ /* 0x000e620008000800 */
[----:B--2---:R-:W-:-:S03]  /*0ef0*/  FFMA R27, R27, R10, R8 ;  /* 0x0000000a1b1b7223 */ /* 0x004fc60000000008 */
[----:B------:R-:W2:Y:S01]  /*0f00*/  LDS R29, [R4+UR9+0x280] ;  /* 0x00028009041d7984 */ /* 0x000ea20008000800 */
[----:B---3--:R-:W-:-:S03]  /*0f10*/  FFMA R24, R24, R11, R27 ;  /* 0x0000000b18187223 */ /* 0x008fc6000000001b */
[----:B------:R-:W-:Y:S04]  /*0f20*/  LDS R27, [R4+UR9+0x300] ;  /* 0x00030009041b7984 */ /* 0x000fe80008000800 */
[----:B------:R-:W3:Y:S01]  /*0f30*/  LDS.128 R8, [R18+0x30] ;  /* 0x0000300012087984 */ /* 0x000ee20000000c00 */
[----:B0-----:R-:W-:-:S03]  /*0f40*/  FFMA R26, R12, R25, R24 ;  /* 0x000000190c1a7223 */ /* 0x001fc60000000018 */
[----:B------:R-:W0:Y:S04]  /*0f50*/  LDS R12, [R4+UR9+0x340] ;  /* 0x00034009040c7984 */ /* 0x000e280008000800 */
[----:B------:R-:W4:Y:S04]  /*0f60*/  LDS R25, [R4+UR9+0x380] ;  /* 0x0003800904197984 */ /* 0x000f280008000800 */
[----:B------:R-:W5:Y:S01]  /*0f70*/  LDS R24, [R4+UR9+0x3c0] ;  /* 0x0003c00904187984 */ /* 0x000f620008000800 */
[----:B-1----:R-:W-:-:S04]  /*0f80*/  FFMA R20, R20, R13, R26 ;  /* 0x0000000d14147223 */ /* 0x002fc8000000001a */
[----:B--2---:R-:W-:Y:S01]  /*0f90*/  FFMA R29, R29, R14, R20 ;  /* 0x0000000e1d1d7223 */ /* 0x004fe20000000014 */
[----:B------:R-:W-:-:S03]  /*0fa0*/  UIADD3 UR7, UPT, UPT, UR7, 0x4, URZ ;  /* 0x0000000407077890 */ /* 0x000fc6000fffe0ff */
[----:B------:R-:W-:Y:S01]  /*0fb0*/  FFMA R15, R22, R15, R29 ;  /* 0x0000000f160f7223 */ /* 0x000fe2000000001d */
[----:B------:R-:W-:-:S03]  /*0fc0*/  UISETP.NE.AND UP0, UPT, UR7, URZ, UPT ;  /* 0x000000ff0700728c */ /* 0x000fc6000bf05270 */
[----:B---3--:R-:W-:Y:S01]  /*0fd0*/  FFMA R15, R8, R27, R15 ;  /* 0x0000001b080f7223 */ /* 0x008fe2000000000f */
[C---:B------:R-:W-:Y:S02]  /*0fe0*/  LEA R23, R2.reuse, R23, 0x6 ;  /* 0x0000001702177211 */ /* 0x040fe400078e30ff */
[C---:B------:R-:W-:Y:S02]  /*0ff0*/  LEA R21, R2.reuse, R21, 0x6 ;  /* 0x0000001502157211 */ /* 0x040fe400078e30ff */
[C---:B------:R-:W-:Y:S02]  /*1000*/  LEA R19, R2.reuse, R19, 0x6 ;  /* 0x0000001302137211 */ /* 0x040fe400078e30ff */
[----:B------:R-:W-:Y:S02]  /*1010*/  LEA R17, R2, R17, 0x6 ;  /* 0x0000001102117211 */ /* 0x000fe400078e30ff */
[----:B------:R-:W-:Y:S02]  /*1020*/  IADD3 R16, PT, PT, R16, 0x40, RZ ;  /* 0x0000004010107810 */ /* 0x000fe40007ffe0ff */
[----:B------:R-:W-:Y:S01]  /*1030*/  IADD3 R7, PT, PT, R7, 0x40, RZ ;  /* 0x0000004007077810 */ /* 0x000fe20007ffe0ff */
[----:B0-----:R-:W-:-:S04]  /*1040*/  FFMA R12, R12, R9, R15 ;  /* 0x000000090c0c7223 */ /* 0x001fc8000000000f */
[----:B----4-:R-:W-:Y:S01]  /*1050*/  FFMA R25, R25, R10, R12 ;  /* 0x0000000a19197223 */ /* 0x010fe2000000000c */
[----:B------:R-:W-:Y:S02]  /*1060*/  IADD3 R6, PT, PT, R6, 0x40, RZ ;  /* 0x0000004006067810 */ /* 0x000fe40007ffe0ff */
[----:B------:R-:W-:Y:S01]  /*1070*/  IADD3 R5, PT, PT, R5, 0x40, RZ ;  /* 0x0000004005057810 */ /* 0x000fe20007ffe0ff */
[----:B-----5:R-:W-:Y:S01]  /*1080*/  FFMA R13, R24, R11, R25 ;  /* 0x0000000b180d7223 */ /* 0x020fe20000000019 */
[----:B------:R-:W-:Y:S01]  /*1090*/  UIADD3 UR4, UPT, UPT, UR4, 0x40, URZ ;  /* 0x0000004004047890 */ /* 0x000fe2000fffe0ff */
[----:B------:R-:W-:Y:S11]  /*10a0*/  BRA.U UP0, `(.L_x_20) ;  /* 0xfffffff1008c7547 */ /* 0x000ff6000b83ffff */
.L_x_19:
[----:B------:R-:W-:Y:S01]  /*10b0*/  ULEA.HI UR7, UR14, 0x1, URZ, 0x1c ;  /* 0x000000010e077891 */ /* 0x000fe2000f8fe0ff */
[C---:B------:R-:W-:Y:S01]  /*10c0*/  SHF.L.U32 R16, R0.reuse, 0x2, RZ ;  /* 0x0000000200107819 */ /* 0x040fe200000006ff */
[----:B------:R-:W-:Y:S01]  /*10d0*/  ULEA UR11, UR12, UR11, 0x18 ;  /* 0x0000000b0c0b7291 */ /* 0x000fe2000f8ec0ff */
[----:B------:R-:W-:Y:S01]  /*10e0*/  LEA.HI R19, R0, R3, RZ, 0x1c ;  /* 0x0000000300137211 */ /* 0x000fe200078fe0ff */
[----:B------:R-:W-:Y:S01]  /*10f0*/  ULOP3.LUT UP0, UR7, UR7, 0x3, URZ, 0xc0, !UPT ;  /* 0x0000000307077892 */ /* 0x000fe2000f80c0ff */
[----:B------:R-:W-:Y:S01]  /*1100*/  LOP3.LUT R20, R16, 0x3c, RZ, 0xc0, !PT ;  /* 0x0000003c10147812 */ /* 0x000fe200078ec0ff */
[----:B------:R-:W-:Y:S02]  /*1110*/  ULEA UR13, UR12, UR13, 0x18 ;  /* 0x0000000d0c0d7291 */ /* 0x000fe4000f8ec0ff */
[----:B------:R-:W-:Y:S02]  /*1120*/  LEA R21, R19, UR11, 0x6 ;  /* 0x0000000b13157c11 */ /* 0x000fe4000f8e30ff */
[----:B------:R-:W-:-:S02]  /*1130*/  LEA R2, R3, UR11, 0x6 ;  /* 0x0000000b03027c11 */ /* 0x000fc4000f8e30ff */
[----:B------:R-:W-:Y:S02]  /*1140*/  LEA R5, R19, UR13, 0x6 ;  /* 0x0000000d13057c11 */ /* 0x000fe4000f8e30ff */
[----:B------:R-:W-:Y:S02]  /*1150*/  IADD3 R21, PT, PT, R21, R20, RZ ;  /* 0x0000001415157210 */ /* 0x000fe40007ffe0ff */
[----:B------:R-:W-:Y:S01]  /*1160*/  IADD3 R20, PT, PT, R20, R5, RZ ;  /* 0x0000000514147210 */ /* 0x000fe20007ffe0ff */
[----:B------:R-:W-:Y:S06]  /*1170*/  BRA.U !UP0, `(.L_x_18) ;  /* 0x0000000908a07547 */ /* 0x000fec000b800000 */
[----:B------:R-:W0:Y:S01]  /*1180*/  LDCU UR8, c[0x0][0x398] ;  /* 0x00007300ff0877ac */ /* 0x000e220008000800 */
[----:B------:R-:W-:Y:S01]  /*1190*/  LOP3.LUT R18, R0, 0xf, RZ, 0xc0, !PT ;  /* 0x0000000f00127812 */ /* 0x000fe200078ec0ff */
[----:B------:R-:W-:Y:S02]  /*11a0*/  UISETP.NE.AND UP1, UPT, UR7, 0x1, UPT ;  /* 0x000000010700788c */ /* 0x000fe4000bf25270 */
[----:B------:R-:W-:Y:S02]  /*11b0*/  ULOP3.LUT UP0, URZ, UR14, 0x10, URZ, 0xc0, !UPT ;  /* 0x000000100eff7892 */ /* 0x000fe4000f80c0ff */
[----:B0-----:R-:W-:-:S05]  /*11c0*/  IMAD R17, R19, UR8, R18 ;  /* 0x0000000813117c24 */ /* 0x001fca000f8e0212 */
[----:B------:R-:W-:Y:S05]  /*11d0*/  BRA.U !UP1, `(.L_x_21) ;  /* 0x0000000509ac7547 */ /* 0x000fea000b800000 */
[----:B------:R-:W0:Y:S01]  /*11e0*/  LDCU UR7, c[0x0][0x39c] ;  /* 0x00007380ff0777ac */ /* 0x000e220008000800 */
[----:B------:R-:W-:Y:S02]  /*11f0*/  IADD3 R9, PT, PT, R19, UR4, RZ ;  /* 0x0000000413097c10 */ /* 0x000fe4000fffe0ff */
[----:B------:R-:W-:Y:S01]  /*1200*/  IADD3 R8, PT, PT, R17, UR4, RZ ;  /* 0x0000000411087c10 */ /* 0x000fe2000fffe0ff */
[----:B------:R-:W1:Y:S03]  /*1210*/  LDCU.128 UR8, c[0x0][0x380] ;  /* 0x00007000ff0877ac */ /* 0x000e660008000c00 */
[----:B------:R-:W-:-:S04]  /*1220*/  IADD3 R7, P0, PT, R8, UR15, RZ ;  /* 0x0000000f08077c10 */ /* 0x000fc8000ff1e0ff */
[----:B------:R-:W-:Y:S01]  /*1230*/  LEA.HI.X.SX32 R12, R8, UR22, 0x1, P0 ;  /* 0x00000016080c7c11 */ /* 0x000fe200080f0eff */
[----:B0-----:R-:W-:Y:S01]  /*1240*/  IMAD R4, R9, UR7, R18 ;  /* 0x0000000709047c24 */ /* 0x001fe2000f8e0212 */
[----:B-1----:R-:W-:-:S04]  /*1250*/  LEA R6, P0, R7, UR8, 0x2 ;  /* 0x0000000807067c11 */ /* 0x002fc8000f8010ff */
[C---:B------:R-:W-:Y:S02]  /*1260*/  IADD3 R5, P1, PT, R4.reuse, UR6, RZ ;  /* 0x0000000604057c10 */ /* 0x040fe4000ff3e0ff */
[----:B------:R-:W-:Y:S02]  /*1270*/  LEA.HI.X R7, R7, UR9, R12, 0x2, P0 ;  /* 0x0000000907077c11 */ /* 0x000fe400080f140c */
[----:B------:R-:W-:Y:S02]  /*1280*/  LEA.HI.X.SX32 R10, R4, RZ, 0x1, P1 ;  /* 0x000000ff040a7211 */ /* 0x000fe400008f0eff */
[C---:B------:R-:W-:Y:S01]  /*1290*/  LEA R4, P1, R5.reuse, UR10, 0x2 ;  /* 0x0000000a05047c11 */ /* 0x040fe2000f8210ff */
[----:B------:R-:W2:Y:S03]  /*12a0*/  LDG.E.CONSTANT R12, desc[UR20][R6.64] ;  /* 0x00000014060c7981 */ /* 0x000ea6000c1e9900 */
[----:B------:R-:W-:-:S05]  /*12b0*/  LEA.HI.X R5, R5, UR11, R10, 0x2, P1 ;  /* 0x0000000b05057c11 */ /* 0x000fca00088f140a */
[----:B------:R-:W3:Y:S01]  /*12c0*/  LDG.E.CONSTANT R27, desc[UR20][R4.64] ;  /* 0x00000014041b7981 */ /* 0x000ee2000c1e9900 */
[----:B------:R-:W-:Y:S02]  /*12d0*/  IADD3 R9, PT, PT, R9, 0x10, RZ ;  /* 0x0000001009097810 */ /* 0x000fe40007ffe0ff */
[----:B------:R-:W-:-:S03]  /*12e0*/  IADD3 R8, PT, PT, R8, 0x10, RZ ;  /* 0x0000001008087810 */ /* 0x000fc60007ffe0ff */
[----:B------:R-:W-:Y:S01]  /*12f0*/  IMAD R9, R9, UR7, R18 ;  /* 0x0000000709097c24 */ /* 0x000fe2000f8e0212 */
[----:B------:R-:W-:-:S04]  /*1300*/  IADD3 R11, P2, PT, R8, UR15, RZ ;  /* 0x0000000f080b7c10 */ /* 0x000fc8000ff5e0ff */
[----:B------:R-:W-:Y:S02]  /*1310*/  IADD3 R10, P1, PT, R9, UR6, RZ ;  /* 0x00000006090a7c10 */ /* 0x000fe4000ff3e0ff */
[----:B------:R-:W-:Y:S02]  /*1320*/  LEA R24, P0, R11, UR8, 0x2 ;  /* 0x000000080b187c11 */ /* 0x000fe4000f8010ff */
[----:B------:R-:W-:Y:S02]  /*1330*/  LEA.HI.X.SX32 R8, R8, UR22, 0x1, P2 ;  /* 0x0000001608087c11 */ /* 0x000fe400090f0eff */
[----:B------:R-:W-:Y:S02]  /*1340*/  LEA R14, P2, R10, UR10, 0x2 ;  /* 0x0000000a0a0e7c11 */ /* 0x000fe4000f8410ff */
[----:B------:R-:W-:Y:S02]  /*1350*/  LEA.HI.X.SX32 R9, R9, RZ, 0x1, P1 ;  /* 0x000000ff09097211 */ /* 0x000fe400008f0eff */
[----:B------:R-:W-:-:S02]  /*1360*/  LEA.HI.X R25, R11, UR9, R8, 0x2, P0 ;  /* 0x000000090b197c11 */ /* 0x000fc400080f1408 */
[----:B------:R-:W-:-:S03]  /*1370*/  LEA.HI.X R15, R10, UR11, R9, 0x2, P2 ;  /* 0x0000000b0a0f7c11 */ /* 0x000fc600090f1409 */
[----:B------:R0:W4:Y:S04]  /*1380*/  LDG.E.CONSTANT R24, desc[UR20][R24.64] ;  /* 0x0000001418187981 */ /* 0x000128000c1e9900 */
[----:B------:R1:W5:Y:S04]  /*1390*/  LDG.E.CONSTANT R23, desc[UR20][R14.64] ;  /* 0x000000140e177981 */ /* 0x000368000c1e9900 */
[----:B--2---:R-:W-:Y:S04]  /*13a0*/  STS [R21], R12 ;  /* 0x0000000c15007388 */ /* 0x004fe80000000800 */
[----:B---3--:R-:W-:Y:S01]  /*13b0*/  STS [R20], R27 ;  /* 0x0000001b14007388 */ /* 0x008fe20000000800 */
[----:B------:R-:W-:Y:S06]  /*13c0*/  BAR.SYNC.DEFER_BLOCKING 0x0 ;  /* 0x0000000000007b1d */ /* 0x000fec0000010000 */
[----:B------:R-:W-:Y:S04]  /*13d0*/  LDS R4, [R16+UR13] ;  /* 0x0000000d10047984 */ /* 0x000fe80008000800 */
[----:B------:R-:W2:Y:S04]  /*13e0*/  LDS.128 R8, [R2] ;  /* 0x0000000002087984 */ /* 0x000ea80000000c00 */
[----:B------:R-:W3:Y:S04]  /*13f0*/  LDS R29, [R16+UR13+0x40] ;  /* 0x0000400d101d7984 */ /* 0x000ee80008000800 */
[----:B------:R-:W4:Y:S04]  /*1400*/  LDS R26, [R16+UR13+0x80] ;  /* 0x0000800d101a7984 */ /* 0x000f280008000800 */
[----:B------:R-:W5:Y:S04]  /*1410*/  LDS R22, [R16+UR13+0xc0] ;  /* 0x0000c00d10167984 */ /* 0x000f680008000800 */
[----:B0-----:R-:W-:Y:S04]  /*1420*/  LDS R25, [R16+UR13+0x100] ;  /* 0x0001000d10197984 */ /* 0x001fe80008000800 */
[----:B------:R-:W-:Y:S04]  /*1430*/  LDS R12, [R16+UR13+0x140] ;  /* 0x0001400d100c7984 */ /* 0x000fe80008000800 */
[----:B-1----:R-:W-:Y:S04]  /*1440*/  LDS R14, [R16+UR13+0x1c0] ;  /* 0x0001c00d100e7984 */ /* 0x002fe80008000800 */
[----:B------:R-:W-:Y:S04]  /*1450*/  LDS R15, [R16+UR13+0x200] ;  /* 0x0002000d100f7984 */ /* 0x000fe80008000800 */
[----:B------:R-:W-:Y:S01]  /*1460*/  LDS R27, [R16+UR13+0x300] ;  /* 0x0003000d101b7984 */ /* 0x000fe20008000800 */
[----:B--2---:R-:W-:-:S03]  /*1470*/  FFMA R8, R8, R4, R13 ;  /* 0x0000000408087223 */ /* 0x004fc6000000000d */
[----:B------:R-:W0:Y:S01]  /*1480*/  LDS.128 R4, [R2+0x10] ;  /* 0x0000100002047984 */ /* 0x000e220000000c00 */
[----:B---3--:R-:W-:-:S03]  /*1490*/  FFMA R9, R29, R9, R8 ;  /* 0x000000091d097223 */ /* 0x008fc60000000008 */
[----:B------:R-:W1:Y:S01]  /*14a0*/  LDS R13, [R16+UR13+0x180] ;  /* 0x0001800d100d7984 */ /* 0x000e620008000800 */
[----:B----4-:R-:W-:-:S03]  /*14b0*/  FFMA R9, R26, R10, R9 ;  /* 0x0000000a1a097223 */ /* 0x010fc60000000009 */
[----:B------:R-:W-:Y:S01]  /*14c0*/  LDS R26, [R16+UR13+0x2c0] ;  /* 0x0002c00d101a7984 */ /* 0x000fe20008000800 */
[----:B-----5:R-:W-:-:S03]  /*14d0*/  FFMA R9, R22, R11, R9 ;  /* 0x0000000b16097223 */ /* 0x020fc60000000009 */
[----:B------:R-:W-:Y:S01]  /*14e0*/  LDS R22, [R16+UR13+0x3c0] ;  /* 0x0003c00d10167984 */ /* 0x000fe20008000800 */
[----:B0-----:R-:W-:-:S03]  /*14f0*/  FFMA R25, R4, R25, R9 ;  /* 0x0000001904197223 */ /* 0x001fc60000000009 */
[----:B------:R-:W0:Y:S04]  /*1500*/  LDS.128 R8, [R2+0x20] ;  /* 0x0000200002087984 */ /* 0x000e280000000c00 */
[----:B------:R-:W2:Y:S01]  /*1510*/  LDS R4, [R16+UR13+0x240] ;  /* 0x0002400d10047984 */ /* 0x000ea20008000800 */
[----:B------:R-:W-:-:S03]  /*1520*/  FFMA R12, R12, R5, R25 ;  /* 0x000000050c0c7223 */ /* 0x000fc60000000019 */
[----:B------:R-:W3:Y:S01]  /*1530*/  LDS R5, [R16+UR13+0x280] ;  /* 0x0002800d10057984 */ /* 0x000ee20008000800 */
[----:B-1----:R-:W-:-:S04]  /*1540*/  FFMA R13, R13, R6, R12 ;  /* 0x000000060d0d7223 */ /* 0x002fc8000000000c */
[----:B------:R-:W-:-:S04]  /*1550*/  FFMA R7, R14, R7, R13 ;  /* 0x000000070e077223 */ /* 0x000fc8000000000d */
[----:B0-----:R-:W-:Y:S02]  /*1560*/  FFMA R7, R8, R15, R7 ;  /* 0x0000000f08077223 */ /* 0x001fe40000000007 */
[----:B------:R-:W0:Y:S02]  /*1570*/  LDS.128 R12, [R2+0x30] ;  /* 0x00003000020c7984 */ /* 0x000e240000000c00 */
[----:B--2---:R-:W-:Y:S02]  /*1580*/  FFMA R4, R4, R9, R7 ;  /* 0x0000000904047223 */ /* 0x004fe40000000007 */
[----:B------:R-:W1:Y:S04]  /*1590*/  LDS R8, [R16+UR13+0x340] ;  /* 0x0003400d10087984 */ /* 0x000e680008000800 */
[----:B------:R-:W2:Y:S04]  /*15a0*/  LDS R9, [R16+UR13+0x380] ;  /* 0x0003800d10097984 */ /* 0x000ea80008000800 */
[----:B------:R-:W-:Y:S04]  /*15b0*/  STS [R21], R24 ;  /* 0x0000001815007388 */ /* 0x000fe80000000800 */
[----:B------:R-:W-:Y:S01]  /*15c0*/  STS [R20], R23 ;  /* 0x0000001714007388 */ /* 0x000fe20000000800 */
[----:B------:R-:W-:Y:S01]  /*15d0*/  BAR.SYNC.DEFER_BLOCKING 0x0 ;  /* 0x0000000000007b1d */ /* 0x000fe20000010000 */
[----:B---3--:R-:W-:-:S04]  /*15e0*/  FFMA R29, R5, R10, R4 ;  /* 0x0000000a051d7223 */ /* 0x008fc80000000004 */
[----:B------:R-:W-:Y:S01]  /*15f0*/  FFMA R11, R26, R11, R29 ;  /* 0x0000000b1a0b7223 */ /* 0x000fe2000000001d */
[----:B------:R-:W-:Y:S04]  /*1600*/  LDS R25, [R16+UR13] ;  /* 0x0000000d10197984 */ /* 0x000fe80008000800 */
[----:B------:R-:W3:Y:S01]  /*1610*/  LDS.128 R4, [R2] ;  /* 0x0000000002047984 */ /* 0x000ee20000000c00 */
[----:B0-----:R-:W-:-:S03]  /*1620*/  FFMA R11, R12, R27, R11 ;  /* 0x0000001b0c0b7223 */ /* 0x001fc6000000000b */
[----:B------:R-:W0:Y:S01]  /*1630*/  LDS R26, [R16+UR13+0x40] ;  /* 0x0000400d101a7984 */ /* 0x000e220008000800 */
[----:B-1----:R-:W-:-:S03]  /*1640*/  FFMA R8, R8, R13, R11 ;  /* 0x0000000d08087223 */ /* 0x002fc6000000000b */
[----:B------:R-:W1:Y:S01]  /*1650*/  LDS R27, [R16+UR13+0x80] ;  /* 0x0000800d101b7984 */ /* 0x000e620008000800 */
[----:B--2---:R-:W-:-:S03]  /*1660*/  FFMA R13, R9, R14, R8 ;  /* 0x0000000e090d7223 */ /* 0x004fc60000000008 */
[----:B------:R-:W2:Y:S04]  /*1670*/  LDS R24, [R16+UR13+0xc0] ;  /* 0x0000c00d10187984 */ /* 0x000ea80008000800 */
[----:B------:R-:W-:Y:S04]  /*1680*/  LDS R23, [R16+UR13+0x100] ;  /* 0x0001000d10177984 */ /* 0x000fe80008000800 */
[----:B------:R-:W4:Y:S04]  /*1690*/  LDS.128 R8, [R2+0x10] ;  /* 0x0000100002087984 */ /* 0x000f280000000c00 */
[----:B------:R-:W5:Y:S01]  /*16a0*/  LDS R28, [R16+UR13+0x140] ;  /* 0x0001400d101c7984 */ /* 0x000f620008000800 */
[----:B------:R-:W-:-:S03]  /*16b0*/  FFMA R13, R22, R15, R13 ;  /* 0x0000000f160d7223 */ /* 0x000fc6000000000d */
[----:B------:R-:W5:Y:S04]  /*16c0*/  LDS R29, [R16+UR13+0x180] ;  /* 0x0001800d101d7984 */ /* 0x000f680008000800 */
[----:B------:R-:W5:Y:S01]  /*16d0*/  LDS R22, [R16+UR13+0x1c0] ;  /* 0x0001c00d10167984 */ /* 0x000f620008000800 */
[----:B---3--:R-:W-:-:S03]  /*16e0*/  FFMA R13, R4, R25, R13 ;  /* 0x00000019040d7223 */ /* 0x008fc6000000000d */
[----:B------:R-:W-:Y:S01]  /*16f0*/  LDS R25, [R16+UR13+0x200] ;  /* 0x0002000d10197984 */ /* 0x000fe20008000800 */
[----:B0-----:R-:W-:-:S03]  /*1700*/  FFMA R26, R26, R5, R13 ;  /* 0x000000051a1a7223 */ /* 0x001fc6000000000d */
[----:B------:R-:W0:Y:S01]  /*1710*/  LDS.128 R12, [R2+0x20] ;  /* 0x00002000020c7984 */ /* 0x000e220000000c00 */
[----:B-1----:R-:W-:-:S04]  /*1720*/  FFMA R27, R27, R6, R26 ;  /* 0x000000061b1b7223 */ /* 0x002fc8000000001a */
[----:B--2---:R-:W-:Y:S02]  /*1730*/  FFMA R7, R24, R7, R27 ;  /* 0x0000000718077223 */ /* 0x004fe4000000001b */
[----:B------:R-:W1:Y:S02]  /*1740*/  LDS R24, [R16+UR13+0x240] ;  /* 0x0002400d10187984 */ /* 0x000e640008000800 */
[----:B----4-:R-:W-:Y:S02]  /*1750*/  FFMA R7, R8, R23, R7 ;  /* 0x0000001708077223 */ /* 0x010fe40000000007 */
[----:B------:R-:W2:Y:S02]  /*1760*/  LDS R23, [R16+UR13+0x280] ;  /* 0x0002800d10177984 */ /* 0x000ea40008000800 */
[----:B-----5:R-:W-:Y:S02]  /*1770*/  FFMA R28, R28, R9, R7 ;  /* 0x000000091c1c7223 */ /* 0x020fe40000000007 */
[----:B------:R-:W3:Y:S02]  /*1780*/  LDS R8, [R16+UR13+0x2c0] ;  /* 0x0002c00d10087984 */ /* 0x000ee40008000800 */
[----:B------:R-:W-:-:S02]  /*1790*/  FFMA R29, R29, R10, R28 ;  /* 0x0000000a1d1d7223 */ /* 0x000fc4000000001c */
[----:B------:R-:W-:Y:S04]  /*17a0*/  LDS R9, [R16+UR13+0x300] ;  /* 0x0003000d10097984 */ /* 0x000fe80008000800 */
[----:B------:R-:W4:Y:S01]  /*17b0*/  LDS.128 R4, [R2+0x30] ;  /* 0x0000300002047984 */ /* 0x000f220000000c00 */
[----:B------:R-:W-:-:S03]  /*17c0*/  FFMA R29, R22, R11, R29 ;  /* 0x0000000b161d7223 */ /* 0x000fc6000000001d */
[----:B------:R-:W5:Y:S04]  /*17d0*/  LDS R22, [R16+UR13+0x340] ;  /* 0x0003400d10167984 */ /* 0x000f680008000800 */
[----:B------:R-:W5:Y:S04]  /*17e0*/  LDS R11, [R16+UR13+0x380] ;  /* 0x0003800d100b7984 */ /* 0x000f680008000800 */
[----:B------:R-:W5:Y:S01]  /*17f0*/  LDS R10, [R16+UR13+0x3c0] ;  /* 0x0003c00d100a7984 */ /* 0x000f620008000800 */
[----:B0-----:R-:W-:-:S04]  /*1800*/  FFMA R25, R12, R25, R29 ;  /* 0x000000190c197223 */ /* 0x001fc8000000001d */
[----:B-1----:R-:W-:-:S04]  /*1810*/  FFMA R24, R24, R13, R25 ;  /* 0x0000000d18187223 */ /* 0x002fc80000000019 */
[----:B--2---:R-:W-:-:S04]  /*1820*/  FFMA R23, R23, R14, R24 ;  /* 0x0000000e17177223 */ /* 0x004fc80000000018 */
[----:B---3--:R-:W-:-:S04]  /*1830*/  FFMA R15, R8, R15, R23 ;  /* 0x0000000f080f7223 */ /* 0x008fc80000000017 */
[----:B----4-:R-:W-:-:S04]  /*1840*/  FFMA R9, R4, R9, R15 ;  /* 0x0000000904097223 */ /* 0x010fc8000000000f */
[----:B-----5:R-:W-:-:S04]  /*1850*/  FFMA R22, R22, R5, R9 ;  /* 0x0000000516167223 */ /* 0x020fc80000000009 */
[----:B------:R-:W-:Y:S01]  /*1860*/  FFMA R11, R11, R6, R22 ;  /* 0x000000060b0b7223 */ /* 0x000fe20000000016 */
[----:B------:R-:W-:-:S03]  /*1870*/  UIADD3 UR4, UPT, UPT, UR4, 0x20, URZ ;  /* 0x0000002004047890 */ /* 0x000fc6000fffe0ff */
[----:B------:R-:W-:-:S09]  /*1880*/  FFMA R13, R10, R7, R11 ;  /* 0x000000070a0d7223 */ /* 0x000fd2000000000b */
.L_x_21:
[----:B------:R-:W-:Y:S05]  /*1890*/  BRA.U UP0, `(.L_x_18) ;  /* 0x0000000100d87547 */ /* 0x000fea000b800000 */
        /* <DEDUP_REMOVED lines=8> */
[----:B------:R-:W-:Y:S02]  /*1920*/  IADD3 R4, P1, PT, R19, UR6, RZ ;  /* 0x0000000613047c10 */ /* 0x000fe4000ff3e0ff */
[----:B------:R-:W-:Y:S02]  /*1930*/  LEA.HI.X R9, R5, UR9, R6, 0x2, P0 ;  /* 0x0000000905097c11 */ /* 0x000fe400080f1406 */
[C---:B------:R-:W-:Y:S02]  /*1940*/  LEA R14, P2, R4.reuse, UR10, 0x2 ;  /* 0x0000000a040e7c11 */ /* 0x040fe4000f8410ff */
[----:B------:R-:W-:Y:S01]  /*1950*/  LEA.HI.X.SX32 R19, R19, RZ, 0x1, P1 ;  /* 0x000000ff13137211 */ /* 0x000fe200008f0eff */
[----:B------:R-:W2:Y:S03]  /*1960*/  LDG.E.CONSTANT R12, desc[UR20][R8.64] ;  /* 0x00000014080c7981 */ /* 0x000ea6000c1e9900 */
[----:B------:R-:W-:-:S06]  /*1970*/  LEA.HI.X R15, R4, UR11, R19, 0x2, P2 ;  /* 0x0000000b040f7c11 */ /* 0x000fcc00090f1413 */
[----:B------:R-:W3:Y:S04]  /*1980*/  LDG.E.CONSTANT R15, desc[UR20][R14.64] ;  /* 0x000000140e0f7981 */ /* 0x000ee8000c1e9900 */
[----:B--2---:R-:W-:Y:S04]  /*1990*/  STS [R21], R12 ;  /* 0x0000000c15007388 */ /* 0x004fe80000000800 */
[----:B---3--:R-:W-:Y:S01]  /*19a0*/  STS [R20], R15 ;  /* 0x0000000f14007388 */ /* 0x008fe20000000800 */
[----:B------:R-:W-:Y:S06]  /*19b0*/  BAR.SYNC.DEFER_BLOCKING 0x0 ;  /* 0x0000000000007b1d */ /* 0x000fec0000010000 */
[----:B------:R-:W-:Y:S04]  /*19c0*/  LDS R22, [R16+UR13] ;  /* 0x0000000d10167984 */ /* 0x000fe80008000800 */
[----:B------:R-:W0:Y:S04]  /*19d0*/  LDS.128 R4, [R2] ;  /* 0x0000000002047984 */ /* 0x000e280000000c00 */
[----:B------:R-:W1:Y:S04]  /*19e0*/  LDS R23, [R16+UR13+0x40] ;  /* 0x0000400d10177984 */ /* 0x000e680008000800 */
[----:B------:R-:W2:Y:S04]  /*19f0*/  LDS R25, [R16+UR13+0x80] ;  /* 0x0000800d10197984 */ /* 0x000ea80008000800 */
[----:B------:R-:W3:Y:S04]  /*1a00*/  LDS R26, [R16+UR13+0xc0] ;  /* 0x0000c00d101a7984 */ /* 0x000ee80008000800 */
[----:B------:R-:W-:Y:S04]  /*1a10*/  LDS R17, [R16+UR13+0x100] ;  /* 0x0001000d10117984 */ /* 0x000fe80008000800 */
[----:B------:R-:W4:Y:S04]  /*1a20*/  LDS.128 R8, [R2+0x10] ;  /* 0x0000100002087984 */ /* 0x000f280000000c00 */
[----:B------:R-:W5:Y:S04]  /*1a30*/  LDS R18, [R16+UR13+0x140] ;  /* 0x0001400d10127984 */ /* 0x000f680008000800 */
[----:B------:R-:W5:Y:S04]  /*1a40*/  LDS R19, [R16+UR13+0x180] ;  /* 0x0001800d10137984 */ /* 0x000f680008000800 */
[----:B------:R-:W5:Y:S04]  /*1a50*/  LDS R20, [R16+UR13+0x1c0] ;  /* 0x0001c00d10147984 */ /* 0x000f680008000800 */
[----:B------:R-:W-:Y:S01]  /*1a60*/  LDS R21, [R16+UR13+0x200] ;  /* 0x0002000d10157984 */ /* 0x000fe20008000800 */
[----:B0-----:R-:W-:-:S03]  /*1a70*/  FFMA R4, R4, R22, R13 ;  /* 0x0000001604047223 */ /* 0x001fc6000000000d */
[----:B------:R-:W-:Y:S04]  /*1a80*/  LDS R24, [R16+UR13+0x2c0] ;  /* 0x0002c00d10187984 */ /* 0x000fe80008000800 */
[----:B------:R-:W0:Y:S01]  /*1a90*/  LDS.128 R12, [R2+0x20] ;  /* 0x00002000020c7984 */ /* 0x000e220000000c00 */
[----:B-1----:R-:W-:-:S03]  /*1aa0*/  FFMA R4, R23, R5, R4 ;  /* 0x0000000517047223 */ /* 0x002fc60000000004 */
[----:B------:R-:W1:Y:S01]  /*1ab0*/  LDS R22, [R16+UR13+0x240] ;  /* 0x0002400d10167984 */ /* 0x000e620008000800 */
[----:B--2---:R-:W-:-:S03]  /*1ac0*/  FFMA R25, R25, R6, R4 ;  /* 0x0000000619197223 */ /* 0x004fc60000000004 */
[----:B------:R-:W2:Y:S01]  /*1ad0*/  LDS R23, [R16+UR13+0x280] ;  /* 0x0002800d10177984 */ /* 0x000ea20008000800 */
[----:B---3--:R-:W-:-:S03]  /*1ae0*/  FFMA R27, R26, R7, R25 ;  /* 0x000000071a1b7223 */ /* 0x008fc60000000019 */
[----:B------:R-:W-:Y:S04]  /*1af0*/  LDS R25, [R16+UR13+0x300] ;  /* 0x0003000d10197984 */ /* 0x000fe80008000800 */
[----:B------:R-:W3:Y:S01]  /*1b00*/  LDS.128 R4, [R2+0x30] ;  /* 0x0000300002047984 */ /* 0x000ee20000000c00 */
[----:B----4-:R-:W-:-:S03]  /*1b10*/  FFMA R27, R8, R17, R27 ;  /* 0x00000011081b7223 */ /* 0x010fc6000000001b */
[----:B------:R-:W4:Y:S04]  /*1b20*/  LDS R26, [R16+UR13+0x340] ;  /* 0x0003400d101a7984 */ /* 0x000f280008000800 */
[----:B------:R-:W4:Y:S01]  /*1b30*/  LDS R17, [R16+UR13+0x380] ;  /* 0x0003800d10117984 */ /* 0x000f220008000800 */
[----:B-----5:R-:W-:-:S03]  /*1b40*/  FFMA R18, R18, R9, R27 ;  /* 0x0000000912127223 */ /* 0x020fc6000000001b */
[----:B------:R-:W5:Y:S01]  /*1b50*/  LDS R8, [R16+UR13+0x3c0] ;  /* 0x0003c00d10087984 */ /* 0x000f620008000800 */
[----:B------:R-:W-:-:S04]  /*1b60*/  FFMA R19, R19, R10, R18 ;  /* 0x0000000a13137223 */ /* 0x000fc80000000012 */
[----:B------:R-:W-:-:S04]  /*1b70*/  FFMA R11, R20, R11, R19 ;  /* 0x0000000b140b7223 */ /* 0x000fc80000000013 */
[----:B0-----:R-:W-:-:S04]  /*1b80*/  FFMA R11, R12, R21, R11 ;  /* 0x000000150c0b7223 */ /* 0x001fc8000000000b */
[----:B-1----:R-:W-:-:S04]  /*1b90*/  FFMA R22, R22, R13, R11 ;  /* 0x0000000d16167223 */ /* 0x002fc8000000000b */
[----:B--2---:R-:W-:-:S04]  /*1ba0*/  FFMA R23, R23, R14, R22 ;  /* 0x0000000e17177223 */ /* 0x004fc80000000016 */
[----:B------:R-:W-:-:S04]  /*1bb0*/  FFMA R15, R24, R15, R23 ;  /* 0x0000000f180f7223 */ /* 0x000fc80000000017 */
[----:B---3--:R-:W-:-:S04]  /*1bc0*/  FFMA R15, R4, R25, R15 ;  /* 0x00000019040f7223 */ /* 0x008fc8000000000f */
[----:B----4-:R-:W-:-:S04]  /*1bd0*/  FFMA R26, R26, R5, R15 ;  /* 0x000000051a1a7223 */ /* 0x010fc8000000000f */
[----:B------:R-:W-:-:S04]  /*1be0*/  FFMA R17, R17, R6, R26 ;  /* 0x0000000611117223 */ /* 0x000fc8000000001a */
[----:B-----5:R-:W-:-:S07]  /*1bf0*/  FFMA R13, R8, R7, R17 ;  /* 0x00000007080d7223 */ /* 0x020fce0000000011 */
.L_x_18:
[----:B------:R-:W0:Y:S01]  /*1c00*/  LDC.64 R4, c[0x0][0x390] ;  /* 0x0000e400ff047b82 */ /* 0x000e220000000a00 */
[----:B------:R-:W1:Y:S01]  /*1c10*/  LDCU UR4, c[0x0][0x39c] ;  /* 0x00007380ff0477ac */ /* 0x000e620008000800 */
[----:B----4-:R-:W-:Y:S02]  /*1c20*/  IADD3 R3, PT, PT, R3, UR5, RZ ;  /* 0x0000000503037c10 */ /* 0x010fe4000fffe0ff */
[----:B------:R-:W-:-:S05]  /*1c30*/  IADD3 R0, PT, PT, R0, UR6, RZ ;  /* 0x0000000600007c10 */ /* 0x000fca000fffe0ff */
[----:B-1----:R-:W-:-:S04]  /*1c40*/  IMAD R3, R3, UR4, R0 ;  /* 0x0000000403037c24 */ /* 0x002fc8000f8e0200 */
[----:B0-----:R-:W-:-:S05]  /*1c50*/  IMAD.WIDE R2, R3, 0x4, R4 ;  /* 0x0000000403027825 */ /* 0x001fca00078e0204 */
[----:B------:R-:W2:Y:S02]  /*1c60*/  LDG.E R0, desc[UR20][R2.64] ;  /* 0x0000001402007981 */ /* 0x000ea4000c1e1900 */
[----:B--2---:R-:W-:-:S05]  /*1c70*/  FADD R13, R0, R13 ;  /* 0x0000000d000d7221 */ /* 0x004fca0000000000 */
[----:B------:R-:W-:Y:S01]  /*1c80*/  STG.E desc[UR20][R2.64], R13 ;  /* 0x0000000d02007986 */ /* 0x000fe2000c101914 */
[----:B------:R-:W-:Y:S05]  /*1c90*/  EXIT ;  /* 0x000000000000794d */ /* 0x000fea0003800000 */
.L_x_22:
        /* <DEDUP_REMOVED lines=14> */
.L_x_37:


//--------------------- .text._Z13gemm_v1_alterILi128ELi8ELi128ELi8ELi8EEvPfS0_S0_iii --------------------------
	.section	.text._Z13gemm_v1_alterILi128ELi8ELi128ELi8ELi8EEvPfS0_S0_iii,"ax",@progbits
	.align	128
        .global         _Z13gemm_v1_alterILi128ELi8ELi128ELi8ELi8EEvPfS0_S0_iii
        .type           _Z13gemm_v1_alterILi128ELi8ELi128ELi8ELi8EEvPfS0_S0_iii,@function
        .size           _Z13gemm_v1_alterILi128ELi8ELi128ELi8ELi8EEvPfS0_S0_iii,(.L_x_38 - _Z13gemm_v1_alterILi128ELi8ELi128ELi8ELi8EEvPfS0_S0_iii)
        .other          _Z13gemm_v1_alterILi128ELi8ELi128ELi8ELi8EEvPfS0_S0_iii,@"STO_CUDA_ENTRY STV_DEFAULT"
_Z13gemm_v1_alterILi128ELi8ELi128ELi8ELi8EEvPfS0_S0_iii:
.text._Z13gemm_v1_alterILi128ELi8ELi128ELi8ELi8EEvPfS0_S0_iii:
[----:B------:R-:W-:Y:S01]  /*0000*/  LDC R1, c[0x0][0x37c] ;  /* 0x0000df00ff017b82 */ /* 0x000fe20000000800 */
[----:B------:R-:W0:Y:S01]  /*0010*/  LDCU UR5, c[0x0][0x3a0] ;  /* 0x00007400ff0577ac */ /* 0x000e220008000800 */
[----:B------:R-:W1:Y:S01]  /*0020*/  S2R R0, SR_CTAID.X ;  /* 0x0000000000007919 */ /* 0x000e620000002500 */
[----:B------:R-:W-:Y:S01]  /*0030*/  HFMA2 R116, -RZ, RZ, 0, 0 ;  /* 0x00000000ff747431 */ /* 0x000fe200000001ff */
[----:B------:R-:W-:Y:S01]  /*0040*/  CS2R R14, SRZ ;  /* 0x00000000000e7805 */ /* 0x000fe2000001ff00 */
[----:B------:R-:W-:Y:S01]  /*0050*/  HFMA2 R64, -RZ, RZ, 0, 0 ;  /* 0x00000000ff407431 */ /* 0x000fe200000001ff */
[----:B------:R-:W2:Y:S01]  /*0060*/  S2R R2, SR_CTAID.Y ;  /* 0x0000000000027919 */ /* 0x000ea20000002600 */
[----:B------:R-:W-:Y:S01]  /*0070*/  HFMA2 R49, -RZ, RZ, 0, 0 ;  /* 0x00000000ff317431 */ /* 0x000fe200000001ff */
[----:B------:R-:W-:Y:S01]  /*0080*/  MOV R112, RZ ;  /* 0x000000ff00707202 */ /* 0x000fe20000000f00 */
[----:B------:R-:W-:Y:S01]  /*0090*/  HFMA2 R13, -RZ, RZ, 0, 0 ;  /* 0x00000000ff0d7431 */ /* 0x000fe200000001ff */
[----:B------:R-:W3:Y:S01]  /*00a0*/  S2R R3, SR_TID.X ;  /* 0x0000000000037919 */ /* 0x000ee20000002100 */
[----:B------:R-:W-:Y:S01]  /*00b0*/  HFMA2 R29, -RZ, RZ, 0, 0 ;  /* 0x00000000ff1d7431 */ /* 0x000fe200000001ff */
[----:B------:R-:W-:Y:S01]  /*00c0*/  CS2R R110, SRZ ;  /* 0x00000000006e7805 */ /* 0x000fe2000001ff00 */
[----:B------:R-:W-:Y:S01]  /*00d0*/  HFMA2 R16, -RZ, RZ, 0, 0 ;  /* 0x00000000ff107431 */ /* 0x000fe200000001ff */
[----:B------:R-:W4:Y:S01]  /*00e0*/  S2R R5, SR_TID.Y ;  /* 0x0000000000057919 */ /* 0x000f220000002200 */
[----:B------:R-:W-:-:S02]  /*00f0*/  CS2R R108, SRZ ;  /* 0x00000000006c7805 */ /* 0x000fc4000001ff00 */
[----:B------:R-:W-:Y:S02]  /*0100*/  CS2R R106, SRZ ;  /* 0x00000000006a7805 */ /* 0x000fe4000001ff00 */
[----:B------:R-:W-:Y:S02]  /*0110*/  CS2R R104, SRZ ;  /* 0x0000000000687805 */ /* 0x000fe4000001ff00 */
[----:B------:R-:W-:Y:S01]  /*0120*/  CS2R R102, SRZ ;  /* 0x0000000000667805 */ /* 0x000fe2000001ff00 */
[----:B0-----:R-:W-:Y:S01]  /*0130*/  UISETP.GE.AND UP0, UPT, UR5, 0x1, UPT ;  /* 0x000000010500788c */ /* 0x001fe2000bf06270 */
        /* <DEDUP_REMOVED lines=9> */
[----:B------:R-:W-:Y:S02]  /*01d0*/  MOV R82, RZ ;  /* 0x000000ff00527202 */ /* 0x000fe40000000f00 */
[----:B------:R-:W-:Y:S02]  /*01e0*/  CS2R R80, SRZ ;  /* 0x0000000000507805 */ /* 0x000fe4000001ff00 */
[----:B------:R-:W-:Y:S02]  /*01f0*/  CS2R R46, SRZ ;  /* 0x00000000002e7805 */ /* 0x000fe4000001ff00 */
[----:B------:R-:W-:Y:S02]  /*0200*/  CS2R R44, SRZ ;  /* 0x00000000002c7805 */ /* 0x000fe4000001ff00 */
[----:B------:R-:W-:Y:S02]  /*0210*/  CS2R R42, SRZ ;  /* 0x00000000002a7805 */ /* 0x000fe4000001ff00 */
[----:B------:R-:W-:-:S02]  /*0220*/  CS2R R40, SRZ ;  /* 0x0000000000287805 */ /* 0x000fc4000001ff00 */
[----:B------:R-:W-:Y:S02]  /*0230*/  CS2R R38, SRZ ;  /* 0x0000000000267805 */ /* 0x000fe4000001ff00 */
[----:B------:R-:W-:Y:S02]  /*0240*/  MOV R37, RZ ;  /* 0x000000ff00257202 */ /* 0x000fe40000000f00 */
[----:B------:R-:W-:Y:S02]  /*0250*/  CS2R R18, SRZ ;  /* 0x0000000000127805 */ /* 0x000fe4000001ff00 */
[----:B------:R-:W-:Y:S02]  /*0260*/  MOV R35, RZ ;  /* 0x000000ff00237202 */ /* 0x000fe40000000f00 */
[----:B------:R-:W-:Y:S02]  /*0270*/  CS2R R32, SRZ ;  /* 0x0000000000207805 */ /* 0x000fe4000001ff00 */
[----:B------:R-:W-:-:S02]  /*0280*/  CS2R R30, SRZ ;  /* 0x00000000001e7805 */ /* 0x000fc4000001ff00 */
[----:B------:R-:W-:Y:S02]  /*0290*/  MOV R71, RZ ;  /* 0x000000ff00477202 */ /* 0x000fe40000000f00 */
[----:B------:R-:W-:Y:S02]  /*02a0*/  CS2R R22, SRZ ;  /* 0x0000000000167805 */ /* 0x000fe4000001ff00 */
[----:B------:R-:W-:Y:S02]  /*02b0*/  MOV R24, RZ ;  /* 0x000000ff00187202 */ /* 0x000fe40000000f00 */
[----:B------:R-:W-:Y:S01]  /*02c0*/  CS2R R20, SRZ ;  /* 0x0000000000147805 */ /* 0x000fe2000001ff00 */
[----:B------:R-:W0:Y:S01]  /*02d0*/  LDCU.64 UR6, c[0x0][0x358] ;  /* 0x00006b00ff0677ac */ /* 0x000e220008000a00 */
[----:B-1234-:R-:W-:Y:S05]  /*02e0*/  BRA.U !UP0, `(.L_x_23) ;  /* 0x0000002d08347547 */ /* 0x01efea000b800000 */
[----:B------:R-:W-:Y:S01]  /*02f0*/  LEA R4, R2, R5, 0x4 ;  /* 0x0000000502047211 */ /* 0x000fe200078e20ff */
[----:B------:R-:W1:Y:S01]  /*0300*/  LDCU.64 UR8, c[0x0][0x380] ;  /* 0x00007000ff0877ac */ /* 0x000e620008000a00 */
[----:B------:R-:W-:Y:S02]  /*0310*/  MOV R58, 0x10 ;  /* 0x00000010003a7802 */ /* 0x000fe40000000f00 */
[----:B------:R-:W-:Y:S01]  /*0320*/  SHF.L.U32 R4, R4, 0x3, RZ ;  /* 0x0000000304047819 */ /* 0x000fe200000006ff */
[----:B------:R-:W-:Y:S01]  /*0330*/  UMOV UR4, URZ ;  /* 0x000000ff00047c82 */ /* 0x000fe20008000000 */
[----:B------:R-:W-:Y:S02]  /*0340*/  MOV R59, 0x0 ;  /* 0x00000000003b7802 */ /* 0x000fe40000000f00 */
[----:B------:R-:W-:Y:S01]  /*0350*/  MOV R50, 0x1c ;  /* 0x0000001c00327802 */ /* 0x000fe20000000f00 */
[----:B------:R-:W-:Y:S01]  /*0360*/  IMAD R4, R4, UR5, RZ ;  /* 0x0000000504047c24 */ /* 0x000fe2000f8e02ff */
[----:B------:R-:W-:-:S02]  /*0370*/  MOV R51, 0x0 ;  /* 0x0000000000337802 */ /* 0x000fc40000000f00 */
[----:B------:R-:W-:Y:S02]  /*0380*/  LEA R3, R0, R3, 0x4 ;  /* 0x0000000300037211 */ /* 0x000fe400078e20ff */
[----:B------:R-:W-:Y:S02]  /*0390*/  IADD3 R5, PT, PT, R4, UR5, RZ ;  /* 0x0000000504057c10 */ /* 0x000fe4000fffe0ff */
[----:B------:R-:W-:Y:S02]  /*03a0*/  SHF.L.U32 R12, R3, 0x3, RZ ;  /* 0x00000003030c7819 */ /* 0x000fe400000006ff */
[C---:B------:R-:W-:Y:S01]  /*03b0*/  IADD3 R6, PT, PT, R5.reuse, UR5, RZ ;  /* 0x0000000505067c10 */ /* 0x040fe2000fffe0ff */
[--C-:B------:R-:W-:Y:S01]  /*03c0*/  IMAD.WIDE.U32 R52, R5, 0x4, R58.reuse ;  /* 0x0000000405347825 */ /* 0x100fe200078e003a */
[----:B------:R-:W-:Y:S02]  /*03d0*/  MOV R116, RZ ;  /* 0x000000ff00747202 */ /* 0x000fe40000000f00 */
[C---:B------:R-:W-:Y:S01]  /*03e0*/  IADD3 R7, PT, PT, R6.reuse, UR5, RZ ;  /* 0x0000000506077c10 */ /* 0x040fe2000fffe0ff */
[----:B------:R-:W-:Y:S01]  /*03f0*/  IMAD.WIDE.U32 R54, R6, 0x4, R58 ;  /* 0x0000000406367825 */ /* 0x000fe200078e003a */
[----:B------:R-:W-:-:S02]  /*0400*/  MOV R3, R4 ;  /* 0x0000000400037202 */ /* 0x000fc40000000f00 */
[C---:B------:R-:W-:Y:S01]  /*0410*/  IADD3 R8, PT, PT, R7.reuse, UR5, RZ ;  /* 0x0000000507087c10 */ /* 0x040fe2000fffe0ff */
[----:B------:R-:W-:-:S03]  /*0420*/  IMAD.WIDE.U32 R56, R7, 0x4, R58 ;  /* 0x0000000407387825 */ /* 0x000fc600078e003a */
[C---:B------:R-:W-:Y:S01]  /*0430*/  IADD3 R9, PT, PT, R8.reuse, UR5, RZ ;  /* 0x0000000508097c10 */ /* 0x040fe2000fffe0ff */
[----:B------:R-:W-:-:S03]  /*0440*/  IMAD.WIDE.U32 R58, R8, 0x4, R58 ;  /* 0x00000004083a7825 */ /* 0x000fc600078e003a */
[C---:B------:R-:W-:Y:S01]  /*0450*/  IADD3 R11, PT, PT, R9.reuse, UR5, RZ ;  /* 0x00000005090b7c10 */ /* 0x040fe2000fffe0ff */
[----:B------:R-:W-:-:S03]  /*0460*/  IMAD.WIDE.U32 R60, R9, 0x4, R50 ;  /* 0x00000004093c7825 */ /* 0x000fc600078e0032 */
[C---:B------:R-:W-:Y:S01]  /*0470*/  IADD3 R10, PT, PT, R11.reuse, UR5, RZ ;  /* 0x000000050b0a7c10 */ /* 0x040fe2000fffe0ff */
[----:B------:R-:W-:-:S04]  /*0480*/  IMAD.WIDE.U32 R62, R11, 0x4, R50 ;  /* 0x000000040b3e7825 */ /* 0x000fc800078e0032 */
[----:B-1----:R-:W-:-:S07]  /*0490*/  IMAD.WIDE.U32 R50, R10, 0x4, R50 ;  /* 0x000000040a327825 */ /* 0x002fce00078e0032 */
.L_x_24:
[----:B------:R-:W1:Y:S08]  /*04a0*/  LDC.64 R72, c[0x0][0x380] ;  /* 0x0000e000ff487b82 */ /* 0x000e700000000a00 */
[----:B------:R-:W2:Y:S01]  /*04b0*/  LDC.64 R78, c[0x0][0x388] ;  /* 0x0000e200ff4e7b82 */ /* 0x000ea20000000a00 */
[----:B-1----:R-:W-:-:S04]  /*04c0*/  IMAD.WIDE.U32 R66, R6, 0x4, R72 ;  /* 0x0000000406427825 */ /* 0x002fc800078e0048 */
[----:B------:R-:W-:Y:S02]  /*04d0*/  IMAD.WIDE.U32 R68, R3, 0x4, R72 ;  /* 0x0000000403447825 */ /* 0x000fe400078e0048 */
[----:B0-----:R-:W3:Y:S02]  /*04e0*/  LDG.E.CONSTANT R66, desc[UR6][R66.64] ;  /* 0x0000000642427981 */ /* 0x001ee4000c1e9900 */
[----:B--2---:R-:W-:Y:S02]  /*04f0*/  IMAD.WIDE R78, R12, 0x4, R78 ;  /* 0x000000040c4e7825 */ /* 0x004fe400078e024e */
[----:B------:R0:W2:Y:S02]  /*0500*/  LDG.E.CONSTANT R17, desc[UR6][R68.64] ;  /* 0x0000000644117981 */ /* 0x0000a4000c1e9900 */
[--C-:B------:R-:W-:Y:S02]  /*0510*/  IMAD.WIDE.U32 R26, R5, 0x4, R72.reuse ;  /* 0x00000004051a7825 */ /* 0x100fe400078e0048 */
[----:B------:R-:W3:Y:S02]  /*0520*/  LDG.E.CONSTANT R83, desc[UR6][R78.64] ;  /* 0x000000064e537981 */ /* 0x000ee4000c1e9900 */
[----:B------:R-:W-:-:S02]  /*0530*/  IMAD.WIDE.U32 R76, R7, 0x4, R72 ;  /* 0x00000004074c7825 */ /* 0x000fc400078e0048 */
[----:B------:R1:W4:Y:S02]  /*0540*/  LDG.E.CONSTANT R65, desc[UR6][R26.64] ;  /* 0x000000061a417981 */ /* 0x000324000c1e9900 */
[--C-:B0-----:R-:W-:Y:S02]  /*0550*/  IMAD.WIDE.U32 R68, R8, 0x4, R72.reuse ;  /* 0x0000000408447825 */ /* 0x101fe400078e0048 */
[----:B------:R-:W5:Y:S02]  /*0560*/  LDG.E.CONSTANT R67, desc[UR6][R76.64] ;  /* 0x000000064c437981 */ /* 0x000f64000c1e9900 */
[--C-:B------:R-:W-:Y:S02]  /*0570*/  IMAD.WIDE.U32 R74, R9, 0x4, R72.reuse ;  /* 0x00000004094a7825 */ /* 0x100fe400078e0048 */
[----:B------:R-:W5:Y:S02]  /*0580*/  LDG.E.CONSTANT R68, desc[UR6][R68.64] ;  /* 0x0000000644447981 */ /* 0x000f64000c1e9900 */
[----:B-1----:R-:W-:-:S02]  /*0590*/  IMAD.WIDE.U32 R26, R11, 0x4, R72 ;  /* 0x000000040b1a7825 */ /* 0x002fc400078e0048 */
[----:B------:R0:W5:Y:S02]  /*05a0*/  LDG.E.CONSTANT R34, desc[UR6][R74.64] ;  /* 0x000000064a227981 */ /* 0x000164000c1e9900 */
[----:B------:R-:W-:Y:S02]  /*05b0*/  IMAD.WIDE.U32 R72, R10, 0x4, R72 ;  /* 0x000000040a487825 */ /* 0x000fe400078e0048 */
[----:B------:R-:W5:Y:S04]  /*05c0*/  LDG.E.CONSTANT R27, desc[UR6][R26.64] ;  /* 0x000000061a1b7981 */ /* 0x000f68000c1e9900 */
[----:B------:R-:W5:Y:S04]  /*05d0*/  LDG.E.CONSTANT R25, desc[UR6][R72.64] ;  /* 0x0000000648197981 */ /* 0x000f68000c1e9900 */
[----:B------:R-:W5:Y:S04]  /*05e0*/  LDG.E.CONSTANT R70, desc[UR6][R78.64+0x10] ;  /* 0x000010064e467981 */ /* 0x000f68000c1e9900 */
[----:B------:R-:W5:Y:S04]  /*05f0*/  LDG.E.CONSTANT R69, desc[UR6][R78.64+0x14] ;  /* 0x000014064e457981 */ /* 0x000f68000c1e9900 */
[----:B------:R-:W5:Y:S04]  /*0600*/  LDG.E.CONSTANT R73, desc[UR6][R78.64+0x8] ;  /* 0x000008064e497981 */ /* 0x000f68000c1e9900 */
[----:B------:R-:W5:Y:S04]  /*0610*/  LDG.E.CONSTANT R72, desc[UR6][R78.64+0xc] ;  /* 0x00000c064e487981 */ /* 0x000f68000c1e9900 */
[----:B------:R-:W5:Y:S04]  /*0620*/  LDG.E.CONSTANT R48, desc[UR6][R78.64+0x18] ;  /* 0x000018064e307981 */ /* 0x000f68000c1e9900 */
[----:B------:R-:W5:Y:S04]  /*0630*/  LDG.E.CONSTANT R114, desc[UR6][R78.64+0x4] ;  /* 0x000004064e727981 */ /* 0x000f68000c1e9900 */
[----:B------:R1:W5:Y:S01]  /*0640*/  LDG.E.CONSTANT R26, desc[UR6][R78.64+0x1c] ;  /* 0x00001c064e1a7981 */ /* 0x000362000c1e9900 */
[----:B0-----:R-:W-:-:S04]  /*0650*/  IADD3 R74, P0, PT, R52, UR8, RZ ;  /* 0x00000008344a7c10 */ /* 0x001fc8000ff1e0ff */
[----:B------:R-:W-:-:S05]  /*0660*/  IADD3.X R75, PT, PT, R53, UR9, RZ, P0, !PT ;  /* 0x00000009354b7c10 */ /* 0x000fca00087fe4ff */
[----:B------:R-:W5:Y:S01]  /*0670*/  LDG.E.CONSTANT R119, desc[UR6][R74.64+-0xc] ;  /* 0xfffff4064a777981 */ /* 0x000f62000c1e9900 */
[C---:B---3--:R-:W-:Y:S02]  /*0680*/  FFMA R36, R83.reuse, R66, R13 ;  /* 0x0000004253247223 */ /* 0x048fe4000000000d */
[----:B------:R-:W1:Y:S01]  /*0690*/  LDC R13, c[0x0][0x39c] ;  /* 0x0000e700ff0d7b82 */ /* 0x000e620000000800 */
[----:B----4-:R-:W-:Y:S01]  /*06a0*/  FFMA R28, R83, R65, R71 ;  /* 0x00000041531c7223 */ /* 0x010fe20000000047 */
[----:B--2---:R-:W-:Y:S01]  /*06b0*/  FFMA R20, R17, R83, R20 ;  /* 0x0000005311147223 */ /* 0x004fe20000000014 */
[----:B-----5:R-:W-:Y:S01]  /*06c0*/  FFMA R44, R83, R67, R44 ;  /* 0x00000043532c7223 */ /* 0x020fe2000000002c */
        /* <DEDUP_REMOVED lines=22> */
[----:B------:R-:W-:-:S02]  /*0830*/  MOV R72, UR8 ;  /* 0x0000000800487c02 */ /* 0x000fc40008000f00 */
[----:B------:R-:W-:Y:S01]  /*0840*/  MOV R73, UR9 ;  /* 0x0000000900497c02 */ /* 0x000fe20008000f00 */
[C---:B------:R-:W-:Y:S01]  /*0850*/  FFMA R104, R70.reuse, R27, R104 ;  /* 0x0000001b46687223 */ /* 0x040fe20000000068 */
        /* <DEDUP_REMOVED lines=11> */
[----:B------:R-:W-:-:S04]  /*0910*/  IMAD.WIDE.U32 R48, R4, 0x4, R72 ;  /* 0x0000000404307825 */ /* 0x000fc800078e0048 */
[----:B-1----:R-:W-:-:S04]  /*0920*/  IMAD.WIDE R78, R13, 0x4, R78 ;  /* 0x000000040d4e7825 */ /* 0x002fc800078e024e */
[C---:B------:R-:W-:Y:S01]  /*0930*/  FFMA R21, R17.reuse, R114, R21 ;  /* 0x0000007211157223 */ /* 0x040fe20000000015 */
[----:B------:R-:W-:Y:S01]  /*0940*/  FFMA R121, R17, R26, R16 ;  /* 0x0000001a11797223 */ /* 0x000fe20000000010 */
[----:B------:R-:W-:Y:S01]  /*0950*/  IADD3 R72, P0, PT, R54, UR8, RZ ;  /* 0x0000000836487c10 */ /* 0x000fe2000ff1e0ff */
[----:B------:R-:W2:Y:S04]  /*0960*/  LDG.E.CONSTANT R120, desc[UR6][R48.64+0x4] ;  /* 0x0000040630787981 */ /* 0x000ea8000c1e9900 */
[----:B------:R-:W2:Y:S01]  /*0970*/  LDG.E.CONSTANT R17, desc[UR6][R78.64+0x14] ;  /* 0x000014064e117981 */ /* 0x000ea2000c1e9900 */
[----:B------:R-:W-:Y:S02]  /*0980*/  IADD3.X R73, PT, PT, R55, UR9, RZ, P0, !PT ;  /* 0x0000000937497c10 */ /* 0x000fe400087fe4ff */
[----:B------:R-:W-:Y:S01]  /*0990*/  IADD3 R76, P0, PT, R56, UR8, RZ ;  /* 0x00000008384c7c10 */ /* 0x000fe2000ff1e0ff */
[----:B------:R-:W3:Y:S01]  /*09a0*/  LDG.E.CONSTANT R16, desc[UR6][R78.64+0x18] ;  /* 0x000018064e107981 */ /* 0x000ee2000c1e9900 */
        /* <DEDUP_REMOVED lines=13> */
[----:B------:R-:W-:Y:S01]  /*0a80*/  IADD3.X R77, PT, PT, R57, UR9, RZ, P0, !PT ;  /* 0x00000009394d7c10 */ /* 0x000fe200087fe4ff */
[----:B------:R-:W4:Y:S01]  /*0a90*/  LDG.E.CONSTANT R115, desc[UR6][R78.64] ;  /* 0x000000064e737981 */ /* 0x000f22000c1e9900 */
[----:B------:R-:W-:-:S03]  /*0aa0*/  FFMA R84, R83, R68, R84 ;  /* 0x0000004453547223 */ /* 0x000fc60000000054 */
[----:B------:R-:W5:Y:S01]  /*0ab0*/  LDG.E.CONSTANT R114, desc[UR6][R78.64+0x4] ;  /* 0x000004064e727981 */ /* 0x000f62000c1e9900 */
[----:B------:R-:W-:-:S03]  /*0ac0*/  FFMA R92, R83, R34, R92 ;  /* 0x00000022535c7223 */ /* 0x000fc6000000005c */
[----:B------:R-:W5:Y:S01]  /*0ad0*/  LDG.E.CONSTANT R113, desc[UR6][R78.64+0x8] ;  /* 0x000008064e717981 */ /* 0x000f62000c1e9900 */
[----:B------:R-:W-:-:S03]  /*0ae0*/  FFMA R100, R83, R27, R100 ;  /* 0x0000001b53647223 */ /* 0x000fc60000000064 */
[----:B------:R-:W5:Y:S01]  /*0af0*/  LDG.E.CONSTANT R19, desc[UR6][R78.64+0xc] ;  /* 0x00000c064e137981 */ /* 0x000f62000c1e9900 */
[----:B------:R-:W-:-:S03]  /*0b00*/  FFMA R108, R83, R25, R108 ;  /* 0x00000019536c7223 */ /* 0x000fc6000000006c */
[----:B------:R-:W5:Y:S04]  /*0b10*/  LDG.E.CONSTANT R18, desc[UR6][R78.64+0x10] ;  /* 0x000010064e127981 */ /* 0x000f68000c1e9900 */
[----:B------:R-:W5:Y:S04]  /*0b20*/  LDG.E.CONSTANT R117, desc[UR6][R78.64+0x1c] ;  /* 0x00001c064e757981 */ /* 0x000f68000c1e9900 */
[----:B------:R-:W5:Y:S04]  /*0b30*/  LDG.E.CONSTANT R69, desc[UR6][R72.64+-0xc] ;  /* 0xfffff40648457981 */ /* 0x000f68000c1e9900 */
[----:B------:R-:W5:Y:S01]  /*0b40*/  LDG.E.CONSTANT R83, desc[UR6][R76.64+-0xc] ;  /* 0xfffff4064c537981 */ /* 0x000f62000c1e9900 */
[C---:B------:R-:W-:Y:S01]  /*0b50*/  FFMA R116, R26.reuse, R25, R116 ;  /* 0x000000191a747223 */ /* 0x040fe20000000074 */
[C---:B------:R-:W-:Y:S01]  /*0b60*/  FFMA R99, R26.reuse, R34, R99 ;  /* 0x000000221a637223 */ /* 0x040fe20000000063 */
[C---:B------:R-:W-:Y:S01]  /*0b70*/  FFMA R43, R26.reuse, R66, R43 ;  /* 0x000000421a2b7223 */ /* 0x040fe2000000002b */
[C---:B------:R-:W-:Y:S01]  /*0b80*/  FFMA R91, R26.reuse, R68, R91 ;  /* 0x000000441a5b7223 */ /* 0x040fe2000000005b */
[----:B------:R-:W-:Y:S01]  /*0b90*/  FFMA R67, R26, R67, R64 ;  /* 0x000000431a437223 */ /* 0x000fe20000000040 */
[----:B------:R-:W-:Y:S01]  /*0ba0*/  IADD3 R64, P1, PT, R60, UR8, RZ ;  /* 0x000000083c407c10 */ /* 0x000fe2000ff3e0ff */
[----:B------:R-:W-:-:S03]  /*0bb0*/  FFMA R35, R26, R65, R35 ;  /* 0x000000411a237223 */ /* 0x000fc60000000023 */
[----:B------:R-:W-:Y:S01]  /*0bc0*/  IADD3.X R65, PT, PT, R61, UR9, RZ, P1, !PT ;  /* 0x000000093d417c10 */ /* 0x000fe20008ffe4ff */
[----:B------:R-:W-:Y:S01]  /*0bd0*/  FFMA R107, R26, R27, R107 ;  /* 0x0000001b1a6b7223 */ /* 0x000fe2000000006b */
[----:B--2---:R-:W-:Y:S01]  /*0be0*/  FFMA R25, R120, R17, R70 ;  /* 0x0000001178197223 */ /* 0x004fe20000000046 */
[----:B------:R-:W-:Y:S01]  /*0bf0*/  IADD3 R70, P0, PT, R58, UR8, RZ ;  /* 0x000000083a467c10 */ /* 0x000fe2000ff1e0ff */
[----:B---3--:R-:W-:-:S03]  /*0c00*/  FFMA R34, R16, R119, R71 ;  /* 0x0000007710227223 */ /* 0x008fc60000000047 */
[----:B------:R-:W-:Y:S02]  /*0c10*/  IADD3.X R71, PT, PT, R59, UR9, RZ, P0, !PT ;  /* 0x000000093b477c10 */ /* 0x000fe400087fe4ff */
[----:B------:R-:W-:Y:S01]  /*0c20*/  IADD3 R68, P0, PT, R62, UR8, RZ ;  /* 0x000000083e447c10 */ /* 0x000fe2000ff1e0ff */
[C---:B------:R-:W-:Y:S01]  /*0c30*/  FFMA R26, R120.reuse, R16, R118 ;  /* 0x00000010781a7223 */ /* 0x040fe20000000076 */
[----:B------:R-:W-:Y:S01]  /*0c40*/  FFMA R33, R17, R119, R33 ;  /* 0x0000007711217223 */ /* 0x000fe20000000021 */
[C---:B----4-:R-:W-:Y:S01]  /*0c50*/  FFMA R20, R120.reuse, R115, R20 ;  /* 0x0000007378147223 */ /* 0x050fe20000000014 */
[-C--:B------:R-:W-:Y:S01]  /*0c60*/  FFMA R28, R115, R119.reuse, R28 ;  /* 0x00000077731c7223 */ /* 0x080fe2000000001c */
[----:B-----5:R-:W-:Y:S01]  /*0c70*/  FFMA R21, R120, R114, R21 ;  /* 0x0000007278157223 */ /* 0x020fe20000000015 */
[----:B------:R-:W-:Y:S01]  /*0c80*/  FFMA R29, R114, R119, R29 ;  /* 0x00000077721d7223 */ /* 0x000fe2000000001d */
[C---:B------:R-:W-:Y:S01]  /*0c90*/  FFMA R22, R120.reuse, R113, R22 ;  /* 0x0000007178167223 */ /* 0x040fe20000000016 */
[----:B------:R-:W-:Y:S01]  /*0ca0*/  FFMA R30, R113, R119, R30 ;  /* 0x00000077711e7223 */ /* 0x000fe2000000001e */
[----:B------:R-:W-:Y:S01]  /*0cb0*/  FFMA R23, R120, R19, R23 ;  /* 0x0000001378177223 */ /* 0x000fe20000000017 */
        /* <DEDUP_REMOVED lines=9> */
[----:B------:R-:W-:-:S02]  /*0d50*/  IADD3.X R69, PT, PT, R63, UR9, RZ, P0, !PT ;  /* 0x000000093f457c10 */ /* 0x000fc400087fe4ff */
[----:B------:R-:W-:Y:S01]  /*0d60*/  IADD3 R66, P0, PT, R50, UR8, RZ ;  /* 0x0000000832427c10 */ /* 0x000fe2000ff1e0ff */
        /* <DEDUP_REMOVED lines=8> */
[----:B------:R-:W-:Y:S01]  /*0df0*/  IADD3.X R67, PT, PT, R51, UR9, RZ, P0, !PT ;  /* 0x0000000933437c10 */ /* 0x000fe200087fe4ff */
[C---:B------:R-:W-:Y:S01]  /*0e00*/  FFMA R24, R120.reuse, R18, R24 ;  /* 0x0000001278187223 */ /* 0x040fe20000000018 */
[----:B------:R-:W-:Y:S01]  /*0e10*/  FFMA R27, R120, R117, R121 ;  /* 0x00000075781b7223 */ /* 0x000fe20000000079 */
[-C--:B------:R-:W-:Y:S01]  /*0e20*/  FFMA R32, R18, R119.reuse, R32 ;  /* 0x0000007712207223 */ /* 0x080fe20000000020 */
[----:B------:R-:W-:Y:S01]  /*0e30*/  FFMA R35, R117, R119, R35 ;  /* 0x0000007775237223 */ /* 0x000fe20000000023 */
[----:B------:R-:W2:Y:S04]  /*0e40*/  LDG.E.CONSTANT R121, desc[UR6][R70.64+-0xc] ;  /* 0xfffff40646797981 */ /* 0x000ea8000c1e9900 */
[----:B------:R-:W3:Y:S04]  /*0e50*/  LDG.E.CONSTANT R120, desc[UR6][R64.64+-0x18] ;  /* 0xffffe80640787981 */ /* 0x000ee8000c1e9900 */
[----:B------:R-:W4:Y:S04]  /*0e60*/  LDG.E.CONSTANT R118, desc[UR6][R68.64+-0x18] ;  /* 0xffffe80644767981 */ /* 0x000f28000c1e9900 */
[----:B------:R-:W5:Y:S01]  /*0e70*/  LDG.E.CONSTANT R119, desc[UR6][R66.64+-0x18] ;  /* 0xffffe80642777981 */ /* 0x000f62000c1e9900 */
[----:B------:R-:W-:-:S04]  /*0e80*/  IMAD.WIDE R78, R13, 0x4, R78 ;  /* 0x000000040d4e7825 */ /* 0x000fc800078e024e */
[-C--:B--2---:R-:W-:Y:S01]  /*0e90*/  FFMA R91, R117, R121.reuse, R91 ;  /* 0x00000079755b7223 */ /* 0x084fe2000000005b */
[-C--:B------:R-:W-:Y:S01]  /*0ea0*/  FFMA R84, R115, R121.reuse, R84 ;  /* 0x0000007973547223 */ /* 0x080fe20000000054 */
[-C--:B------:R-:W-:Y:S01]  /*0eb0*/  FFMA R85, R114, R121.reuse, R85 ;  /* 0x0000007972557223 */ /* 0x080fe20000000055 */
[-C--:B------:R-:W-:Y:S01]  /*0ec0*/  FFMA R86, R113, R121.reuse, R86 ;  /* 0x0000007971567223 */ /* 0x080fe20000000056 */
[----:B---3--:R-:W-:Y:S01]  /*0ed0*/  FFMA R99, R117, R120, R99 ;  /* 0x0000007875637223 */ /* 0x008fe20000000063 */
[-C--:B------:R-:W-:Y:S01]  /*0ee0*/  FFMA R87, R19, R121.reuse, R87 ;  /* 0x0000007913577223 */ /* 0x080fe20000000057 */
[-C--:B------:R-:W-:Y:S01]  /*0ef0*/  FFMA R88, R18, R121.reuse, R88 ;  /* 0x0000007912587223 */ /* 0x080fe20000000058 */
[-C--:B------:R-:W-:Y:S01]  /*0f00*/  FFMA R89, R17, R121.reuse, R89 ;  /* 0x0000007911597223 */ /* 0x080fe20000000059 */
[----:B----4-:R-:W-:Y:S01]  /*0f10*/  FFMA R107, R117, R118, R107 ;  /* 0x00000076756b7223 */ /* 0x010fe2000000006b */
        /* <DEDUP_REMOVED lines=15> */
[-C--:B-----5:R-:W-:Y:S01]  /*1010*/  FFMA R108, R115, R119.reuse, R108 ;  /* 0x00000077736c7223 */ /* 0x0a0fe2000000006c */
[-C--:B------:R-:W-:Y:S01]  /*1020*/  FFMA R109, R114, R119.reuse, R109 ;  /* 0x00000077726d7223 */ /* 0x080fe2000000006d */
[-C--:B------:R-:W-:Y:S01]  /*1030*/  FFMA R110, R113, R119.reuse, R110 ;  /* 0x00000077716e7223 */ /* 0x080fe2000000006e */
[-C--:B------:R-:W-:Y:S01]  /*1040*/  FFMA R111, R19, R119.reuse, R111 ;  /* 0x00000077136f7223 */ /* 0x080fe2000000006f */
[-C--:B------:R-:W-:Y:S01]  /*1050*/  FFMA R112, R18, R119.reuse, R112 ;  /* 0x0000007712707223 */ /* 0x080fe20000000070 */
[-C--:B------:R-:W-:Y:S01]  /*1060*/  FFMA R14, R17, R119.reuse, R14 ;  /* 0x00000077110e7223 */ /* 0x080fe2000000000e */
[-C--:B------:R-:W-:Y:S01]  /*1070*/  FFMA R15, R16, R119.reuse, R15 ;  /* 0x00000077100f7223 */ /* 0x080fe2000000000f */
[----:B------:R-:W-:Y:S01]  /*1080*/  FFMA R117, R117, R119, R116 ;  /* 0x0000007775757223 */ /* 0x000fe20000000074 */
[----:B------:R-:W2:Y:S04]  /*1090*/  LDG.E.CONSTANT R121, desc[UR6][R48.64+0x8] ;  /* 0x0000080630797981 */ /* 0x000ea8000c1e9900 */
[----:B------:R-:W2:Y:S04]  /*10a0*/  LDG.E.CONSTANT R115, desc[UR6][R78.64] ;  /* 0x000000064e737981 */ /* 0x000ea8000c1e9900 */
[----:B------:R-:W3:Y:S04]  /*10b0*/  LDG.E.CONSTANT R114, desc[UR6][R78.64+0x4] ;  /* 0x000004064e727981 */ /* 0x000ee8000c1e9900 */
[----:B------:R-:W4:Y:S04]  /*10c0*/  LDG.E.CONSTANT R113, desc[UR6][R78.64+0x8] ;  /* 0x000008064e717981 */ /* 0x000f28000c1e9900 */
[----:B------:R-:W5:Y:S04]  /*10d0*/  LDG.E.CONSTANT R19, desc[UR6][R78.64+0xc] ;  /* 0x00000c064e137981 */ /* 0x000f68000c1e9900 */
[----:B------:R-:W5:Y:S04]  /*10e0*/  LDG.E.CONSTANT R18, desc[UR6][R78.64+0x10] ;  /* 0x000010064e127981 */ /* 0x000f68000c1e9900 */
[----:B------:R-:W5:Y:S04]  /*10f0*/  LDG.E.CONSTANT R17, desc[UR6][R78.64+0x14] ;  /* 0x000014064e117981 */ /* 0x000f68000c1e9900 */
[----:B------:R-:W5:Y:S04]  /*1100*/  LDG.E.CONSTANT R16, desc[UR6][R78.64+0x18] ;  /* 0x000018064e107981 */ /* 0x000f68000c1e9900 */
[----:B------:R-:W5:Y:S04]  /*1110*/  LDG.E.CONSTANT R118, desc[UR6][R78.64+0x1c] ;  /* 0x00001c064e767981 */ /* 0x000f68000c1e9900 */
[----:B------:R-:W5:Y:S04]  /*1120*/  LDG.E.CONSTANT R120, desc[UR6][R74.64+-0x8] ;  /* 0xfffff8064a787981 */ /* 0x000f68000c1e9900 */
[----:B------:R-:W5:Y:S04]  /*1130*/  LDG.E.CONSTANT R116, desc[UR6][R72.64+-0x8] ;  /* 0xfffff80648747981 */ /* 0x000f68000c1e9900 */
[----:B------:R-:W5:Y:S01]  /*1140*/  LDG.E.CONSTANT R119, desc[UR6][R76.64+-0x8] ;  /* 0xfffff8064c777981 */ /* 0x000f62000c1e9900 */
[C---:B--2---:R-:W-:Y:S01]  /*1150*/  FFMA R20, R121.reuse, R115, R20 ;  /* 0x0000007379147223 */ /* 0x044fe20000000014 */
[C---:B---3--:R-:W-:Y:S01]  /*1160*/  FFMA R21, R121.reuse, R114, R21 ;  /* 0x0000007279157223 */ /* 0x048fe20000000015 */
[C---:B----4-:R-:W-:Y:S01]  /*1170*/  FFMA R22, R121.reuse, R113, R22 ;  /* 0x0000007179167223 */ /* 0x050fe20000000016 */
[C---:B-----5:R-:W-:Y:S01]  /*1180*/  FFMA R23, R121.reuse, R19, R23 ;  /* 0x0000001379177223 */ /* 0x060fe20000000017 */
[C---:B------:R-:W-:Y:S01]  /*1190*/  FFMA R24, R121.reuse, R18, R24 ;  /* 0x0000001279187223 */ /* 0x040fe20000000018 */
[C---:B------:R-:W-:Y:S01]  /*11a0*/  FFMA R25, R121.reuse, R17, R25 ;  /* 0x0000001179197223 */ /* 0x040fe20000000019 */
[C---:B------:R-:W-:Y:S01]  /*11b0*/  FFMA R26, R121.reuse, R16, R26 ;  /* 0x00000010791a7223 */ /* 0x040fe2000000001a */
[----:B------:R-:W-:-:S02]  /*11c0*/  FFMA R27, R121, R118, R27 ;  /* 0x00000076791b7223 */ /* 0x000fc4000000001b */
[----:B------:R-:W2:Y:S01]  /*11d0*/  LDG.E.CONSTANT R121, desc[UR6][R70.64+-0x8] ;  /* 0xfffff80646797981 */ /* 0x000ea2000c1e9900 */
        /* <DEDUP_REMOVED lines=16> */
[----:B------:R-:W3:Y:S01]  /*12e0*/  LDG.E.CONSTANT R120, desc[UR6][R64.64+-0x14] ;  /* 0xffffec0640787981 */ /* 0x000ee2000c1e9900 */
[-C--:B------:R-:W-:Y:S01]  /*12f0*/  FFMA R44, R115, R119.reuse, R44 ;  /* 0x00000077732c7223 */ /* 0x080fe2000000002c */
[-C--:B------:R-:W-:Y:S01]  /*1300*/  FFMA R45, R114, R119.reuse, R45 ;  /* 0x00000077722d7223 */ /* 0x080fe2000000002d */
[-C--:B------:R-:W-:Y:S01]  /*1310*/  FFMA R46, R113, R119.reuse, R46 ;  /* 0x00000077712e7223 */ /* 0x080fe2000000002e */
[----:B------:R-:W4:Y:S01]  /*1320*/  LDG.E.CONSTANT R116, desc[UR6][R68.64+-0x14] ;  /* 0xffffec0644747981 */ /* 0x000f22000c1e9900 */
[-C--:B------:R-:W-:Y:S01]  /*1330*/  FFMA R47, R19, R119.reuse, R47 ;  /* 0x00000077132f7223 */ /* 0x080fe2000000002f */
[-C--:B------:R-:W-:Y:S01]  /*1340*/  FFMA R80, R18, R119.reuse, R80 ;  /* 0x0000007712507223 */ /* 0x080fe20000000050 */
[-C--:B------:R-:W-:Y:S01]  /*1350*/  FFMA R81, R17, R119.reuse, R81 ;  /* 0x0000007711517223 */ /* 0x080fe20000000051 */
[-C--:B------:R-:W-:Y:S01]  /*1360*/  FFMA R82, R16, R119.reuse, R82 ;  /* 0x0000007710527223 */ /* 0x080fe20000000052 */
[----:B------:R-:W-:-:S02]  /*1370*/  FFMA R83, R118, R119, R83 ;  /* 0x0000007776537223 */ /* 0x000fc40000000053 */
[----:B------:R-:W5:Y:S01]  /*1380*/  LDG.E.CONSTANT R119, desc[UR6][R66.64+-0x14] ;  /* 0xffffec0642777981 */ /* 0x000f62000c1e9900 */
[----:B------:R-:W-:-:S04]  /*1390*/  IMAD.WIDE R78, R13, 0x4, R78 ;  /* 0x000000040d4e7825 */ /* 0x000fc800078e024e */
[-C--:B--2---:R-:W-:Y:S01]  /*13a0*/  FFMA R91, R118, R121.reuse, R91 ;  /* 0x00000079765b7223 */ /* 0x084fe2000000005b */
[-C--:B------:R-:W-:Y:S01]  /*13b0*/  FFMA R84, R115, R121.reuse, R84 ;  /* 0x0000007973547223 */ /* 0x080fe20000000054 */
[-C--:B------:R-:W-:Y:S01]  /*13c0*/  FFMA R85, R114, R121.reuse, R85 ;  /* 0x0000007972557223 */ /* 0x080fe20000000055 */
[-C--:B------:R-:W-:Y:S01]  /*13d0*/  FFMA R86, R113, R121.reuse, R86 ;  /* 0x0000007971567223 */ /* 0x080fe20000000056 */
[-C--:B------:R-:W-:Y:S01]  /*13e0*/  FFMA R87, R19, R121.reuse, R87 ;  /* 0x0000007913577223 */ /* 0x080fe20000000057 */
[-C--:B------:R-:W-:Y:S01]  /*13f0*/  FFMA R88, R18, R121.reuse, R88 ;  /* 0x0000007912587223 */ /* 0x080fe20000000058 */
[-C--:B------:R-:W-:Y:S01]  /*1400*/  FFMA R89, R17, R121.reuse, R89 ;  /* 0x0000007911597223 */ /* 0x080fe20000000059 */
[----:B------:R-:W-:Y:S02]  /*1410*/  FFMA R90, R16, R121, R90 ;  /* 0x00000079105a7223 */ /* 0x000fe4000000005a */
[----:B------:R-:W2:Y:S01]  /*1420*/  LDG.E.CONSTANT R121, desc[UR6][R48.64+0xc] ;  /* 0x00000c0630797981 */ /* 0x000ea2000c1e9900 */
[-C--:B---3--:R-:W-:Y:S01]  /*1430*/  FFMA R99, R118, R120.reuse, R99 ;  /* 0x0000007876637223 */ /* 0x088fe20000000063 */
[-C--:B------:R-:W-:Y:S01]  /*1440*/  FFMA R92, R115, R120.reuse, R92 ;  /* 0x00000078735c7223 */ /* 0x080fe2000000005c */
[-C--:B------:R-:W-:Y:S01]  /*1450*/  FFMA R93, R114, R120.reuse, R93 ;  /* 0x00000078725d7223 */ /* 0x080fe2000000005d */
[----:B------:R-:W-:Y:S01]  /*1460*/  FFMA R94, R113, R120, R94 ;  /* 0x00000078715e7223 */ /* 0x000fe2000000005e */
[----:B----4-:R-:W-:Y:S01]  /*1470*/  FFMA R107, R118, R116, R107 ;  /* 0x00000074766b7223 */ /* 0x010fe2000000006b */
        /* <DEDUP_REMOVED lines=79> */
[-C--:B------:R-:W-:Y:S01]  /*1970*/  FFMA R94, R114, R120.reuse, R94 ;  /* 0x00000078725e7223 */ /* 0x080fe2000000005e */
[-C--:B----4-:R-:W-:Y:S01]  /*1980*/  FFMA R107, R19, R117.reuse, R107 ;  /* 0x00000075136b7223 */ /* 0x090fe2000000006b */
        /* <DEDUP_REMOVED lines=80> */
[-C--:B------:R-:W-:Y:S01]  /*1e90*/  FFMA R96, R113, R120.reuse, R96 ;  /* 0x0000007871607223 */ /* 0x080fe20000000060 */
[-C--:B------:R-:W-:Y:S01]  /*1ea0*/  FFMA R97, R16, R120.reuse, R97 ;  /* 0x0000007810617223 */ /* 0x080fe20000000061 */
[-C--:B------:R-:W-:Y:S01]  /*1eb0*/  FFMA R98, R17, R120.reuse, R98 ;  /* 0x0000007811627223 */ /* 0x080fe20000000062 */
[----:B------:R-:W-:Y:S01]  /*1ec0*/  FFMA R99, R18, R120, R99 ;  /* 0x0000007812637223 */ /* 0x000fe20000000063 */
[-C--:B----4-:R-:W-:Y:S01]  /*1ed0*/  FFMA R100, R117, R118.reuse, R100 ;  /* 0x0000007675647223 */ /* 0x090fe20000000064 */
        /* <DEDUP_REMOVED lines=62> */
[----:B------:R-:W-:-:S05]  /*22c0*/  IMAD.WIDE R122, R13, 0x4, R78 ;  /* 0x000000040d7a7825 */ /* 0x000fca00078e024e */
[----:B------:R-:W5:Y:S04]  /*22d0*/  LDG.E.CONSTANT R79, desc[UR6][R122.64+0x4] ;  /* 0x000004067a4f7981 */ /* 0x000f68000c1e9900 */
[----:B------:R-:W5:Y:S01]  /*22e0*/  LDG.E.CONSTANT R78, desc[UR6][R122.64+0x10] ;  /* 0x000010067a4e7981 */ /* 0x000f62000c1e9900 */
[-C--:B--2---:R-:W-:Y:S01]  /*22f0*/  FFMA R84, R118, R121.reuse, R84 ;  /* 0x0000007976547223 */ /* 0x084fe20000000054 */
[-C--:B------:R-:W-:Y:S01]  /*2300*/  FFMA R85, R117, R121.reuse, R85 ;  /* 0x0000007975557223 */ /* 0x080fe20000000055 */
[-C--:B------:R-:W-:Y:S01]  /*2310*/  FFMA R86, R116, R121.reuse, R86 ;  /* 0x0000007974567223 */ /* 0x080fe20000000056 */
[-C--:B------:R-:W-:Y:S01]  /*2320*/  FFMA R87, R115, R121.reuse, R87 ;  /* 0x0000007973577223 */ /* 0x080fe20000000057 */
[-C--:B------:R-:W-:Y:S01]  /*2330*/  FFMA R88, R114, R121.reuse, R88 ;  /* 0x0000007972587223 */ /* 0x080fe20000000058 */
[-C--:B------:R-:W-:Y:S01]  /*2340*/  FFMA R89, R113, R121.reuse, R89 ;  /* 0x0000007971597223 */ /* 0x080fe20000000059 */
[-C--:B------:R-:W-:Y:S01]  /*2350*/  FFMA R90, R17, R121.reuse, R90 ;  /* 0x00000079115a7223 */ /* 0x080fe2000000005a */
[----:B------:R-:W-:-:S02]  /*2360*/  FFMA R91, R16, R121, R91 ;  /* 0x00000079105b7223 */ /* 0x000fc4000000005b */
[----:B------:R-:W2:Y:S04]  /*2370*/  LDG.E.CONSTANT R121, desc[UR6][R66.64+-0x4] ;  /* 0xfffffc0642797981 */ /* 0x000ea8000c1e9900 */
[----:B------:R-:W2:Y:S01]  /*2380*/  LDG.E.CONSTANT R66, desc[UR6][R66.64] ;  /* 0x0000000642427981 */ /* 0x000ea2000c1e9900 */
[-C--:B---3--:R-:W-:Y:S01]  /*2390*/  FFMA R92, R118, R120.reuse, R92 ;  /* 0x00000078765c7223 */ /* 0x088fe2000000005c */
        /* <DEDUP_REMOVED lines=21> */
[----:B------:R-:W3:Y:S01]  /*24f0*/  LDG.E.CONSTANT R119, desc[UR6][R48.64+0x18] ;  /* 0x0000180630777981 */ /* 0x000ee2000c1e9900 */
[----:B------:R-:W-:-:S03]  /*2500*/  FFMA R19, R16, R18, R19 ;  /* 0x0000001210137223 */ /* 0x000fc60000000013 */
[----:B------:R-:W4:Y:S04]  /*2510*/  LDG.E.CONSTANT R114, desc[UR6][R122.64] ;  /* 0x000000067a727981 */ /* 0x000f28000c1e9900 */
[----:B------:R-:W5:Y:S04]  /*2520*/  LDG.E.CONSTANT R113, desc[UR6][R122.64+0x8] ;  /* 0x000008067a717981 */ /* 0x000f68000c1e9900 */
[----:B------:R-:W2:Y:S04]  /*2530*/  LDG.E.CONSTANT R17, desc[UR6][R122.64+0xc] ;  /* 0x00000c067a117981 */ /* 0x000ea8000c1e9900 */
[----:B------:R-:W2:Y:S04]  /*2540*/  LDG.E.CONSTANT R117, desc[UR6][R122.64+0x14] ;  /* 0x000014067a757981 */ /* 0x000ea8000c1e9900 */
[----:B------:R-:W2:Y:S04]  /*2550*/  LDG.E.CONSTANT R116, desc[UR6][R122.64+0x18] ;  /* 0x000018067a747981 */ /* 0x000ea8000c1e9900 */
[----:B------:R0:W2:Y:S04]  /*2560*/  LDG.E.CONSTANT R115, desc[UR6][R122.64+0x1c] ;  /* 0x00001c067a737981 */ /* 0x0000a8000c1e9900 */
[----:B------:R-:W2:Y:S01]  /*2570*/  LDG.E.CONSTANT R118, desc[UR6][R74.64+0x8] ;  /* 0x000008064a767981 */ /* 0x000ea2000c1e9900 */
[----:B------:R-:W-:-:S03]  /*2580*/  FFMA R99, R16, R120, R99 ;  /* 0x0000007810637223 */ /* 0x000fc60000000063 */
[----:B------:R-:W2:Y:S04]  /*2590*/  LDG.E.CONSTANT R18, desc[UR6][R72.64+0x8] ;  /* 0x0000080648127981 */ /* 0x000ea8000c1e9900 */
[----:B------:R-:W2:Y:S01]  /*25a0*/  LDG.E.CONSTANT R16, desc[UR6][R76.64+0x8] ;  /* 0x000008064c107981 */ /* 0x000ea2000c1e9900 */
[----:B0-----:R-:W-:-:S03]  /*25b0*/  IMAD.WIDE R122, R13, 0x4, R122 ;  /* 0x000000040d7a7825 */ /* 0x001fc600078e027a */
[----:B------:R-:W2:Y:S04]  /*25c0*/  LDG.E.CONSTANT R120, desc[UR6][R68.64+-0x4] ;  /* 0xfffffc0644787981 */ /* 0x000ea8000c1e9900 */
[----:B------:R0:W2:Y:S04]  /*25d0*/  LDG.E.CONSTANT R72, desc[UR6][R72.64+0xc] ;  /* 0x00000c0648487981 */ /* 0x0000a8000c1e9900 */
[----:B------:R1:W2:Y:S04]  /*25e0*/  LDG.E.CONSTANT R48, desc[UR6][R48.64+0x1c] ;  /* 0x00001c0630307981 */ /* 0x0002a8000c1e9900 */
[----:B------:R1:W2:Y:S04]  /*25f0*/  LDG.E.CONSTANT R74, desc[UR6][R74.64+0xc] ;  /* 0x00000c064a4a7981 */ /* 0x0002a8000c1e9900 */
[----:B------:R-:W2:Y:S04]  /*2600*/  LDG.E.CONSTANT R76, desc[UR6][R76.64+0xc] ;  /* 0x00000c064c4c7981 */ /* 0x000ea8000c1e9900 */
[----:B------:R-:W2:Y:S04]  /*2610*/  LDG.E.CONSTANT R68, desc[UR6][R68.64] ;  /* 0x0000000644447981 */ /* 0x000ea8000c1e9900 */
[----:B------:R-:W2:Y:S04]  /*2620*/  LDG.E.CONSTANT R67, desc[UR6][R122.64+0x4] ;  /* 0x000004067a437981 */ /* 0x000ea8000c1e9900 */
[----:B------:R-:W2:Y:S01]  /*2630*/  LDG.E.CONSTANT R77, desc[UR6][R122.64] ;  /* 0x000000067a4d7981 */ /* 0x000ea2000c1e9900 */
[C---:B---3--:R-:W-:Y:S01]  /*2640*/  FFMA R21, R119.reuse, R79, R21 ;  /* 0x0000004f77157223 */ /* 0x048fe20000000015 */
[C---:B------:R-:W-:Y:S01]  /*2650*/  FFMA R24, R119.reuse, R78, R24 ;  /* 0x0000004e77187223 */ /* 0x040fe20000000018 */
[C---:B----4-:R-:W-:Y:S01]  /*2660*/  FFMA R20, R119.reuse, R114, R20 ;  /* 0x0000007277147223 */ /* 0x050fe20000000014 */
[C---:B-----5:R-:W-:Y:S01]  /*2670*/  FFMA R22, R119.reuse, R113, R22 ;  /* 0x0000007177167223 */ /* 0x060fe20000000016 */
[C---:B--2---:R-:W-:Y:S01]  /*2680*/  FFMA R23, R119.reuse, R17, R23 ;  /* 0x0000001177177223 */ /* 0x044fe20000000017 */
[C---:B------:R-:W-:Y:S01]  /*2690*/  FFMA R25, R119.reuse, R117, R25 ;  /* 0x0000007577197223 */ /* 0x040fe20000000019 */
[C---:B------:R-:W-:Y:S01]  /*26a0*/  FFMA R26, R119.reuse, R116, R26 ;  /* 0x00000074771a7223 */ /* 0x040fe2000000001a */
[----:B------:R-:W-:-:S02]  /*26b0*/  FFMA R27, R119, R115, R27 ;  /* 0x00000073771b7223 */ /* 0x000fc4000000001b */
[----:B------:R-:W2:Y:S01]  /*26c0*/  LDG.E.CONSTANT R119, desc[UR6][R70.64+0x8] ;  /* 0x0000080646777981 */ /* 0x000ea2000c1e9900 */
        /* <DEDUP_REMOVED lines=8> */
[-C--:B-1----:R-:W-:Y:S01]  /*2750*/  FFMA R49, R117, R18.reuse, R41 ;  /* 0x0000001275317223 */ /* 0x082fe20000000029 */
[----:B------:R-:W3:Y:S01]  /*2760*/  LDG.E.CONSTANT R118, desc[UR6][R64.64+-0x4] ;  /* 0xfffffc0640767981 */ /* 0x000ee2000c1e9900 */
[-C--:B------:R-:W-:Y:S01]  /*2770*/  FFMA R75, R114, R18.reuse, R36 ;  /* 0x00000012724b7223 */ /* 0x080fe20000000024 */
[-C--:B------:R-:W-:Y:S01]  /*2780*/  FFMA R37, R79, R18.reuse, R37 ;  /* 0x000000124f257223 */ /* 0x080fe20000000025 */
[-C--:B------:R-:W-:Y:S01]  /*2790*/  FFMA R38, R113, R18.reuse, R38 ;  /* 0x0000001271267223 */ /* 0x080fe20000000026 */
[-C--:B------:R-:W-:Y:S01]  /*27a0*/  FFMA R39, R17, R18.reuse, R39 ;  /* 0x0000001211277223 */ /* 0x080fe20000000027 */
[-C--:B------:R-:W-:Y:S01]  /*27b0*/  FFMA R40, R78, R18.reuse, R40 ;  /* 0x000000124e287223 */ /* 0x080fe20000000028 */
[-C--:B------:R-:W-:Y:S01]  /*27c0*/  FFMA R42, R116, R18.reuse, R42 ;  /* 0x00000012742a7223 */ /* 0x080fe2000000002a */
[----:B------:R-:W-:Y:S01]  /*27d0*/  FFMA R43, R115, R18, R43 ;  /* 0x00000012732b7223 */ /* 0x000fe2000000002b */
[----:B------:R0:W4:Y:S01]  /*27e0*/  LDG.E.CONSTANT R70, desc[UR6][R70.64+0xc] ;  /* 0x00000c0646467981 */ /* 0x000122000c1e9900 */
[-C--:B------:R-:W-:Y:S01]  /*27f0*/  FFMA R44, R114, R16.reuse, R44 ;  /* 0x00000010722c7223 */ /* 0x080fe2000000002c */
[-C--:B------:R-:W-:Y:S01]  /*2800*/  FFMA R45, R79, R16.reuse, R45 ;  /* 0x000000104f2d7223 */ /* 0x080fe2000000002d */
[-C--:B------:R-:W-:Y:S01]  /*2810*/  FFMA R46, R113, R16.reuse, R46 ;  /* 0x00000010712e7223 */ /* 0x080fe2000000002e */
[----:B------:R-:W5:Y:S01]  /*2820*/  LDG.E.CONSTANT R65, desc[UR6][R64.64] ;  /* 0x0000000640417981 */ /* 0x000f62000c1e9900 */
[-C--:B------:R-:W-:Y:S01]  /*2830*/  FFMA R47, R17, R16.reuse, R47 ;  /* 0x00000010112f7223 */ /* 0x080fe2000000002f */
[-C--:B------:R-:W-:Y:S01]  /*2840*/  FFMA R80, R78, R16.reuse, R80 ;  /* 0x000000104e507223 */ /* 0x080fe20000000050 */
[-C--:B------:R-:W-:Y:S01]  /*2850*/  FFMA R81, R117, R16.reuse, R81 ;  /* 0x0000001075517223 */ /* 0x080fe20000000051 */
[----:B------:R-:W5:Y:S01]  /*2860*/  LDG.E.CONSTANT R41, desc[UR6][R122.64+0xc] ;  /* 0x00000c067a297981 */ /* 0x000f62000c1e9900 */
[-C--:B------:R-:W-:Y:S01]  /*2870*/  FFMA R82, R116, R16.reuse, R82 ;  /* 0x0000001074527223 */ /* 0x080fe20000000052 */
[----:B------:R-:W-:-:S02]  /*2880*/  FFMA R83, R115, R16, R83 ;  /* 0x0000001073537223 */ /* 0x000fc40000000053 */
[----:B------:R-:W5:Y:S04]  /*2890*/  LDG.E.CONSTANT R18, desc[UR6][R122.64+0x14] ;  /* 0x000014067a127981 */ /* 0x000f68000c1e9900 */
[----:B------:R-:W5:Y:S04]  /*28a0*/  LDG.E.CONSTANT R64, desc[UR6][R122.64+0x8] ;  /* 0x000008067a407981 */ /* 0x000f68000c1e9900 */
[----:B------:R-:W5:Y:S04]  /*28b0*/  LDG.E.CONSTANT R16, desc[UR6][R122.64+0x18] ;  /* 0x000018067a107981 */ /* 0x000f68000c1e9900 */
[----:B------:R-:W5:Y:S04]  /*28c0*/  LDG.E.CONSTANT R36, desc[UR6][R122.64+0x10] ;  /* 0x000010067a247981 */ /* 0x000f68000c1e9900 */
[----:B------:R-:W5:Y:S01]  /*28d0*/  LDG.E.CONSTANT R28, desc[UR6][R122.64+0x1c] ;  /* 0x00001c067a1c7981 */ /* 0x000f62000c1e9900 */
[----:B------:R-:W-:-:S04]  /*28e0*/  UIADD3 UR4, UPT, UPT, UR4, 0x8, URZ ;  /* 0x0000000804047890 */ /* 0x000fc8000fffe0ff */
[----:B------:R-:W-:Y:S01]  /*28f0*/  UISETP.GE.AND UP0, UPT, UR4, UR5, UPT ;  /* 0x000000050400728c */ /* 0x000fe2000bf06270 */
[CC--:B------:R-:W-:Y:S01]  /*2900*/  FFMA R103, R17.reuse, R120.reuse, R103 ;  /* 0x0000007811677223 */ /* 0x0c0fe20000000067 */
[-C--:B------:R-:W-:Y:S01]  /*2910*/  FFMA R111, R17, R121.reuse, R111 ;  /* 0x00000079116f7223 */ /* 0x080fe2000000006f */
[CC--:B------:R-:W-:Y:S01]  /*2920*/  FFMA R105, R117.reuse, R120.reuse, R105 ;  /* 0x0000007875697223 */ /* 0x0c0fe20000000069 */
[-C--:B------:R-:W-:Y:S01]  /*2930*/  FFMA R14, R117, R121.reuse, R14 ;  /* 0x00000079750e7223 */ /* 0x080fe2000000000e */
[-C--:B------:R-:W-:Y:S01]  /*2940*/  FFMA R102, R113, R120.reuse, R102 ;  /* 0x0000007871667223 */ /* 0x080fe20000000066 */
[CC--:B------:R-:W-:Y:S01]  /*2950*/  FFMA R106, R116.reuse, R120.reuse, R106 ;  /* 0x00000078746a7223 */ /* 0x0c0fe2000000006a */
[-C--:B------:R-:W-:Y:S01]  /*2960*/  FFMA R107, R115, R120.reuse, R107 ;  /* 0x00000078736b7223 */ /* 0x080fe2000000006b */
[-C--:B------:R-:W-:Y:S01]  /*2970*/  FFMA R110, R113, R121.reuse, R110 ;  /* 0x00000079716e7223 */ /* 0x080fe2000000006e */
[-C--:B------:R-:W-:Y:S01]  /*2980*/  FFMA R15, R116, R121.reuse, R15 ;  /* 0x00000079740f7223 */ /* 0x080fe2000000000f */
[-C--:B------:R-:W-:Y:S01]  /*2990*/  FFMA R100, R114, R120.reuse, R100 ;  /* 0x0000007872647223 */ /* 0x080fe20000000064 */
[CC--:B------:R-:W-:Y:S01]  /*29a0*/  FFMA R101, R79.reuse, R120.reuse, R101 ;  /* 0x000000784f657223 */ /* 0x0c0fe20000000065 */
[----:B------:R-:W-:Y:S01]  /*29b0*/  FFMA R104, R78, R120, R104 ;  /* 0x000000784e687223 */ /* 0x000fe20000000068 */
[-C--:B------:R-:W-:Y:S01]  /*29c0*/  FFMA R108, R114, R121.reuse, R108 ;  /* 0x00000079726c7223 */ /* 0x080fe2000000006c */
[-C--:B------:R-:W-:Y:S01]  /*29d0*/  FFMA R109, R79, R121.reuse, R109 ;  /* 0x000000794f6d7223 */ /* 0x080fe2000000006d */
[----:B------:R-:W-:Y:S01]  /*29e0*/  FFMA R112, R78, R121, R112 ;  /* 0x000000794e707223 */ /* 0x000fe20000000070 */
[----:B------:R-:W-:Y:S01]  /*29f0*/  LEA R12, R13, R12, 0x3 ;  /* 0x0000000c0d0c7211 */ /* 0x000fe200078e18ff */
[----:B------:R-:W-:Y:S01]  /*2a00*/  UIADD3 UR8, UP1, UPT, UR8, 0x20, URZ ;  /* 0x0000002008087890 */ /* 0x000fe2000ff3e0ff */
[C---:B------:R-:W-:Y:S01]  /*2a10*/  FFMA R20, R48.reuse, R77, R20 ;  /* 0x0000004d30147223 */ /* 0x040fe20000000014 */
[C---:B0-----:R-:W-:Y:S01]  /*2a20*/  FFMA R71, R77.reuse, R74, R73 ;  /* 0x0000004a4d477223 */ /* 0x041fe20000000049 */
        /* <DEDUP_REMOVED lines=10> */
[----:B------:R-:W-:-:S02]  /*2ad0*/  IADD3 R3, PT, PT, R3, 0x8, RZ ;  /* 0x0000000803037810 */ /* 0x000fc40007ffe0ff */
[----:B------:R-:W-:Y:S02]  /*2ae0*/  IADD3 R10, PT, PT, R10, 0x8, RZ ;  /* 0x000000080a0a7810 */ /* 0x000fe40007ffe0ff */
[----:B------:R-:W-:Y:S02]  /*2af0*/  IADD3 R11, PT, PT, R11, 0x8, RZ ;  /* 0x000000080b0b7810 */ /* 0x000fe40007ffe0ff */
[----:B------:R-:W-:Y:S02]  /*2b00*/  IADD3 R9, PT, PT, R9, 0x8, RZ ;  /* 0x0000000809097810 */ /* 0x000fe40007ffe0ff */
[----:B------:R-:W-:Y:S02]  /*2b10*/  IADD3 R8, PT, PT, R8, 0x8, RZ ;  /* 0x0000000808087810 */ /* 0x000fe40007ffe0ff */
[----:B------:R-:W-:Y:S02]  /*2b20*/  IADD3 R7, PT, PT, R7, 0x8, RZ ;  /* 0x0000000807077810 */ /* 0x000fe40007ffe0ff */
[----:B------:R-:W-:-:S02]  /*2b30*/  IADD3 R6, PT, PT, R6, 0x8, RZ ;  /* 0x0000000806067810 */ /* 0x000fc40007ffe0ff */
[----:B------:R-:W-:Y:S01]  /*2b40*/  IADD3 R5, PT, PT, R5, 0x8, RZ ;  /* 0x0000000805057810 */ /* 0x000fe20007ffe0ff */
[----:B------:R-:W-:Y:S01]  /*2b50*/  UIADD3.X UR9, UPT, UPT, URZ, UR9, URZ, UP1, !UPT ;  /* 0x00000009ff097290 */ /* 0x000fe20008ffe4ff */
[-C--:B--2---:R-:W-:Y:S01]  /*2b60*/  FFMA R87, R17, R119.reuse, R87 ;  /* 0x0000007711577223 */ /* 0x084fe20000000057 */
[-C--:B------:R-:W-:Y:S01]  /*2b70*/  FFMA R89, R117, R119.reuse, R89 ;  /* 0x0000007775597223 */ /* 0x080fe20000000059 */
[-C--:B------:R-:W-:Y:S01]  /*2b80*/  FFMA R86, R113, R119.reuse, R86 ;  /* 0x0000007771567223 */ /* 0x080fe20000000056 */
[-C--:B------:R-:W-:Y:S01]  /*2b90*/  FFMA R90, R116, R119.reuse, R90 ;  /* 0x00000077745a7223 */ /* 0x080fe2000000005a */
[-C--:B------:R-:W-:Y:S01]  /*2ba0*/  FFMA R91, R115, R119.reuse, R91 ;  /* 0x00000077735b7223 */ /* 0x080fe2000000005b */
[-C--:B------:R-:W-:Y:S01]  /*2bb0*/  FFMA R84, R114, R119.reuse, R84 ;  /* 0x0000007772547223 */ /* 0x080fe20000000054 */
[-C--:B------:R-:W-:Y:S01]  /*2bc0*/  FFMA R85, R79, R119.reuse, R85 ;  /* 0x000000774f557223 */ /* 0x080fe20000000055 */
[----:B------:R-:W-:Y:S01]  /*2bd0*/  FFMA R88, R78, R119, R88 ;  /* 0x000000774e587223 */ /* 0x000fe20000000058 */
        /* <DEDUP_REMOVED lines=9> */
[-C--:B----4-:R-:W-:Y:S01]  /*2c70*/  FFMA R84, R77, R70.reuse, R84 ;  /* 0x000000464d547223 */ /* 0x090fe20000000054 */
[----:B------:R-:W-:Y:S01]  /*2c80*/  FFMA R85, R67, R70, R85 ;  /* 0x0000004643557223 */ /* 0x000fe20000000055 */
[-C--:B-----5:R-:W-:Y:S01]  /*2c90*/  FFMA R92, R77, R65.reuse, R92 ;  /* 0x000000414d5c7223 */ /* 0x0a0fe2000000005c */
[----:B------:R-:W-:Y:S01]  /*2ca0*/  FFMA R93, R67, R65, R93 ;  /* 0x00000041435d7223 */ /* 0x000fe2000000005d */
[C---:B------:R-:W-:Y:S01]  /*2cb0*/  FFMA R23, R48.reuse, R41, R23 ;  /* 0x0000002930177223 */ /* 0x040fe20000000017 */
[C---:B------:R-:W-:Y:S01]  /*2cc0*/  FFMA R31, R41.reuse, R74, R31 ;  /* 0x0000004a291f7223 */ /* 0x040fe2000000001f */
[C---:B------:R-:W-:Y:S01]  /*2cd0*/  FFMA R39, R41.reuse, R72, R39 ;  /* 0x0000004829277223 */ /* 0x040fe20000000027 */
[C---:B------:R-:W-:Y:S01]  /*2ce0*/  FFMA R47, R41.reuse, R76, R47 ;  /* 0x0000004c292f7223 */ /* 0x040fe2000000002f */
[C---:B------:R-:W-:Y:S01]  /*2cf0*/  FFMA R87, R41.reuse, R70, R87 ;  /* 0x0000004629577223 */ /* 0x040fe20000000057 */
[CC--:B------:R-:W-:Y:S01]  /*2d00*/  FFMA R95, R41.reuse, R65.reuse, R95 ;  /* 0x00000041295f7223 */ /* 0x0c0fe2000000005f */
[C---:B------:R-:W-:Y:S01]  /*2d10*/  FFMA R103, R41.reuse, R68, R103 ;  /* 0x0000004429677223 */ /* 0x040fe20000000067 */
[----:B------:R-:W-:Y:S01]  /*2d20*/  FFMA R111, R41, R66, R111 ;  /* 0x00000042296f7223 */ /* 0x000fe2000000006f */
[----:B------:R-:W-:Y:S01]  /*2d30*/  FFMA R41, R48, R18, R25 ;  /* 0x0000001230297223 */ /* 0x000fe20000000019 */
        /* <DEDUP_REMOVED lines=39> */
[----:B------:R-:W-:Y:S06]  /*2fb0*/  BRA.U !UP0, `(.L_x_24) ;  /* 0xffffffd508387547 */ /* 0x000fec000b83ffff */
.L_x_23:
[----:B------:R-:W1:Y:S01]  /*2fc0*/  S2R R3, SR_TID.X ;  /* 0x0000000000037919 */ /* 0x000e620000002100 */
[----:B------:R-:W2:Y:S01]  /*2fd0*/  LDC R9, c[0x0][0x39c] ;  /* 0x0000e700ff097b82 */ /* 0x000ea20000000800 */
[----:B------:R-:W3:Y:S07]  /*2fe0*/  S2R R7, SR_TID.Y ;  /* 0x0000000000077919 */ /* 0x000eee0000002200 */
[----:B------:R-:W4:Y:S01]  /*2ff0*/  LDC.64 R4, c[0x0][0x390] ;  /* 0x0000e400ff047b82 */ /* 0x000f220000000a00 */
[----:B-1----:R-:W-:-:S02]  /*3000*/  LEA R0, R0, R3, 0x4 ;  /* 0x0000000300007211 */ /* 0x002fc400078e20ff */
[----:B---3--:R-:W-:Y:S02]  /*3010*/  LEA R2, R2, R7, 0x4 ;  /* 0x0000000702027211 */ /* 0x008fe400078e20ff */
[----:B------:R-:W-:Y:S02]  /*3020*/  SHF.L.U32 R3, R0, 0x3, RZ ;  /* 0x0000000300037819 */ /* 0x000fe400000006ff */
[----:B------:R-:W-:-:S05]  /*3030*/  SHF.L.U32 R2, R2, 0x3, RZ ;  /* 0x0000000302027819 */ /* 0x000fca00000006ff */
[----:B--2---:R-:W-:-:S04]  /*3040*/  IMAD R3, R2, R9, R3 ;  /* 0x0000000902037224 */ /* 0x004fc800078e0203 */
[----:B----4-:R-:W-:-:S05]  /*3050*/  IMAD.WIDE R4, R3, 0x4, R4 ;  /* 0x0000000403047825 */ /* 0x010fca00078e0204 */
[----:B0-----:R-:W-:Y:S01]  /*3060*/  STG.E desc[UR6][R4.64], R20 ;  /* 0x0000001404007986 */ /* 0x001fe2000c101906 */
[----:B------:R-:W-:-:S03]  /*3070*/  IMAD.WIDE R2, R9, 0x4, R4 ;  /* 0x0000000409027825 */ /* 0x000fc600078e0204 */
[----:B------:R-:W-:Y:S01]  /*3080*/  STG.E desc[UR6][R4.64+0x4], R21 ;  /* 0x0000041504007986 */ /* 0x000fe2000c101906 */
[----:B------:R-:W-:-:S03]  /*3090*/  IMAD.WIDE R6, R9, 0x4, R2 ;  /* 0x0000000409067825 */ /* 0x000fc600078e0202 */
[----:B------:R-:W-:Y:S04]  /*30a0*/  STG.E desc[UR6][R4.64+0x8], R22 ;  /* 0x0000081604007986 */ /* 0x000fe8000c101906 */
[----:B------:R-:W-:Y:S04]  /*30b0*/  STG.E desc[UR6][R4.64+0xc], R23 ;  /* 0x00000c1704007986 */ /* 0x000fe8000c101906 */
[----:B------:R-:W-:Y:S04]  /*30c0*/  STG.E desc[UR6][R4.64+0x10], R24 ;  /* 0x0000101804007986 */ /* 0x000fe8000c101906 */
[----:B------:R-:W-:Y:S04]  /*30d0*/  STG.E desc[UR6][R4.64+0x14], R41 ;  /* 0x0000142904007986 */ /* 0x000fe8000c101906 */
[----:B------:R-:W-:Y:S04]  /*30e0*/  STG.E desc[UR6][R4.64+0x18], R18 ;  /* 0x0000181204007986 */ /* 0x000fe8000c101906 */
[----:B------:R0:W-:Y:S04]  /*30f0*/  STG.E desc[UR6][R4.64+0x1c], R16 ;  /* 0x00001c1004007986 */ /* 0x0001e8000c101906 */
[----:B------:R-:W-:Y:S04]  /*3100*/  STG.E desc[UR6][R2.64], R71 ;  /* 0x0000004702007986 */ /* 0x000fe8000c101906 */
[----:B------:R-:W-:Y:S01]  /*3110*/  STG.E desc[UR6][R2.64+0x4], R29 ;  /* 0x0000041d02007986 */ /* 0x000fe2000c101906 */
[----:B0-----:R-:W-:-:S03]  /*3120*/  IMAD.WIDE R4, R9, 0x4, R6 ;  /* 0x0000000409047825 */ /* 0x001fc600078e0206 */
        /* <DEDUP_REMOVED lines=57> */
[----:B------:R-:W-:Y:S01]  /*34c0*/  STG.E desc[UR6][R2.64+0x1c], R116 ;  /* 0x00001c7402007986 */ /* 0x000fe2000c101906 */
[----:B------:R-:W-:Y:S05]  /*34d0*/  EXIT ;  /* 0x000000000000794d */ /* 0x000fea0003800000 */
.L_x_25:
        /* <DEDUP_REMOVED lines=10> */
.L_x_38:


//--------------------- .text._Z7gemm_v1PfS_S_iii --------------------------
	.section	.text._Z7gemm_v1PfS_S_iii,"ax",@progbits
	.align	128
        .global         _Z7gemm_v1PfS_S_iii
        .type           _Z7gemm_v1PfS_S_iii,@function
        .size           _Z7gemm_v1PfS_S_iii,(.L_x_39 - _Z7gemm_v1PfS_S_iii)
        .other          _Z7gemm_v1PfS_S_iii,@"STO_CUDA_ENTRY STV_DEFAULT"
_Z7gemm_v1PfS_S_iii:
.text._Z7gemm_v1PfS_S_iii:
[----:B------:R-:W-:Y:S01]  /*0000*/  LDC R1, c[0x0][0x37c] ;  /* 0x0000df00ff017b82 */ /* 0x000fe20000000800 */
[----:B------:R-:W0:Y:S07]  /*0010*/  S2R R5, SR_TID.X ;  /* 0x0000000000057919 */ /* 0x000e2e0000002100 */
[----:B------:R-:W1:Y:S01]  /*0020*/  LDC R19, c[0x0][0x364] ;  /* 0x0000d900ff137b82 */ /* 0x000e620000000800 */
[----:B------:R-:W1:Y:S07]  /*0030*/  S2R R4, SR_TID.Y ;  /* 0x0000000000047919 */ /* 0x000e6e0000002200 */
[----:B------:R-:W0:Y:S08]  /*0040*/  S2UR UR5, SR_CTAID.X ;  /* 0x00000000000579c3 */ /* 0x000e300000002500 */
[----:B------:R-:W0:Y:S08]  /*0050*/  LDC R0, c[0x0][0x360] ;  /* 0x0000d800ff007b82 */ /* 0x000e300000000800 */
[----:B------:R-:W1:Y:S08]  /*0060*/  S2UR UR4, SR_CTAID.Y ;  /* 0x00000000000479c3 */ /* 0x000e700000002600 */
[----:B------:R-:W2:Y:S01]  /*0070*/  LDC.64 R2, c[0x0][0x398] ;  /* 0x0000e600ff027b82 */ /* 0x000ea20000000a00 */
[----:B0-----:R-:W-:-:S02]  /*0080*/  IMAD R0, R0, UR5, R5 ;  /* 0x0000000500007c24 */ /* 0x001fc4000f8e0205 */
[----:B-1----:R-:W-:-:S03]  /*0090*/  IMAD R19, R19, UR4, R4 ;  /* 0x0000000413137c24 */ /* 0x002fc6000f8e0204 */
[----:B--2---:R-:W-:-:S04]  /*00a0*/  ISETP.GE.AND P0, PT, R0, R3, PT ;  /* 0x000000030000720c */ /* 0x004fc80003f06270 */
[----:B------:R-:W-:-:S13]  /*00b0*/  ISETP.GE.OR P0, PT, R19, R2, P0 ;  /* 0x000000021300720c */ /* 0x000fda0000706670 */
[----:B------:R-:W-:Y:S05]  /*00c0*/  @P0 EXIT ;  /* 0x000000000000094d */ /* 0x000fea0003800000 */
[----:B------:R-:W0:Y:S01]  /*00d0*/  LDC R2, c[0x0][0x3a0] ;  /* 0x0000e800ff027b82 */ /* 0x000e220000000800 */
[----:B------:R-:W1:Y:S01]  /*00e0*/  LDCU.64 UR4, c[0x0][0x358] ;  /* 0x00006b00ff0477ac */ /* 0x000e620008000a00 */
[----:B------:R-:W-:Y:S01]  /*00f0*/  HFMA2 R24, -RZ, RZ, 0, 0 ;  /* 0x00000000ff187431 */ /* 0x000fe200000001ff */
[----:B0-----:R-:W-:-:S13]  /*0100*/  ISETP.GE.AND P0, PT, R2, 0x1, PT ;  /* 0x000000010200780c */ /* 0x001fda0003f06270 */
[----:B-1----:R-:W-:Y:S05]  /*0110*/  @!P0 BRA `(.L_x_26) ;  /* 0x0000000400e08947 */ /* 0x002fea0003800000 */
[C---:B------:R-:W-:Y:S01]  /*0120*/  ISETP.GE.U32.AND P1, PT, R2.reuse, 0x8, PT ;  /* 0x000000080200780c */ /* 0x040fe20003f26070 */
[----:B------:R-:W-:Y:S01]  /*0130*/  IMAD R20, R19, R2, RZ ;  /* 0x0000000213147224 */ /* 0x000fe200078e02ff */
[----:B------:R-:W-:Y:S02]  /*0140*/  LOP3.LUT R27, R2, 0x7, RZ, 0xc0, !PT ;  /* 0x00000007021b7812 */ /* 0x000fe400078ec0ff */
[----:B------:R-:W-:Y:S02]  /*0150*/  MOV R24, RZ ;  /* 0x000000ff00187202 */ /* 0x000fe40000000f00 */
[----:B------:R-:W-:Y:S02]  /*0160*/  ISETP.NE.AND P0, PT, R27, RZ, PT ;  /* 0x000000ff1b00720c */ /* 0x000fe40003f05270 */
[----:B------:R-:W-:-:S05]  /*0170*/  MOV R21, RZ ;  /* 0x000000ff00157202 */ /* 0x000fca0000000f00 */
[----:B------:R-:W-:Y:S06]  /*0180*/  @!P1 BRA `(.L_x_27) ;  /* 0x0000000000c49947 */ /* 0x000fec0003800000 */
[----:B------:R-:W0:Y:S01]  /*0190*/  LDC.64 R4, c[0x0][0x380] ;  /* 0x0000e000ff047b82 */ /* 0x000e220000000a00 */
[----:B------:R-:W-:Y:S02]  /*01a0*/  LOP3.LUT R21, R2, 0x7ffffff8, RZ, 0xc0, !PT ;  /* 0x7ffffff802157812 */ /* 0x000fe400078ec0ff */
[----:B------:R-:W-:Y:S02]  /*01b0*/  MOV R24, RZ ;  /* 0x000000ff00187202 */ /* 0x000fe40000000f00 */
[----:B------:R-:W-:Y:S02]  /*01c0*/  MOV R18, R0 ;  /* 0x0000000000127202 */ /* 0x000fe40000000f00 */
[----:B------:R-:W-:Y:S01]  /*01d0*/  IADD3 R22, PT, PT, -R21, RZ, RZ ;  /* 0x000000ff15167210 */ /* 0x000fe20007ffe1ff */
[----:B0-----:R-:W-:-:S03]  /*01e0*/  IMAD.WIDE.U32 R4, R20, 0x4, R4 ;  /* 0x0000000414047825 */ /* 0x001fc600078e0004 */
[----:B------:R-:W-:-:S04]  /*01f0*/  IADD3 R6, P1, PT, R4, 0x10, RZ ;  /* 0x0000001004067810 */ /* 0x000fc80007f3e0ff */
[----:B------:R-:W-:-:S09]  /*0200*/  IADD3.X R7, PT, PT, RZ, R5, RZ, P1, !PT ;  /* 0x00000005ff077210 */ /* 0x000fd20000ffe4ff */
.L_x_28:
[----:B------:R-:W0:Y:S01]  /*0210*/  LDC.64 R16, c[0x0][0x388] ;  /* 0x0000e200ff107b82 */ /* 0x000e220000000a00 */
[----:B------:R-:W-:Y:S02]  /*0220*/  MOV R4, R6 ;  /* 0x0000000600047202 */ /* 0x000fe40000000f00 */
[----:B------:R-:W-:-:S05]  /*0230*/  MOV R5, R7 ;  /* 0x0000000700057202 */ /* 0x000fca0000000f00 */
[----:B------:R-:W2:Y:S04]  /*0240*/  LDG.E.CONSTANT R25, desc[UR4][R4.64+-0x10] ;  /* 0xfffff00404197981 */ /* 0x000ea8000c1e9900 */
[----:B------:R-:W3:Y:S04]  /*0250*/  LDG.E.CONSTANT R23, desc[UR4][R4.64+-0xc] ;  /* 0xfffff40404177981 */ /* 0x000ee8000c1e9900 */
[----:B------:R-:W4:Y:S04]  /*0260*/  LDG.E.CONSTANT R29, desc[UR4][R4.64+-0x8] ;  /* 0xfffff804041d7981 */ /* 0x000f28000c1e9900 */
[----:B------:R-:W5:Y:S01]  /*0270*/  LDG.E.CONSTANT R28, desc[UR4][R4.64+-0x4] ;  /* 0xfffffc04041c7981 */ /* 0x000f62000c1e9900 */
[----:B0-----:R-:W-:-:S05]  /*0280*/  IMAD.WIDE R16, R18, 0x4, R16 ;  /* 0x0000000412107825 */ /* 0x001fca00078e0210 */
[----:B------:R0:W2:Y:S01]  /*0290*/  LDG.E.CONSTANT R26, desc[UR4][R16.64] ;  /* 0x00000004101a7981 */ /* 0x0000a2000c1e9900 */
[----:B------:R-:W-:-:S04]  /*02a0*/  IMAD.WIDE R14, R3, 0x4, R16 ;  /* 0x00000004030e7825 */ /* 0x000fc800078e0210 */
[C---:B------:R-:W-:Y:S02]  /*02b0*/  IMAD.WIDE R6, R3.reuse, 0x4, R14 ;  /* 0x0000000403067825 */ /* 0x040fe400078e020e */
[----:B------:R-:W3:Y:S02]  /*02c0*/  LDG.E.CONSTANT R14, desc[UR4][R14.64] ;  /* 0x000000040e0e7981 */ /* 0x000ee4000c1e9900 */
[C---:B------:R-:W-:Y:S02]  /*02d0*/  IMAD.WIDE R10, R3.reuse, 0x4, R6 ;  /* 0x00000004030a7825 */ /* 0x040fe400078e0206 */
[----:B------:R-:W4:Y:S02]  /*02e0*/  LDG.E.CONSTANT R6, desc[UR4][R6.64] ;  /* 0x0000000406067981 */ /* 0x000f24000c1e9900 */
[C---:B------:R-:W-:Y:S02]  /*02f0*/  IMAD.WIDE R8, R3.reuse, 0x4, R10 ;  /* 0x0000000403087825 */ /* 0x040fe400078e020a */
[----:B------:R-:W5:Y:S02]  /*0300*/  LDG.E.CONSTANT R10, desc[UR4][R10.64] ;  /* 0x000000040a0a7981 */ /* 0x000f64000c1e9900 */
[----:B------:R-:W-:-:S02]  /*0310*/  IMAD.WIDE R12, R3, 0x4, R8 ;  /* 0x00000004030c7825 */ /* 0x000fc400078e0208 */
[----:B------:R-:W5:Y:S04]  /*0320*/  LDG.E.CONSTANT R7, desc[UR4][R4.64] ;  /* 0x0000000404077981 */ /* 0x000f68000c1e9900 */
[----:B------:R-:W5:Y:S01]  /*0330*/  LDG.E.CONSTANT R8, desc[UR4][R8.64] ;  /* 0x0000000408087981 */ /* 0x000f62000c1e9900 */
[----:B0-----:R-:W-:-:S03]  /*0340*/  IMAD.WIDE R16, R3, 0x4, R12 ;  /* 0x0000000403107825 */ /* 0x001fc600078e020c */
[----:B------:R-:W5:Y:S04]  /*0350*/  LDG.E.CONSTANT R12, desc[UR4][R12.64] ;  /* 0x000000040c0c7981 */ /* 0x000f68000c1e9900 */
[----:B------:R-:W5:Y:S04]  /*0360*/  LDG.E.CONSTANT R15, desc[UR4][R16.64] ;  /* 0x00000004100f7981 */ /* 0x000f68000c1e9900 */
[----:B------:R-:W5:Y:S04]  /*0370*/  LDG.E.CONSTANT R9, desc[UR4][R4.64+0x4] ;  /* 0x0000040404097981 */ /* 0x000f68000c1e9900 */
[----:B------:R-:W5:Y:S01]  /*0380*/  LDG.E.CONSTANT R11, desc[UR4][R4.64+0xc] ;  /* 0x00000c04040b7981 */ /* 0x000f62000c1e9900 */
[----:B--2---:R-:W-:Y:S01]  /*0390*/  FFMA R26, R25, R26, R24 ;  /* 0x0000001a191a7223 */ /* 0x004fe20000000018 */
[----:B------:R-:W-:-:S02]  /*03a0*/  IMAD.WIDE R24, R3, 0x4, R16 ;  /* 0x0000000403187825 */ /* 0x000fc400078e0210 */
[----:B------:R-:W2:Y:S04]  /*03b0*/  LDG.E.CONSTANT R16, desc[UR4][R4.64+0x8] ;  /* 0x0000080404107981 */ /* 0x000ea8000c1e9900 */
[----:B------:R-:W2:Y:S01]  /*03c0*/  LDG.E.CONSTANT R24, desc[UR4][R24.64] ;  /* 0x0000000418187981 */ /* 0x000ea2000c1e9900 */
[----:B---3--:R-:W-:Y:S01]  /*03d0*/  FFMA R14, R23, R14, R26 ;  /* 0x0000000e170e7223 */ /* 0x008fe2000000001a */
[----:B------:R-:W-:-:S03]  /*03e0*/  IADD3 R22, PT, PT, R22, 0x8, RZ ;  /* 0x0000000816167810 */ /* 0x000fc60007ffe0ff */
[----:B----4-:R-:W-:Y:S01]  /*03f0*/  FFMA R29, R29, R6, R14 ;  /* 0x000000061d1d7223 */ /* 0x010fe2000000000e */
[----:B------:R-:W-:-:S03]  /*0400*/  ISETP.NE.AND P1, PT, R22, RZ, PT ;  /* 0x000000ff1600720c */ /* 0x000fc60003f25270 */
[----:B-----5:R-:W-:Y:S01]  /*0410*/  FFMA R10, R28, R10, R29 ;  /* 0x0000000a1c0a7223 */ /* 0x020fe2000000001d */
[----:B------:R-:W-:-:S03]  /*0420*/  IADD3 R6, P2, PT, R4, 0x20, RZ ;  /* 0x0000002004067810 */ /* 0x000fc60007f5e0ff */
[----:B------:R-:W-:Y:S01]  /*0430*/  FFMA R8, R7, R8, R10 ;  /* 0x0000000807087223 */ /* 0x000fe2000000000a */
[----:B------:R-:W-:Y:S02]  /*0440*/  IADD3.X R7, PT, PT, RZ, R5, RZ, P2, !PT ;  /* 0x00000005ff077210 */ /* 0x000fe400017fe4ff */
[----:B------:R-:W-:Y:S01]  /*0450*/  LEA R18, R3, R18, 0x3 ;  /* 0x0000001203127211 */ /* 0x000fe200078e18ff */
[----:B------:R-:W-:-:S04]  /*0460*/  FFMA R9, R9, R12, R8 ;  /* 0x0000000c09097223 */ /* 0x000fc80000000008 */
[----:B--2---:R-:W-:-:S04]  /*0470*/  FFMA R16, R16, R15, R9 ;  /* 0x0000000f10107223 */ /* 0x004fc80000000009 */
[----:B------:R-:W-:Y:S01]  /*0480*/  FFMA R24, R11, R24, R16 ;  /* 0x000000180b187223 */ /* 0x000fe20000000010 */
[----:B------:R-:W-:Y:S06]  /*0490*/  @P1 BRA `(.L_x_28) ;  /* 0xfffffffc005c1947 */ /* 0x000fec000383ffff */
.L_x_27:
[----:B------:R-:W-:Y:S05]  /*04a0*/  @!P0 BRA `(.L_x_26) ;  /* 0x0000000000fc8947 */ /* 0x000fea0003800000 */
[----:B------:R-:W-:Y:S02]  /*04b0*/  ISETP.GE.U32.AND P1, PT, R27, 0x4, PT ;  /* 0x000000041b00780c */ /* 0x000fe40003f26070 */
[----:B------:R-:W-:-:S04]  /*04c0*/  LOP3.LUT R16, R2, 0x3, RZ, 0xc0, !PT ;  /* 0x0000000302107812 */ /* 0x000fc800078ec0ff */
[----:B------:R-:W-:-:S07]  /*04d0*/  ISETP.NE.AND P0, PT, R16, RZ, PT ;  /* 0x000000ff1000720c */ /* 0x000fce0003f05270 */
[----:B------:R-:W-:Y:S06]  /*04e0*/  @!P1 BRA `(.L_x_29) ;  /* 0x00000000006c9947 */ /* 0x000fec0003800000 */
[----:B------:R-:W0:Y:S01]  /*04f0*/  LDC.64 R6, c[0x0][0x388] ;  /* 0x0000e200ff067b82 */ /* 0x000e220000000a00 */
[----:B------:R-:W1:Y:S01]  /*0500*/  LDCU.64 UR6, c[0x0][0x380] ;  /* 0x00007000ff0677ac */ /* 0x000e620008000a00 */
[----:B------:R-:W-:Y:S01]  /*0510*/  IMAD R9, R21, R3, R0 ;  /* 0x0000000315097224 */ /* 0x000fe200078e0200 */
[CC--:B------:R-:W-:Y:S02]  /*0520*/  IADD3 R5, PT, PT, R20.reuse, R21.reuse, RZ ;  /* 0x0000001514057210 */ /* 0x0c0fe40007ffe0ff */
[----:B------:R-:W-:-:S03]  /*0530*/  IADD3 R10, P1, PT, R20, R21, RZ ;  /* 0x00000015140a7210 */ /* 0x000fc60007f3e0ff */
[----:B------:R-:W2:Y:S01]  /*0540*/  LDC.64 R14, c[0x0][0x380] ;  /* 0x0000e000ff0e7b82 */ /* 0x000ea20000000a00 */
[----:B0-----:R-:W-:-:S04]  /*0550*/  IMAD.WIDE R6, R9, 0x4, R6 ;  /* 0x0000000409067825 */ /* 0x001fc800078e0206 */
[----:B------:R-:W-:Y:S02]  /*0560*/  IMAD.WIDE R8, R3, 0x4, R6 ;  /* 0x0000000403087825 */ /* 0x000fe400078e0206 */
[----:B------:R-:W3:Y:S02]  /*0570*/  LDG.E.CONSTANT R6, desc[UR4][R6.64] ;  /* 0x0000000406067981 */ /* 0x000ee4000c1e9900 */
[----:B--2---:R-:W-:Y:S01]  /*0580*/  IMAD.WIDE.U32 R14, R5, 0x4, R14 ;  /* 0x00000004050e7825 */ /* 0x004fe200078e000e */
[----:B------:R-:W-:Y:S02]  /*0590*/  IADD3.X R5, PT, PT, RZ, RZ, RZ, P1, !PT ;  /* 0x000000ffff057210 */ /* 0x000fe40000ffe4ff */
[----:B-1----:R-:W-:-:S03]  /*05a0*/  LEA R4, P1, R10, UR6, 0x2 ;  /* 0x000000060a047c11 */ /* 0x002fc6000f8210ff */
[----:B------:R-:W3:Y:S01]  /*05b0*/  LDG.E.CONSTANT R15, desc[UR4][R14.64] ;  /* 0x000000040e0f7981 */ /* 0x000ee2000c1e9900 */
[----:B------:R-:W-:Y:S01]  /*05c0*/  LEA.HI.X R5, R10, UR7, R5, 0x2, P1 ;  /* 0x000000070a057c11 */ /* 0x000fe200088f1405 */
[C---:B------:R-:W-:Y:S02]  /*05d0*/  IMAD.WIDE R10, R3.reuse, 0x4, R8 ;  /* 0x00000004030a7825 */ /* 0x040fe400078e0208 */
[----:B------:R-:W2:Y:S04]  /*05e0*/  LDG.E.CONSTANT R8, desc[UR4][R8.64] ;  /* 0x0000000408087981 */ /* 0x000ea8000c1e9900 */
[----:B------:R-:W2:Y:S01]  /*05f0*/  LDG.E.CONSTANT R17, desc[UR4][R4.64+0x4] ;  /* 0x0000040404117981 */ /* 0x000ea2000c1e9900 */
[----:B------:R-:W-:-:S03]  /*0600*/  IMAD.WIDE R12, R3, 0x4, R10 ;  /* 0x00000004030c7825 */ /* 0x000fc600078e020a */
[----:B------:R-:W4:Y:S04]  /*0610*/  LDG.E.CONSTANT R22, desc[UR4][R10.64] ;  /* 0x000000040a167981 */ /* 0x000f28000c1e9900 */
[----:B------:R-:W4:Y:S04]  /*0620*/  LDG.E.CONSTANT R18, desc[UR4][R4.64+0x8] ;  /* 0x0000080404127981 */ /* 0x000f28000c1e9900 */
[----:B------:R-:W5:Y:S04]  /*0630*/  LDG.E.CONSTANT R26, desc[UR4][R4.64+0xc] ;  /* 0x00000c04041a7981 */ /* 0x000f68000c1e9900 */
[----:B------:R-:W5:Y:S01]  /*0640*/  LDG.E.CONSTANT R12, desc[UR4][R12.64] ;  /* 0x000000040c0c7981 */ /* 0x000f62000c1e9900 */
[----:B------:R-:W-:Y:S01]  /*0650*/  IADD3 R21, PT, PT, R21, 0x4, RZ ;  /* 0x0000000415157810 */ /* 0x000fe20007ffe0ff */
[----:B---3--:R-:W-:-:S04]  /*0660*/  FFMA R24, R15, R6, R24 ;  /* 0x000000060f187223 */ /* 0x008fc80000000018 */
[----:B--2---:R-:W-:-:S04]  /*0670*/  FFMA R17, R17, R8, R24 ;  /* 0x0000000811117223 */ /* 0x004fc80000000018 */
[----:B----4-:R-:W-:-:S04]  /*0680*/  FFMA R17, R18, R22, R17 ;  /* 0x0000001612117223 */ /* 0x010fc80000000011 */
[----:B-----5:R-:W-:-:S07]  /*0690*/  FFMA R24, R26, R12, R17 ;  /* 0x0000000c1a187223 */ /* 0x020fce0000000011 */
.L_x_29:
[----:B------:R-:W-:Y:S05]  /*06a0*/  @!P0 BRA `(.L_x_26) ;  /* 0x00000000007c8947 */ /* 0x000fea0003800000 */
[----:B------:R-:W-:Y:S01]  /*06b0*/  ISETP.NE.AND P1, PT, R16, 0x1, PT ;  /* 0x000000011000780c */ /* 0x000fe20003f25270 */
[----:B------:R-:W0:Y:S01]  /*06c0*/  LDC.64 R12, c[0x0][0x380] ;  /* 0x0000e000ff0c7b82 */ /* 0x000e220000000a00 */
[----:B------:R-:W-:-:S04]  /*06d0*/  LOP3.LUT R2, R2, 0x1, RZ, 0xc0, !PT ;  /* 0x0000000102027812 */ /* 0x000fc800078ec0ff */
[----:B------:R-:W-:-:S03]  /*06e0*/  ISETP.NE.U32.AND P0, PT, R2, 0x1, PT ;  /* 0x000000010200780c */ /* 0x000fc60003f05070 */
[----:B------:R-:W1:Y:S04]  /*06f0*/  LDC.64 R10, c[0x0][0x388] ;  /* 0x0000e200ff0a7b82 */ /* 0x000e680000000a00 */
[CC--:B------:R-:W-:Y:S02]  /*0700*/  @P1 IADD3 R15, PT, PT, R20.reuse, R21.reuse, RZ ;  /* 0x00000015140f1210 */ /* 0x0c0fe40007ffe0ff */
[----:B------:R-:W-:Y:S02]  /*0710*/  @P1 IADD3 R2, P2, PT, R20, R21, RZ ;  /* 0x0000001514021210 */ /* 0x000fe40007f5e0ff */
[----:B------:R-:W2:Y:S02]  /*0720*/  @P1 LDC.64 R4, c[0x0][0x380] ;  /* 0x0000e000ff041b82 */ /* 0x000ea40000000a00 */
[----:B------:R-:W-:-:S06]  /*0730*/  @P1 IADD3.X R14, PT, PT, RZ, RZ, RZ, P2, !PT ;  /* 0x000000ffff0e1210 */ /* 0x000fcc00017fe4ff */
[----:B------:R-:W3:Y:S01]  /*0740*/  LDC.64 R6, c[0x0][0x380] ;  /* 0x0000e000ff067b82 */ /* 0x000ee20000000a00 */
[----:B0-----:R-:W-:-:S04]  /*0750*/  @P1 IMAD.WIDE.U32 R12, R15, 0x4, R12 ;  /* 0x000000040f0c1825 */ /* 0x001fc800078e000c */
[C---:B------:R-:W-:Y:S01]  /*0760*/  @P1 IMAD R15, R21.reuse, R3, R0 ;  /* 0x00000003150f1224 */ /* 0x040fe200078e0200 */
[----:B------:R-:W-:Y:S01]  /*0770*/  @P1 IADD3 R21, PT, PT, R21, 0x2, RZ ;  /* 0x0000000215151810 */ /* 0x000fe20007ffe0ff */
[----:B------:R-:W4:Y:S01]  /*0780*/  @P1 LDG.E.CONSTANT R13, desc[UR4][R12.64] ;  /* 0x000000040c0d1981 */ /* 0x000f22000c1e9900 */
[----:B------:R-:W0:Y:S01]  /*0790*/  LDC.64 R8, c[0x0][0x388] ;  /* 0x0000e200ff087b82 */ /* 0x000e220000000a00 */
[----:B-1----:R-:W-:Y:S01]  /*07a0*/  @P1 IMAD.WIDE R10, R15, 0x4, R10 ;  /* 0x000000040f0a1825 */ /* 0x002fe200078e020a */
[----:B------:R-:W-:Y:S02]  /*07b0*/  @!P0 IADD3 R17, PT, PT, R20, R21, RZ ;  /* 0x0000001514118210 */ /* 0x000fe40007ffe0ff */
[----:B--2---:R-:W-:Y:S01]  /*07c0*/  @P1 LEA R4, P2, R2, R4, 0x2 ;  /* 0x0000000402041211 */ /* 0x004fe200078410ff */
[----:B------:R-:W-:-:S03]  /*07d0*/  @!P0 IMAD R21, R21, R3, R0 ;  /* 0x0000000315158224 */ /* 0x000fc600078e0200 */
[----:B------:R-:W-:Y:S01]  /*07e0*/  @P1 LEA.HI.X R5, R2, R5, R14, 0x2, P2 ;  /* 0x0000000502051211 */ /* 0x000fe200010f140e */
[----:B------:R-:W-:Y:S01]  /*07f0*/  @P1 IMAD.WIDE R14, R3, 0x4, R10 ;  /* 0x00000004030e1825 */ /* 0x000fe200078e020a */
[----:B------:R-:W4:Y:S03]  /*0800*/  @P1 LDG.E.CONSTANT R2, desc[UR4][R10.64] ;  /* 0x000000040a021981 */ /* 0x000f26000c1e9900 */
[----:B---3--:R-:W-:Y:S01]  /*0810*/  @!P0 IMAD.WIDE.U32 R6, R17, 0x4, R6 ;  /* 0x0000000411068825 */ /* 0x008fe200078e0006 */
[----:B------:R-:W2:Y:S04]  /*0820*/  @P1 LDG.E.CONSTANT R5, desc[UR4][R4.64+0x4] ;  /* 0x0000040404051981 */ /* 0x000ea8000c1e9900 */
[----:B------:R-:W2:Y:S01]  /*0830*/  @P1 LDG.E.CONSTANT R14, desc[UR4][R14.64] ;  /* 0x000000040e0e1981 */ /* 0x000ea2000c1e9900 */
[----:B0-----:R-:W-:-:S03]  /*0840*/  @!P0 IMAD.WIDE R8, R21, 0x4, R8 ;  /* 0x0000000415088825 */ /* 0x001fc600078e0208 */
[----:B------:R-:W3:Y:S04]  /*0850*/  @!P0 LDG.E.CONSTANT R7, desc[UR4][R6.64] ;  /* 0x0000000406078981 */ /* 0x000ee8000c1e9900 */
[----:B------:R-:W3:Y:S01]  /*0860*/  @!P0 LDG.E.CONSTANT R8, desc[UR4][R8.64] ;  /* 0x0000000408088981 */ /* 0x000ee2000c1e9900 */
[----:B----4-:R-:W-:-:S04]  /*0870*/  @P1 FFMA R2, R13, R2, R24 ;  /* 0x000000020d021223 */ /* 0x010fc80000000018 */
[----:B--2---:R-:W-:-:S04]  /*0880*/  @P1 FFMA R24, R5, R14, R2 ;  /* 0x0000000e05181223 */ /* 0x004fc80000000002 */
[----:B---3--:R-:W-:-:S07]  /*0890*/  @!P0 FFMA R24, R7, R8, R24 ;  /* 0x0000000807188223 */ /* 0x008fce0000000018 */
.L_x_26:
[----:B------:R-:W0:Y:S01]  /*08a0*/  LDC.64 R4, c[0x0][0x390] ;  /* 0x0000e400ff047b82 */ /* 0x000e220000000a00 */
[----:B------:R-:W-:-:S04]  /*08b0*/  IMAD R3, R19, R3, R0 ;  /* 0x0000000313037224 */ /* 0x000fc800078e0200 */
[----:B0-----:R-:W-:-:S05]  /*08c0*/  IMAD.WIDE R2, R3, 0x4, R4 ;  /* 0x0000000403027825 */ /* 0x001fca00078e0204 */
[----:B------:R-:W-:Y:S01]  /*08d0*/  STG.E desc[UR4][R2.64], R24 ;  /* 0x0000001802007986 */ /* 0x000fe2000c101904 */
[----:B------:R-:W-:Y:S05]  /*08e0*/  EXIT ;  /* 0x000000000000794d */ /* 0x000fea0003800000 */
.L_x_30:
        /* <DEDUP_REMOVED lines=9> */
.L_x_39:


//--------------------- .nv.shared._Z7gemm_v8ILi128ELi8ELi128ELi8ELi8EEvPfS0_S0_iii --------------------------
	.section	.nv.shared._Z7gemm_v8ILi128ELi8ELi128ELi8ELi8EEvPfS0_S0_iii,"aw",@nobits
	.sectionflags	@""
	.align	4
.nv.shared._Z7gemm_v8ILi128ELi8ELi128ELi8ELi8EEvPfS0_S0_iii:
	.zero		17408


//--------------------- .nv.shared.reserved.0     --------------------------
	.section	.nv.shared.reserved.0,"aw",@nobits
	.weak		__nv_reservedSMEM_offset_0_alias
	.size		__nv_reservedSMEM_offset_0_alias, 0, 64
	.other		__nv_reservedSMEM_offset_0_alias,@"STO_CUDA_RESERVED_SHARED STV_DEFAULT"
__nv_reservedSMEM_offset_0_alias:
	.zero		0
	.zero		64


//--------------------- .nv.shared._Z7gemm_v7ILi128ELi8ELi128ELi8ELi8EEvPfS0_S0_iii --------------------------
	.section	.nv.shared._Z7gemm_v7ILi128ELi8ELi128ELi8ELi8EEvPfS0_S0_iii,"aw",@nobits
	.sectionflags	@""
	.align	4
.nv.shared._Z7gemm_v7ILi128ELi8ELi128ELi8ELi8EEvPfS0_S0_iii:
	.zero		17408


//--------------------- .nv.shared._Z7gemm_v6ILi128ELi8ELi128ELi8ELi8EEvPfS0_S0_iii --------------------------
	.section	.nv.shared._Z7gemm_v6ILi128ELi8ELi128ELi8ELi8EEvPfS0_S0_iii,"aw",@nobits
	.sectionflags	@""
	.align	4
.nv.shared._Z7gemm_v6ILi128ELi8ELi128ELi8ELi8EEvPfS0_S0_iii:
	.zero		9216


//--------------------- .nv.shared._Z7gemm_v5ILi128ELi8ELi128ELi8ELi8EEvPfS0_S0_iii --------------------------
	.section	.nv.shared._Z7gemm_v5ILi128ELi8ELi128ELi8ELi8EEvPfS0_S0_iii,"aw",@nobits
	.sectionflags	@""
	.align	4
.nv.shared._Z7gemm_v5ILi128ELi8ELi128ELi8ELi8EEvPfS0_S0_iii:
	.zero		9216


//--------------------- .nv.shared._Z7gemm_v4ILi128ELi8ELi128ELi8ELi8EEvPfS0_S0_iii --------------------------
	.section	.nv.shared._Z7gemm_v4ILi128ELi8ELi128ELi8ELi8EEvPfS0_S0_iii,"aw",@nobits
	.sectionflags	@""
	.align	4
.nv.shared._Z7gemm_v4ILi128ELi8ELi128ELi8ELi8EEvPfS0_S0_iii:
	.zero		9216


//--------------------- .nv.shared._Z7gemm_v3ILi128ELi8ELi128ELi8ELi8EEvPfS0_S0_iii --------------------------
	.section	.nv.shared._Z7gemm_v3ILi128ELi8ELi128ELi8ELi8EEvPfS0_S0_iii,"aw",@nobits
	.sectionflags	@""
	.align	4
.nv.shared._Z7gemm_v3ILi128ELi8ELi128ELi8ELi8EEvPfS0_S0_iii:
	.zero		9216


//--------------------- .nv.shared._Z7gemm_v2ILi16ELi16ELi16EEvPfS0_S0_iii --------------------------
	.section	.nv.shared._Z7gemm_v2ILi16ELi16ELi16EEvPfS0_S0_iii,"aw",@nobits
	.sectionflags	@""
	.align	4
.nv.shared._Z7gemm_v2ILi16ELi16ELi16EEvPfS0_S0_iii:
	.zero		3072


//--------------------- .nv.constant0._Z7gemm_v8ILi128ELi8ELi128ELi8ELi8EEvPfS0_S0_iii --------------------------
	.section	.nv.constant0._Z7gemm_v8ILi128ELi8ELi128ELi8ELi8EEvPfS0_S0_iii,"a",@progbits
	.sectionflags	@""
	.align	4
.nv.constant0._Z7gemm_v8ILi128ELi8ELi128ELi8ELi8EEvPfS0_S0_iii:
	.zero		932


//--------------------- .nv.constant0._Z7gemm_v7ILi128ELi8ELi128ELi8ELi8EEvPfS0_S0_iii --------------------------
	.section	.nv.constant0._Z7gemm_v7ILi128ELi8ELi128ELi8ELi8EEvPfS0_S0_iii,"a",@progbits
	.sectionflags	@""
	.align	4
.nv.constant0._Z7gemm_v7ILi128ELi8ELi128ELi8ELi8EEvPfS0_S0_iii:
	.zero		932


//--------------------- .nv.constant0._Z7gemm_v6ILi128ELi8ELi128ELi8ELi8EEvPfS0_S0_iii --------------------------
	.section	.nv.constant0._Z7gemm_v6ILi128ELi8ELi128ELi8ELi8EEvPfS0_S0_iii,"a",@progbits
	.sectionflags	@""
	.align	4
.nv.constant0._Z7gemm_v6ILi128ELi8ELi128ELi8ELi8EEvPfS0_S0_iii:
	.zero		932


//--------------------- .nv.constant0._Z7gemm_v5ILi128ELi8ELi128ELi8ELi8EEvPfS0_S0_iii --------------------------
	.section	.nv.constant0._Z7gemm_v5ILi128ELi8ELi128ELi8ELi8EEvPfS0_S0_iii,"a",@progbits
	.sectionflags	@""
	.align	4
.nv.constant0._Z7gemm_v5ILi128ELi8ELi128ELi8ELi8EEvPfS0_S0_iii:
	.zero		932


//--------------------- .nv.constant0._Z7gemm_v4ILi128ELi8ELi128ELi8ELi8EEvPfS0_S0_iii --------------------------
	.section	.nv.constant0._Z7gemm_v4ILi128ELi8ELi128ELi8ELi8EEvPfS0_S0_iii,"a",@progbits
	.sectionflags	@""
	.align	4
.nv.constant0._Z7gemm_v4ILi128ELi8ELi128ELi8ELi8EEvPfS0_S0_iii:
	.zero		932


//--------------------- .nv.constant0._Z7gemm_v3ILi128ELi8ELi128ELi8ELi8EEvPfS0_S0_iii --------------------------
	.section	.nv.constant0._Z7gemm_v3ILi128ELi8ELi128ELi8ELi8EEvPfS0_S0_iii,"a",@progbits
	.sectionflags	@""
	.align	4
.nv.constant0._Z7gemm_v3ILi128ELi8ELi128ELi8ELi8EEvPfS0_S0_iii:
	.zero		932


//--------------------- .nv.constant0._Z7gemm_v2ILi16ELi16ELi16EEvPfS0_S0_iii --------------------------
	.section	.nv.constant0._Z7gemm_v2ILi16ELi16ELi16EEvPfS0_S0_iii,"a",@progbits
	.sectionflags	@""
	.align	4
.nv.constant0._Z7gemm_v2ILi16ELi16ELi16EEvPfS0_S0_iii:
	.zero		932


//--------------------- .nv.constant0._Z13gemm_v1_alterILi128ELi8ELi128ELi8ELi8EEvPfS0_S0_iii --------------------------
	.section	.nv.constant0._Z13gemm_v1_alterILi128ELi8ELi128ELi8ELi8EEvPfS0_S0_iii,"a",@progbits
	.sectionflags	@""
	.align	4
.nv.constant0._Z13gemm_v1_alterILi128ELi8ELi128ELi8ELi8EEvPfS0_S0_iii:
	.zero		932


//--------------------- .nv.constant0._Z7gemm_v1PfS_S_iii --------------------------
	.section	.nv.constant0._Z7gemm_v1PfS_S_iii,"a",@progbits
	.sectionflags	@""
	.align	4
.nv.constant0._Z7gemm_v1PfS_S_iii:
	.zero		932


//--------------------- SYMBOLS --------------------------

	.type		.nv.reservedSmem.offset0,@object
	.size		.nv.reservedSmem.offset0,0x4
	.type		.nv.reservedSmem.cap,@object
	.size		.nv.reservedSmem.cap,0x4
